	.target	sm_100a

	.elftype	@"ET_EXEC"


//--------------------- .note.nv.tkinfo           --------------------------
	.section	.note.nv.tkinfo,"",@"SHT_NOTE"
	.sectionflags	@"SHF_NOTE_NV_TKINFO"
	.tkinfo
        /*0018*/ 	.word	0x00000002
        /*0030*/ 	.string	""
        /*0030*/ 	.string	"ptxas"
        /*0030*/ 	.string	"Cuda compilation tools, release 13.0, V13.0.88"
        /*0030*/ 	.string	"Build cuda_13.0.r13.0/compiler.36424714_0"
        /*0030*/ 	.string	"-arch sm_100a -m 64 "



//--------------------- .note.nv.cuinfo           --------------------------
	.section	.note.nv.cuinfo,"",@"SHT_NOTE"
	.sectionflags	@"SHF_NOTE_NV_CUINFO"
        /*0018*/ 	.short	0x0002
        /*001a*/ 	.short	0x0064
        /*001c*/ 	.short	0x0082
	.zero		2


//--------------------- .nv.info                  --------------------------
	.section	.nv.info,"",@"SHT_CUDA_INFO"
	.align	4


	//----- nvinfo : EIATTR_REGCOUNT
	.align		4
        /*0000*/ 	.byte	0x04, 0x2f
        /*0002*/ 	.short	(.L_19 - .L_18)
	.align		4
.L_18:
        /*0004*/ 	.word	index@(_ZN7cutlass13device_kernelINS_4gemm6kernel13GemmUniversalIN4cute5tupleIJiiiiEEENS1_10collective13CollectiveMmaINS1_46MainloopSm100TmaUmmaWarpSpecializedBlockScaledILi7ELi2ELi1ENS5_IJNS4_1CILi2EEENSA_ILi1EEESC_EEEEENS5_IJNSA_ILi128EEENSA_ILi256EEESF_EEENS5_IJNS_12float_e2m1_tENS_13float_ue8m0_tEEEENS5_IJNS5_IJlSC_lEEENS4_6LayoutINS5_IJNS5_IJNS5_IJNSA_ILi32EEENSA_ILi4EEEEEEiEEESQ_NS5_IJSC_iEEEEEENS5_IJNS5_IJNS5_IJNSA_ILi16EEESO_EEEiEEENS5_IJNS5_IJNSA_ILi0EEESC_EEENSA_ILi512EEEEEENS5_IJSW_iEEEEEEEEEEESK_S13_NS4_8TiledMMAINS4_8MMA_AtomIJNS4_17SM100_MMA_MXF4_SSISI_SI_fSJ_Li128ELi256ELi32ELNS4_4UMMA5MajorE0ELS18_0ELNS17_7ScaleInE0ELS19_0EEEEEENSM_INS5_IJSC_SC_SC_EEENS5_IJSW_SW_SW_EEEEENS5_IJNS4_10UnderscoreES1F_S1F_EEEEENS5_IJNS4_13SM90_TMA_LOADES1I_EEENS5_IJNS4_14ComposedLayoutINS4_7SwizzleILi2ELi4ELi3EEENS4_18smem_ptr_flag_bitsILi4EEENSM_INS5_IJNSA_ILi8EEESF_EEENS5_IJSF_SC_EEEEEEENSM_INS5_IJNS5_IJNS5_IJSP_SC_EEENS5_IJSN_SB_EEEEEESC_NS5_IJSB_SC_EEEEEENS5_IJNS5_IJNS5_IJSU_SY_EEESX_EEESW_NS5_IJSB_SY_EEEEEEEEEEEvNS4_8identityENS5_IJNS4_23SM90_TMA_LOAD_MULTICASTES26_EEENS5_IJS1T_NSM_INS5_IJNS5_IJNS5_IJSP_SB_EEES1V_EEESC_S1X_EEENS5_IJS20_SW_NS5_IJSB_NSA_ILi1024EEEEEEEEEEEEEEvS25_EENS_8epilogue10collective18CollectiveEpilogueINS2H_23Sm100TmaWarpSpecializedILi4ELi2ELi32ELb1ELb0EEEJNS5_IJNSA_ILi64EEESG_SF_EEENS5_IJNSM_IS2M_SC_EENSM_IS1V_NS5_IJSC_SF_EEEEEEEENS_10bfloat16_tESL_S2S_SL_NS2H_6fusion15FusionCallbacksIS2L_NS2T_17LinearCombinationIS2S_fS2S_fLNS_15FloatRoundStyleE2EEES2N_S2R_JEEENS4_5SM1004TMEM4LOAD26SM100_TMEM_LOAD_32dp32b32xES1I_NS1K_IS1M_NS1N_ILi16EEENSM_INS5_IJS1P_SN_EEENS5_IJSN_SC_EEEEEEENS4_39AutoVectorizingCopyWithAssumedAlignmentILi128EEENS4_14SM90_TMA_STOREES37_S39_S39_EEEvvEEEEvNT_6ParamsE)
        /*0008*/ 	.word	0x000000de


	//----- nvinfo : EIATTR_FRAME_SIZE
	.align		4
.L_19:
        /*000c*/ 	.byte	0x04, 0x11
        /*000e*/ 	.short	(.L_21 - .L_20)
	.align		4
.L_20:
        /*0010*/ 	.word	index@($__internal_2_$__cuda_sm10x_tcgen05_guardrail_trap_unallocated_columns_being_dealloced)
        /*0014*/ 	.word	0x00000000


	//----- nvinfo : EIATTR_FRAME_SIZE
	.align		4
.L_21:
        /*0018*/ 	.byte	0x04, 0x11
        /*001a*/ 	.short	(.L_23 - .L_22)
	.align		4
.L_22:
        /*001c*/ 	.word	index@($__internal_1_$__cuda_sm10x_tcgen05_guardrail_trap_phase_invalid_during_alloc)
        /*0020*/ 	.word	0x00000000


	//----- nvinfo : EIATTR_FRAME_SIZE
	.align		4
.L_23:
        /*0024*/ 	.byte	0x04, 0x11
        /*0026*/ 	.short	(.L_25 - .L_24)
	.align		4
.L_24:
        /*0028*/ 	.word	index@($__internal_0_$__cuda_sm10x_tcgen05_guardrail_trap_col_being_dealloced_not_returned_by_alloc)
        /*002c*/ 	.word	0x00000000


	//----- nvinfo : EIATTR_FRAME_SIZE
	.align		4
.L_25:
        /*0030*/ 	.byte	0x04, 0x11
        /*0032*/ 	.short	(.L_27 - .L_26)
	.align		4
.L_26:
        /*0034*/ 	.word	index@(_ZN7cutlass13device_kernelINS_4gemm6kernel13GemmUniversalIN4cute5tupleIJiiiiEEENS1_10collective13CollectiveMmaINS1_46MainloopSm100TmaUmmaWarpSpecializedBlockScaledILi7ELi2ELi1ENS5_IJNS4_1CILi2EEENSA_ILi1EEESC_EEEEENS5_IJNSA_ILi128EEENSA_ILi256EEESF_EEENS5_IJNS_12float_e2m1_tENS_13float_ue8m0_tEEEENS5_IJNS5_IJlSC_lEEENS4_6LayoutINS5_IJNS5_IJNS5_IJNSA_ILi32EEENSA_ILi4EEEEEEiEEESQ_NS5_IJSC_iEEEEEENS5_IJNS5_IJNS5_IJNSA_ILi16EEESO_EEEiEEENS5_IJNS5_IJNSA_ILi0EEESC_EEENSA_ILi512EEEEEENS5_IJSW_iEEEEEEEEEEESK_S13_NS4_8TiledMMAINS4_8MMA_AtomIJNS4_17SM100_MMA_MXF4_SSISI_SI_fSJ_Li128ELi256ELi32ELNS4_4UMMA5MajorE0ELS18_0ELNS17_7ScaleInE0ELS19_0EEEEEENSM_INS5_IJSC_SC_SC_EEENS5_IJSW_SW_SW_EEEEENS5_IJNS4_10UnderscoreES1F_S1F_EEEEENS5_IJNS4_13SM90_TMA_LOADES1I_EEENS5_IJNS4_14ComposedLayoutINS4_7SwizzleILi2ELi4ELi3EEENS4_18smem_ptr_flag_bitsILi4EEENSM_INS5_IJNSA_ILi8EEESF_EEENS5_IJSF_SC_EEEEEEENSM_INS5_IJNS5_IJNS5_IJSP_SC_EEENS5_IJSN_SB_EEEEEESC_NS5_IJSB_SC_EEEEEENS5_IJNS5_IJNS5_IJSU_SY_EEESX_EEESW_NS5_IJSB_SY_EEEEEEEEEEEvNS4_8identityENS5_IJNS4_23SM90_TMA_LOAD_MULTICASTES26_EEENS5_IJS1T_NSM_INS5_IJNS5_IJNS5_IJSP_SB_EEES1V_EEESC_S1X_EEENS5_IJS20_SW_NS5_IJSB_NSA_ILi1024EEEEEEEEEEEEEEvS25_EENS_8epilogue10collective18CollectiveEpilogueINS2H_23Sm100TmaWarpSpecializedILi4ELi2ELi32ELb1ELb0EEEJNS5_IJNSA_ILi64EEESG_SF_EEENS5_IJNSM_IS2M_SC_EENSM_IS1V_NS5_IJSC_SF_EEEEEEEENS_10bfloat16_tESL_S2S_SL_NS2H_6fusion15FusionCallbacksIS2L_NS2T_17LinearCombinationIS2S_fS2S_fLNS_15FloatRoundStyleE2EEES2N_S2R_JEEENS4_5SM1004TMEM4LOAD26SM100_TMEM_LOAD_32dp32b32xES1I_NS1K_IS1M_NS1N_ILi16EEENSM_INS5_IJS1P_SN_EEENS5_IJSN_SC_EEEEEEENS4_39AutoVectorizingCopyWithAssumedAlignmentILi128EEENS4_14SM90_TMA_STOREES37_S39_S39_EEEvvEEEEvNT_6ParamsE)
        /*0038*/ 	.word	0x00000000


	//----- nvinfo : EIATTR_MIN_STACK_SIZE
	.align		4
.L_27:
        /*003c*/ 	.byte	0x04, 0x12
        /*003e*/ 	.short	(.L_29 - .L_28)
	.align		4
.L_28:
        /*0040*/ 	.word	index@(_ZN7cutlass13device_kernelINS_4gemm6kernel13GemmUniversalIN4cute5tupleIJiiiiEEENS1_10collective13CollectiveMmaINS1_46MainloopSm100TmaUmmaWarpSpecializedBlockScaledILi7ELi2ELi1ENS5_IJNS4_1CILi2EEENSA_ILi1EEESC_EEEEENS5_IJNSA_ILi128EEENSA_ILi256EEESF_EEENS5_IJNS_12float_e2m1_tENS_13float_ue8m0_tEEEENS5_IJNS5_IJlSC_lEEENS4_6LayoutINS5_IJNS5_IJNS5_IJNSA_ILi32EEENSA_ILi4EEEEEEiEEESQ_NS5_IJSC_iEEEEEENS5_IJNS5_IJNS5_IJNSA_ILi16EEESO_EEEiEEENS5_IJNS5_IJNSA_ILi0EEESC_EEENSA_ILi512EEEEEENS5_IJSW_iEEEEEEEEEEESK_S13_NS4_8TiledMMAINS4_8MMA_AtomIJNS4_17SM100_MMA_MXF4_SSISI_SI_fSJ_Li128ELi256ELi32ELNS4_4UMMA5MajorE0ELS18_0ELNS17_7ScaleInE0ELS19_0EEEEEENSM_INS5_IJSC_SC_SC_EEENS5_IJSW_SW_SW_EEEEENS5_IJNS4_10UnderscoreES1F_S1F_EEEEENS5_IJNS4_13SM90_TMA_LOADES1I_EEENS5_IJNS4_14ComposedLayoutINS4_7SwizzleILi2ELi4ELi3EEENS4_18smem_ptr_flag_bitsILi4EEENSM_INS5_IJNSA_ILi8EEESF_EEENS5_IJSF_SC_EEEEEEENSM_INS5_IJNS5_IJNS5_IJSP_SC_EEENS5_IJSN_SB_EEEEEESC_NS5_IJSB_SC_EEEEEENS5_IJNS5_IJNS5_IJSU_SY_EEESX_EEESW_NS5_IJSB_SY_EEEEEEEEEEEvNS4_8identityENS5_IJNS4_23SM90_TMA_LOAD_MULTICASTES26_EEENS5_IJS1T_NSM_INS5_IJNS5_IJNS5_IJSP_SB_EEES1V_EEESC_S1X_EEENS5_IJS20_SW_NS5_IJSB_NSA_ILi1024EEEEEEEEEEEEEEvS25_EENS_8epilogue10collective18CollectiveEpilogueINS2H_23Sm100TmaWarpSpecializedILi4ELi2ELi32ELb1ELb0EEEJNS5_IJNSA_ILi64EEESG_SF_EEENS5_IJNSM_IS2M_SC_EENSM_IS1V_NS5_IJSC_SF_EEEEEEEENS_10bfloat16_tESL_S2S_SL_NS2H_6fusion15FusionCallbacksIS2L_NS2T_17LinearCombinationIS2S_fS2S_fLNS_15FloatRoundStyleE2EEES2N_S2R_JEEENS4_5SM1004TMEM4LOAD26SM100_TMEM_LOAD_32dp32b32xES1I_NS1K_IS1M_NS1N_ILi16EEENSM_INS5_IJS1P_SN_EEENS5_IJSN_SC_EEEEEEENS4_39AutoVectorizingCopyWithAssumedAlignmentILi128EEENS4_14SM90_TMA_STOREES37_S39_S39_EEEvvEEEEvNT_6ParamsE)
        /*0044*/ 	.word	0x00000000
.L_29:


//--------------------- .nv.compat                --------------------------
	.section	.nv.compat,"",@"SHT_CUDA_COMPAT_INFO"
	.align	4
        /*0000*/ 	.byte	0x02, 0x09, 0x01, 0x00, 0x02, 0x02, 0x02, 0x00, 0x02, 0x05, 0x05, 0x00, 0x03, 0x07, 0x01, 0x01
        /*0010*/ 	.byte	0x02, 0x03, 0x01, 0x00, 0x02, 0x06, 0x01, 0x00, 0x04, 0x0b, 0x08, 0x00, 0x09, 0x00, 0x00, 0x00
        /*0020*/ 	.byte	0x00, 0x00, 0x00, 0x00


//--------------------- .nv.info._ZN7cutlass13device_kernelINS_4gemm6kernel13GemmUniversalIN4cute5tupleIJiiiiEEENS1_10collective13CollectiveMmaINS1_46MainloopSm100TmaUmmaWarpSpecializedBlockScaledILi7ELi2ELi1ENS5_IJNS4_1CILi2EEENSA_ILi1EEESC_EEEEENS5_IJNSA_ILi128EEENSA_ILi256EEESF_EEENS5_IJNS_12float_e2m1_tENS_13float_ue8m0_tEEEENS5_IJNS5_IJlSC_lEEENS4_6LayoutINS5_IJNS5_IJNS5_IJNSA_ILi32EEENSA_ILi4EEEEEEiEEESQ_NS5_IJSC_iEEEEEENS5_IJNS5_IJNS5_IJNSA_ILi16EEESO_EEEiEEENS5_IJNS5_IJNSA_ILi0EEESC_EEENSA_ILi512EEEEEENS5_IJSW_iEEEEEEEEEEESK_S13_NS4_8TiledMMAINS4_8MMA_AtomIJNS4_17SM100_MMA_MXF4_SSISI_SI_fSJ_Li128ELi256ELi32ELNS4_4UMMA5MajorE0ELS18_0ELNS17_7ScaleInE0ELS19_0EEEEEENSM_INS5_IJSC_SC_SC_EEENS5_IJSW_SW_SW_EEEEENS5_IJNS4_10UnderscoreES1F_S1F_EEEEENS5_IJNS4_13SM90_TMA_LOADES1I_EEENS5_IJNS4_14ComposedLayoutINS4_7SwizzleILi2ELi4ELi3EEENS4_18smem_ptr_flag_bitsILi4EEENSM_INS5_IJNSA_ILi8EEESF_EEENS5_IJSF_SC_EEEEEEENSM_INS5_IJNS5_IJNS5_IJSP_SC_EEENS5_IJSN_SB_EEEEEESC_NS5_IJSB_SC_EEEEEENS5_IJNS5_IJNS5_IJSU_SY_EEESX_EEESW_NS5_IJSB_SY_EEEEEEEEEEEvNS4_8identityENS5_IJNS4_23SM90_TMA_LOAD_MULTICASTES26_EEENS5_IJS1T_NSM_INS5_IJNS5_IJNS5_IJSP_SB_EEES1V_EEESC_S1X_EEENS5_IJS20_SW_NS5_IJSB_NSA_ILi1024EEEEEEEEEEEEEEvS25_EENS_8epilogue10collective18CollectiveEpilogueINS2H_23Sm100TmaWarpSpecializedILi4ELi2ELi32ELb1ELb0EEEJNS5_IJNSA_ILi64EEESG_SF_EEENS5_IJNSM_IS2M_SC_EENSM_IS1V_NS5_IJSC_SF_EEEEEEEENS_10bfloat16_tESL_S2S_SL_NS2H_6fusion15FusionCallbacksIS2L_NS2T_17LinearCombinationIS2S_fS2S_fLNS_15FloatRoundStyleE2EEES2N_S2R_JEEENS4_5SM1004TMEM4LOAD26SM100_TMEM_LOAD_32dp32b32xES1I_NS1K_IS1M_NS1N_ILi16EEENSM_INS5_IJS1P_SN_EEENS5_IJSN_SC_EEEEEEENS4_39AutoVectorizingCopyWithAssumedAlignmentILi128EEENS4_14SM90_TMA_STOREES37_S39_S39_EEEvvEEEEvNT_6ParamsE --------------------------
	.section	.nv.info._ZN7cutlass13device_kernelINS_4gemm6kernel13GemmUniversalIN4cute5tupleIJiiiiEEENS1_10collective13CollectiveMmaINS1_46MainloopSm100TmaUmmaWarpSpecializedBlockScaledILi7ELi2ELi1ENS5_IJNS4_1CILi2EEENSA_ILi1EEESC_EEEEENS5_IJNSA_ILi128EEENSA_ILi256EEESF_EEENS5_IJNS_12float_e2m1_tENS_13float_ue8m0_tEEEENS5_IJNS5_IJlSC_lEEENS4_6LayoutINS5_IJNS5_IJNS5_IJNSA_ILi32EEENSA_ILi4EEEEEEiEEESQ_NS5_IJSC_iEEEEEENS5_IJNS5_IJNS5_IJNSA_ILi16EEESO_EEEiEEENS5_IJNS5_IJNSA_ILi0EEESC_EEENSA_ILi512EEEEEENS5_IJSW_iEEEEEEEEEEESK_S13_NS4_8TiledMMAINS4_8MMA_AtomIJNS4_17SM100_MMA_MXF4_SSISI_SI_fSJ_Li128ELi256ELi32ELNS4_4UMMA5MajorE0ELS18_0ELNS17_7ScaleInE0ELS19_0EEEEEENSM_INS5_IJSC_SC_SC_EEENS5_IJSW_SW_SW_EEEEENS5_IJNS4_10UnderscoreES1F_S1F_EEEEENS5_IJNS4_13SM90_TMA_LOADES1I_EEENS5_IJNS4_14ComposedLayoutINS4_7SwizzleILi2ELi4ELi3EEENS4_18smem_ptr_flag_bitsILi4EEENSM_INS5_IJNSA_ILi8EEESF_EEENS5_IJSF_SC_EEEEEEENSM_INS5_IJNS5_IJNS5_IJSP_SC_EEENS5_IJSN_SB_EEEEEESC_NS5_IJSB_SC_EEEEEENS5_IJNS5_IJNS5_IJSU_SY_EEESX_EEESW_NS5_IJSB_SY_EEEEEEEEEEEvNS4_8identityENS5_IJNS4_23SM90_TMA_LOAD_MULTICASTES26_EEENS5_IJS1T_NSM_INS5_IJNS5_IJNS5_IJSP_SB_EEES1V_EEESC_S1X_EEENS5_IJS20_SW_NS5_IJSB_NSA_ILi1024EEEEEEEEEEEEEEvS25_EENS_8epilogue10collective18CollectiveEpilogueINS2H_23Sm100TmaWarpSpecializedILi4ELi2ELi32ELb1ELb0EEEJNS5_IJNSA_ILi64EEESG_SF_EEENS5_IJNSM_IS2M_SC_EENSM_IS1V_NS5_IJSC_SF_EEEEEEEENS_10bfloat16_tESL_S2S_SL_NS2H_6fusion15FusionCallbacksIS2L_NS2T_17LinearCombinationIS2S_fS2S_fLNS_15FloatRoundStyleE2EEES2N_S2R_JEEENS4_5SM1004TMEM4LOAD26SM100_TMEM_LOAD_32dp32b32xES1I_NS1K_IS1M_NS1N_ILi16EEENSM_INS5_IJS1P_SN_EEENS5_IJSN_SC_EEEEEEENS4_39AutoVectorizingCopyWithAssumedAlignmentILi128EEENS4_14SM90_TMA_STOREES37_S39_S39_EEEvvEEEEvNT_6ParamsE,"",@"SHT_CUDA_INFO"
	.sectionflags	@""
	.align	4


	//----- nvinfo : EIATTR_CUDA_API_VERSION
	.align		4
        /*0000*/ 	.byte	0x04, 0x37
        /*0002*/ 	.short	(.L_31 - .L_30)
.L_30:
        /*0004*/ 	.word	0x00000082


	//----- nvinfo : EIATTR_KPARAM_INFO
	.align		4
.L_31:
        /*0008*/ 	.byte	0x04, 0x17
        /*000a*/ 	.short	(.L_33 - .L_32)
.L_32:
        /*000c*/ 	.word	0x00000000
        /*0010*/ 	.short	0x0000
        /*0012*/ 	.short	0x0000
        /*0014*/ 	.byte	0x00, 0xf0, 0x01, 0x30


	//----- nvinfo : EIATTR_AT_ENTRY_FRAGMENTS
	.align		4
.L_33:
        /*0018*/ 	.byte	0x04, 0x4f
        /*001a*/ 	.short	(.L_35 - .L_34)


	//   ....[0]....
.L_34:
        /*001c*/ 	.word	0x00000006


	//----- nvinfo : EIATTR_RESERVED_SMEM_USED
	.align		4
.L_35:
        /*0020*/ 	.byte	0x01, 0x41
	.zero		2


	//----- nvinfo : EIATTR_SPARSE_MMA_MASK
	.align		4
        /*0024*/ 	.byte	0x03, 0x50
        /*0026*/ 	.short	0x0000


	//----- nvinfo : EIATTR_TCGEN05_1CTA_USED
	.align		4
        /*0028*/ 	.byte	0x01, 0x51
	.zero		2


	//----- nvinfo : EIATTR_MAXREG_COUNT
	.align		4
        /*002c*/ 	.byte	0x03, 0x1b
        /*002e*/ 	.short	0x00ff


	//----- nvinfo : EIATTR_NUM_BARRIERS
	.align		4
        /*0030*/ 	.byte	0x02, 0x4c
        /*0032*/ 	.byte	0x07
	.zero		1


	//----- nvinfo : EIATTR_EXTERNS
	.align		4
        /*0034*/ 	.byte	0x04, 0x0f
        /*0036*/ 	.short	(.L_37 - .L_36)


	//   ....[0]....
	.align		4
.L_36:
        /*0038*/ 	.word	index@(__assertfail)


	//----- nvinfo : EIATTR_MERCURY_ISA_VERSION
	.align		4
.L_37:
        /*003c*/ 	.byte	0x03, 0x5f
        /*003e*/ 	.short	0x0101


	//----- nvinfo : EIATTR_INT_WARP_WIDE_INSTR_OFFSETS
	.align		4
        /*0040*/ 	.byte	0x04, 0x31
        /*0042*/ 	.short	(.L_39 - .L_38)


	//   ....[0]....
.L_38:
        /*0044*/ 	.word	0x00000de0


	//   ....[1]....
        /*0048*/ 	.word	0x00000ea0


	//   ....[2]....
        /*004c*/ 	.word	0x00004890


	//   ....[3]....
        /*0050*/ 	.word	0x000048b0


	//   ....[4]....
        /*0054*/ 	.word	0x000048e0


	//   ....[5]....
        /*0058*/ 	.word	0x00005520


	//   ....[6]....
        /*005c*/ 	.word	0x000055c0


	//   ....[7]....
        /*0060*/ 	.word	0x00005670


	//   ....[8]....
        /*0064*/ 	.word	0x000056e0


	//   ....[9]....
        /*0068*/ 	.word	0x00005790


	//   ....[10]....
        /*006c*/ 	.word	0x00005860


	//   ....[11]....
        /*0070*/ 	.word	0x000058e0


	//   ....[12]....
        /*0074*/ 	.word	0x00005970


	//   ....[13]....
        /*0078*/ 	.word	0x00005a40


	//   ....[14]....
        /*007c*/ 	.word	0x00005ab0


	//   ....[15]....
        /*0080*/ 	.word	0x00005b70


	//   ....[16]....
        /*0084*/ 	.word	0x00005c30


	//   ....[17]....
        /*0088*/ 	.word	0x00005cb0


	//   ....[18]....
        /*008c*/ 	.word	0x00005d40


	//   ....[19]....
        /*0090*/ 	.word	0x00005e30


	//   ....[20]....
        /*0094*/ 	.word	0x00005ea0


	//   ....[21]....
        /*0098*/ 	.word	0x00006000


	//   ....[22]....
        /*009c*/ 	.word	0x00006030


	//   ....[23]....
        /*00a0*/ 	.word	0x000060a0


	//   ....[24]....
        /*00a4*/ 	.word	0x00006150


	//   ....[25]....
        /*00a8*/ 	.word	0x00006220


	//   ....[26]....
        /*00ac*/ 	.word	0x000062c0


	//   ....[27]....
        /*00b0*/ 	.word	0x00006380


	//   ....[28]....
        /*00b4*/ 	.word	0x00006490


	//----- nvinfo : EIATTR_COOP_GROUP_MASK_REGIDS
	.align		4
.L_39:
        /*00b8*/ 	.byte	0x04, 0x29
        /*00ba*/ 	.short	(.L_41 - .L_40)


	//   ....[0]....
.L_40:
        /*00bc*/ 	.word	0xffffffff


	//   ....[1]....
        /*00c0*/ 	.word	0xffffffff


	//   ....[2]....
        /*00c4*/ 	.word	0xffffffff


	//   ....[3]....
        /*00c8*/ 	.word	0xffffffff


	//   ....[4]....
        /*00cc*/ 	.word	0xffffffff


	//   ....[5]....
        /*00d0*/ 	.word	0xffffffff


	//   ....[6]....
        /*00d4*/ 	.word	0xffffffff


	//   ....[7]....
        /*00d8*/ 	.word	0xffffffff


	//   ....[8]....
        /*00dc*/ 	.word	0xffffffff


	//   ....[9]....
        /*00e0*/ 	.word	0xffffffff


	//   ....[10]....
        /*00e4*/ 	.word	0xffffffff


	//   ....[11]....
        /*00e8*/ 	.word	0xffffffff


	//   ....[12]....
        /*00ec*/ 	.word	0xffffffff


	//   ....[13]....
        /*00f0*/ 	.word	0xffffffff


	//----- nvinfo : EIATTR_COOP_GROUP_INSTR_OFFSETS
	.align		4
.L_41:
        /*00f4*/ 	.byte	0x04, 0x28
        /*00f6*/ 	.short	(.L_43 - .L_42)


	//   ....[0]....
.L_42:
        /*00f8*/ 	.word	0x00000080


	//   ....[1]....
        /*00fc*/ 	.word	0x00000550


	//   ....[2]....
        /*0100*/ 	.word	0x00000750


	//   ....[3]....
        /*0104*/ 	.word	0x000008f0


	//   ....[4]....
        /*0108*/ 	.word	0x000009f0


	//   ....[5]....
        /*010c*/ 	.word	0x00000b60


	//   ....[6]....
        /*0110*/ 	.word	0x00000ca0


	//   ....[7]....
        /*0114*/ 	.word	0x00000f10


	//   ....[8]....
        /*0118*/ 	.word	0x00002400


	//   ....[9]....
        /*011c*/ 	.word	0x000034a0


	//   ....[10]....
        /*0120*/ 	.word	0x000036b0


	//   ....[11]....
        /*0124*/ 	.word	0x000036e0


	//   ....[12]....
        /*0128*/ 	.word	0x00004770


	//   ....[13]....
        /*012c*/ 	.word	0x000049a0


	//----- nvinfo : EIATTR_VRC_CTA_INIT_COUNT
	.align		4
.L_43:
        /*0130*/ 	.byte	0x02, 0x4a
        /*0132*/ 	.byte	0x80
	.zero		1


	//----- nvinfo : EIATTR_SYSCALL_OFFSETS
	.align		4
        /*0134*/ 	.byte	0x04, 0x46
        /*0136*/ 	.short	(.L_45 - .L_44)


	//   ....[0]....
.L_44:
        /*0138*/ 	.word	0x00007070


	//   ....[1]....
        /*013c*/ 	.word	0x00007160


	//   ....[2]....
        /*0140*/ 	.word	0x00007d30


	//   ....[3]....
        /*0144*/ 	.word	0x00007ea0


	//   ....[4]....
        /*0148*/ 	.word	0x00009360


	//   ....[5]....
        /*014c*/ 	.word	0x000094d0


	//   ....[6]....
        /*0150*/ 	.word	0x0000a9f0


	//   ....[7]....
        /*0154*/ 	.word	0x0000ab60


	//   ....[8]....
        /*0158*/ 	.word	0x0000c010


	//   ....[9]....
        /*015c*/ 	.word	0x0000c180


	//   ....[10]....
        /*0160*/ 	.word	0x0000d690


	//   ....[11]....
        /*0164*/ 	.word	0x0000d800


	//   ....[12]....
        /*0168*/ 	.word	0x0000ecd0


	//   ....[13]....
        /*016c*/ 	.word	0x0000ee40


	//   ....[14]....
        /*0170*/ 	.word	0x00010340


	//   ....[15]....
        /*0174*/ 	.word	0x000104b0


	//   ....[16]....
        /*0178*/ 	.word	0x00011910


	//   ....[17]....
        /*017c*/ 	.word	0x00011a80


	//----- nvinfo : EIATTR_MBARRIER_INSTR_OFFSETS
	.align		4
.L_45:
        /*0180*/ 	.byte	0x04, 0x39
        /*0182*/ 	.short	(.L_47 - .L_46)


	//   ....[0]....
.L_46:
        /*0184*/ 	.word	0x00000660
        /*0188*/ 	.word	0x000000ff
        /*018c*/ 	.word	0x00000000
        /*0190*/ 	.short	0x0100
        /*0192*/ 	.byte	0x04
	.zero		1


	//   ....[1]....
        /*0194*/ 	.word	0x00000670
        /*0198*/ 	.word	0x000000ff
        /*019c*/ 	.word	0x00000038
        /*01a0*/ 	.short	0x0100
        /*01a2*/ 	.byte	0x04
	.zero		1


	//   ....[2]....
        /*01a4*/ 	.word	0x00000680
        /*01a8*/ 	.word	0x000000ff
        /*01ac*/ 	.word	0x00000008
        /*01b0*/ 	.short	0x0100
        /*01b2*/ 	.byte	0x04
	.zero		1


	//   ....[3]....
        /*01b4*/ 	.word	0x00000690
        /*01b8*/ 	.word	0x000000ff
        /*01bc*/ 	.word	0x00000040
        /*01c0*/ 	.short	0x0100
        /*01c2*/ 	.byte	0x04
	.zero		1


	//   ....[4]....
        /*01c4*/ 	.word	0x000006a0
        /*01c8*/ 	.word	0x000000ff
        /*01cc*/ 	.word	0x00000010
        /*01d0*/ 	.short	0x0100
        /*01d2*/ 	.byte	0x04
	.zero		1


	//   ....[5]....
        /*01d4*/ 	.word	0x000006b0
        /*01d8*/ 	.word	0x000000ff
        /*01dc*/ 	.word	0x00000048
        /*01e0*/ 	.short	0x0100
        /*01e2*/ 	.byte	0x04
	.zero		1


	//   ....[6]....
        /*01e4*/ 	.word	0x000006c0
        /*01e8*/ 	.word	0x000000ff
        /*01ec*/ 	.word	0x00000018
        /*01f0*/ 	.short	0x0100
        /*01f2*/ 	.byte	0x04
	.zero		1


	//   ....[7]....
        /*01f4*/ 	.word	0x000006d0
        /*01f8*/ 	.word	0x000000ff
        /*01fc*/ 	.word	0x00000050
        /*0200*/ 	.short	0x0100
        /*0202*/ 	.byte	0x04
	.zero		1


	//   ....[8]....
        /*0204*/ 	.word	0x000006e0
        /*0208*/ 	.word	0x000000ff
        /*020c*/ 	.word	0x00000020
        /*0210*/ 	.short	0x0100
        /*0212*/ 	.byte	0x04
	.zero		1


	//   ....[9]....
        /*0214*/ 	.word	0x000006f0
        /*0218*/ 	.word	0x000000ff
        /*021c*/ 	.word	0x00000058
        /*0220*/ 	.short	0x0100
        /*0222*/ 	.byte	0x04
	.zero		1


	//   ....[10]....
        /*0224*/ 	.word	0x00000700
        /*0228*/ 	.word	0x000000ff
        /*022c*/ 	.word	0x00000028
        /*0230*/ 	.short	0x0100
        /*0232*/ 	.byte	0x04
	.zero		1


	//   ....[11]....
        /*0234*/ 	.word	0x00000710
        /*0238*/ 	.word	0x000000ff
        /*023c*/ 	.word	0x00000060
        /*0240*/ 	.short	0x0100
        /*0242*/ 	.byte	0x04
	.zero		1


	//   ....[12]....
        /*0244*/ 	.word	0x00000720
        /*0248*/ 	.word	0x000000ff
        /*024c*/ 	.word	0x00000030
        /*0250*/ 	.short	0x0100
        /*0252*/ 	.byte	0x04
	.zero		1


	//   ....[13]....
        /*0254*/ 	.word	0x00000730
        /*0258*/ 	.word	0x000000ff
        /*025c*/ 	.word	0x00000068
        /*0260*/ 	.short	0x0100
        /*0262*/ 	.byte	0x04
	.zero		1


	//   ....[14]....
        /*0264*/ 	.word	0x00000860
        /*0268*/ 	.word	0x000000ff
        /*026c*/ 	.word	0x00000070
        /*0270*/ 	.short	0x0100
        /*0272*/ 	.byte	0x04
	.zero		1


	//   ....[15]....
        /*0274*/ 	.word	0x00000870
        /*0278*/ 	.word	0x000000ff
        /*027c*/ 	.word	0x00000090
        /*0280*/ 	.short	0x0100
        /*0282*/ 	.byte	0x04
	.zero		1


	//   ....[16]....
        /*0284*/ 	.word	0x00000880
        /*0288*/ 	.word	0x000000ff
        /*028c*/ 	.word	0x00000078
        /*0290*/ 	.short	0x0100
        /*0292*/ 	.byte	0x04
	.zero		1


	//   ....[17]....
        /*0294*/ 	.word	0x00000890
        /*0298*/ 	.word	0x000000ff
        /*029c*/ 	.word	0x00000098
        /*02a0*/ 	.short	0x0100
        /*02a2*/ 	.byte	0x04
	.zero		1


	//   ....[18]....
        /*02a4*/ 	.word	0x000008a0
        /*02a8*/ 	.word	0x000000ff
        /*02ac*/ 	.word	0x00000080
        /*02b0*/ 	.short	0x0100
        /*02b2*/ 	.byte	0x04
	.zero		1


	//   ....[19]....
        /*02b4*/ 	.word	0x000008b0
        /*02b8*/ 	.word	0x000000ff
        /*02bc*/ 	.word	0x000000a0
        /*02c0*/ 	.short	0x0100
        /*02c2*/ 	.byte	0x04
	.zero		1


	//   ....[20]....
        /*02c4*/ 	.word	0x000008c0
        /*02c8*/ 	.word	0x000000ff
        /*02cc*/ 	.word	0x00000088
        /*02d0*/ 	.short	0x0100
        /*02d2*/ 	.byte	0x04
	.zero		1


	//   ....[21]....
        /*02d4*/ 	.word	0x000008d0
        /*02d8*/ 	.word	0x000000ff
        /*02dc*/ 	.word	0x000000a8
        /*02e0*/ 	.short	0x0100
        /*02e2*/ 	.byte	0x04
	.zero		1


	//   ....[22]....
        /*02e4*/ 	.word	0x000009c0
        /*02e8*/ 	.word	0x000000ff
        /*02ec*/ 	.word	0x000000b0
        /*02f0*/ 	.short	0x0100
        /*02f2*/ 	.byte	0x06
	.zero		1


	//   ....[23]....
        /*02f4*/ 	.word	0x000009d0
        /*02f8*/ 	.word	0x000000ff
        /*02fc*/ 	.word	0x000000b8
        /*0300*/ 	.short	0x0100
        /*0302*/ 	.byte	0x06
	.zero		1


	//   ....[24]....
        /*0304*/ 	.word	0x00000b10
        /*0308*/ 	.word	0x000000ff
        /*030c*/ 	.word	0x000000c0
        /*0310*/ 	.short	0x0100
        /*0312*/ 	.byte	0x06
	.zero		1


	//   ....[25]....
        /*0314*/ 	.word	0x00000b20
        /*0318*/ 	.word	0x000000ff
        /*031c*/ 	.word	0x000000d0
        /*0320*/ 	.short	0x0100
        /*0322*/ 	.byte	0x06
	.zero		1


	//   ....[26]....
        /*0324*/ 	.word	0x00000b30
        /*0328*/ 	.word	0x000000ff
        /*032c*/ 	.word	0x000000c8
        /*0330*/ 	.short	0x0100
        /*0332*/ 	.byte	0x06
	.zero		1


	//   ....[27]....
        /*0334*/ 	.word	0x00000b40
        /*0338*/ 	.word	0x000000ff
        /*033c*/ 	.word	0x000000d8
        /*0340*/ 	.short	0x0100
        /*0342*/ 	.byte	0x06
	.zero		1


	//   ....[28]....
        /*0344*/ 	.word	0x00000c70
        /*0348*/ 	.word	0x000000ff
        /*034c*/ 	.word	0x000000e0
        /*0350*/ 	.short	0x0100
        /*0352*/ 	.byte	0x04
	.zero		1


	//   ....[29]....
        /*0354*/ 	.word	0x00000c80
        /*0358*/ 	.word	0x000000ff
        /*035c*/ 	.word	0x000000e8
        /*0360*/ 	.short	0x0100
        /*0362*/ 	.byte	0x04
	.zero		1


	//   ....[30]....
        /*0364*/ 	.word	0x00000d80
        /*0368*/ 	.word	0x000000ff
        /*036c*/ 	.word	0x000000f0
        /*0370*/ 	.short	0x0100
        /*0372*/ 	.byte	0x04
	.zero		1


	//   ....[31]....
        /*0374*/ 	.word	0x00000d90
        /*0378*/ 	.word	0x000000ff
        /*037c*/ 	.word	0x00000100
        /*0380*/ 	.short	0x0100
        /*0382*/ 	.byte	0x04
	.zero		1


	//   ....[32]....
        /*0384*/ 	.word	0x00000da0
        /*0388*/ 	.word	0x000000ff
        /*038c*/ 	.word	0x000000f8
        /*0390*/ 	.short	0x0100
        /*0392*/ 	.byte	0x04
	.zero		1


	//   ....[33]....
        /*0394*/ 	.word	0x00000db0
        /*0398*/ 	.word	0x000000ff
        /*039c*/ 	.word	0x00000108
        /*03a0*/ 	.short	0x0100
        /*03a2*/ 	.byte	0x04
	.zero		1


	//   ....[34]....
        /*03a4*/ 	.word	0x00000ec0
        /*03a8*/ 	.word	0x000000ff
        /*03ac*/ 	.word	0x00000110
        /*03b0*/ 	.short	0x0100
        /*03b2*/ 	.byte	0x06
	.zero		1


	//   ....[35]....
        /*03b4*/ 	.word	0x000019f0
        /*03b8*/ 	.word	0x00000000
        /*03bc*/ 	.word	0x00000100
        /*03c0*/ 	.short	0x010a
        /*03c2*/ 	.byte	0xff
	.zero		1


	//   ....[36]....
        /*03c4*/ 	.word	0x00001a10
        /*03c8*/ 	.word	0x00000000
        /*03cc*/ 	.word	0x000000f0
        /*03d0*/ 	.short	0x0101
        /*03d2*/ 	.byte	0xff
	.zero		1


	//   ....[37]....
        /*03d4*/ 	.word	0x00001ad0
        /*03d8*/ 	.word	0x000000ff
        /*03dc*/ 	.word	0x00000038
        /*03e0*/ 	.short	0x010a
        /*03e2*/ 	.byte	0x04
	.zero		1


	//   ....[38]....
        /*03e4*/ 	.word	0x00001b60
        /*03e8*/ 	.word	0x000000ff
        /*03ec*/ 	.word	0x00000038
        /*03f0*/ 	.short	0x010a
        /*03f2*/ 	.byte	0x29
	.zero		1


	//   ....[39]....
        /*03f4*/ 	.word	0x00001ca0
        /*03f8*/ 	.word	0x000000ff
        /*03fc*/ 	.word	0x00000038
        /*0400*/ 	.short	0x010a
        /*0402*/ 	.byte	0x05
	.zero		1


	//   ....[40]....
        /*0404*/ 	.word	0x00001f70
        /*0408*/ 	.word	0x000000ff
        /*040c*/ 	.word	0x000000b8
        /*0410*/ 	.short	0x0101
        /*0412*/ 	.byte	0x06
	.zero		1


	//   ....[41]....
        /*0414*/ 	.word	0x00001f90
        /*0418*/ 	.word	0x000000ff
        /*041c*/ 	.word	0x00000038
        /*0420*/ 	.short	0x010a
        /*0422*/ 	.byte	0x04
	.zero		1


	//   ....[42]....
        /*0424*/ 	.word	0x00002010
        /*0428*/ 	.word	0x000000ff
        /*042c*/ 	.word	0x00000038
        /*0430*/ 	.short	0x010a
        /*0432*/ 	.byte	0x29
	.zero		1


	//   ....[43]....
        /*0434*/ 	.word	0x00002150
        /*0438*/ 	.word	0x000000ff
        /*043c*/ 	.word	0x00000038
        /*0440*/ 	.short	0x010a
        /*0442*/ 	.byte	0x05
	.zero		1


	//   ....[44]....
        /*0444*/ 	.word	0x00002430
        /*0448*/ 	.word	0x00000003
        /*044c*/ 	.word	0x000000c0
        /*0450*/ 	.short	0x010a
        /*0452*/ 	.byte	0xff
	.zero		1


	//   ....[45]....
        /*0454*/ 	.word	0x00002580
        /*0458*/ 	.word	0x00000000
        /*045c*/ 	.word	0x00000000
        /*0460*/ 	.short	0x0101
        /*0462*/ 	.byte	0xff
	.zero		1


	//   ....[46]....
        /*0464*/ 	.word	0x00002b40
        /*0468*/ 	.word	0x000000ff
        /*046c*/ 	.word	0x00000000
        /*0470*/ 	.short	0x010a
        /*0472*/ 	.byte	0x04
	.zero		1


	//   ....[47]....
        /*0474*/ 	.word	0x00002bd0
        /*0478*/ 	.word	0x000000ff
        /*047c*/ 	.word	0x00000000
        /*0480*/ 	.short	0x010a
        /*0482*/ 	.byte	0x05
	.zero		1


	//   ....[48]....
        /*0484*/ 	.word	0x00002c60
        /*0488*/ 	.word	0x000000ff
        /*048c*/ 	.word	0x00000000
        /*0490*/ 	.short	0x010a
        /*0492*/ 	.byte	0x05
	.zero		1


	//   ....[49]....
        /*0494*/ 	.word	0x00002cf0
        /*0498*/ 	.word	0x000000ff
        /*049c*/ 	.word	0x00000000
        /*04a0*/ 	.short	0x010a
        /*04a2*/ 	.byte	0x05
	.zero		1


	//   ....[50]....
        /*04a4*/ 	.word	0x00002d80
        /*04a8*/ 	.word	0x000000ff
        /*04ac*/ 	.word	0x00000000
        /*04b0*/ 	.short	0x010a
        /*04b2*/ 	.byte	0x05
	.zero		1


	//   ....[51]....
        /*04b4*/ 	.word	0x00002e10
        /*04b8*/ 	.word	0x000000ff
        /*04bc*/ 	.word	0x00000000
        /*04c0*/ 	.short	0x010a
        /*04c2*/ 	.byte	0x05
	.zero		1


	//   ....[52]....
        /*04c4*/ 	.word	0x00002eb0
        /*04c8*/ 	.word	0x00000000
        /*04cc*/ 	.word	0x00000000
        /*04d0*/ 	.short	0x010a
        /*04d2*/ 	.byte	0xff
	.zero		1


	//   ....[53]....
        /*04d4*/ 	.word	0x00002ff0
        /*04d8*/ 	.word	0x00000000
        /*04dc*/ 	.word	0x000000f0
        /*04e0*/ 	.short	0x010a
        /*04e2*/ 	.byte	0xff
	.zero		1


	//   ....[54]....
        /*04e4*/ 	.word	0x00003050
        /*04e8*/ 	.word	0x00000004
        /*04ec*/ 	.word	0x00000000
        /*04f0*/ 	.short	0x0101
        /*04f2*/ 	.byte	0xff
	.zero		1


	//   ....[55]....
        /*04f4*/ 	.word	0x00003070
        /*04f8*/ 	.word	0x000000ff
        /*04fc*/ 	.word	0x000000d0
        /*0500*/ 	.short	0x010a
        /*0502*/ 	.byte	0x04
	.zero		1


	//   ....[56]....
        /*0504*/ 	.word	0x00003190
        /*0508*/ 	.word	0x00000000
        /*050c*/ 	.word	0x000000c0
        /*0510*/ 	.short	0x010a
        /*0512*/ 	.byte	0xff
	.zero		1


	//   ....[57]....
        /*0514*/ 	.word	0x000032a0
        /*0518*/ 	.word	0x00000000
        /*051c*/ 	.word	0x00000000
        /*0520*/ 	.short	0x0101
        /*0522*/ 	.byte	0xff
	.zero		1


	//   ....[58]....
        /*0524*/ 	.word	0x00003330
        /*0528*/ 	.word	0x000000ff
        /*052c*/ 	.word	0x000000d0
        /*0530*/ 	.short	0x0106
        /*0532*/ 	.byte	0x04
	.zero		1


	//   ....[59]....
        /*0534*/ 	.word	0x00003350
        /*0538*/ 	.word	0x000000ff
        /*053c*/ 	.word	0x000000d0
        /*0540*/ 	.short	0x010a
        /*0542*/ 	.byte	0x04
	.zero		1


	//   ....[60]....
        /*0544*/ 	.word	0x000033e0
        /*0548*/ 	.word	0x000000ff
        /*054c*/ 	.word	0x000000d0
        /*0550*/ 	.short	0x0106
        /*0552*/ 	.byte	0x07
	.zero		1


	//   ....[61]....
        /*0554*/ 	.word	0x00003420
        /*0558*/ 	.word	0x00000000
        /*055c*/ 	.word	0x000000d0
        /*0560*/ 	.short	0x010a
        /*0562*/ 	.byte	0xff
	.zero		1


	//   ....[62]....
        /*0564*/ 	.word	0x00003a80
        /*0568*/ 	.word	0x00000010
        /*056c*/ 	.word	0x000000c0
        /*0570*/ 	.short	0x010a
        /*0572*/ 	.byte	0xff
	.zero		1


	//   ....[63]....
        /*0574*/ 	.word	0x00003b80
        /*0578*/ 	.word	0x00000010
        /*057c*/ 	.word	0x00000000
        /*0580*/ 	.short	0x0101
        /*0582*/ 	.byte	0xff
	.zero		1


	//   ....[64]....
        /*0584*/ 	.word	0x00003c00
        /*0588*/ 	.word	0x00000004
        /*058c*/ 	.word	0x00000000
        /*0590*/ 	.short	0x010a
        /*0592*/ 	.byte	0xff
	.zero		1


	//   ....[65]....
        /*0594*/ 	.word	0x00003c20
        /*0598*/ 	.word	0x00000004
        /*059c*/ 	.word	0x00000000
        /*05a0*/ 	.short	0x010a
        /*05a2*/ 	.byte	0xff
	.zero		1


	//   ....[66]....
        /*05a4*/ 	.word	0x00003e20
        /*05a8*/ 	.word	0x00000012
        /*05ac*/ 	.word	0x00000000
        /*05b0*/ 	.short	0x010a
        /*05b2*/ 	.byte	0xff
	.zero		1


	//   ....[67]....
        /*05b4*/ 	.word	0x00003e70
        /*05b8*/ 	.word	0x00000003
        /*05bc*/ 	.word	0x000000e8
        /*05c0*/ 	.short	0x010a
        /*05c2*/ 	.byte	0xff
	.zero		1


	//   ....[68]....
        /*05c4*/ 	.word	0x000041c0
        /*05c8*/ 	.word	0x00000007
        /*05cc*/ 	.word	0x00000000
        /*05d0*/ 	.short	0x010a
        /*05d2*/ 	.byte	0xff
	.zero		1


	//   ....[69]....
        /*05d4*/ 	.word	0x00004270
        /*05d8*/ 	.word	0x00000014
        /*05dc*/ 	.word	0x00000000
        /*05e0*/ 	.short	0x010a
        /*05e2*/ 	.byte	0xff
	.zero		1


	//   ....[70]....
        /*05e4*/ 	.word	0x00004750
        /*05e8*/ 	.word	0x00000003
        /*05ec*/ 	.word	0x00000110
        /*05f0*/ 	.short	0x010a
        /*05f2*/ 	.byte	0xff
	.zero		1


	//   ....[71]....
        /*05f4*/ 	.word	0x00004cb0
        /*05f8*/ 	.word	0x00000008
        /*05fc*/ 	.word	0x000000c0
        /*0600*/ 	.short	0x010a
        /*0602*/ 	.byte	0xff
	.zero		1


	//   ....[72]....
        /*0604*/ 	.word	0x00004e20
        /*0608*/ 	.word	0x00000000
        /*060c*/ 	.word	0x00000000
        /*0610*/ 	.short	0x0101
        /*0612*/ 	.byte	0xff
	.zero		1


	//   ....[73]....
        /*0614*/ 	.word	0x00005300
        /*0618*/ 	.word	0x000000ff
        /*061c*/ 	.word	0x000000b8
        /*0620*/ 	.short	0x010a
        /*0622*/ 	.byte	0x15
	.zero		1


	//   ....[74]....
        /*0624*/ 	.word	0x000054e0
        /*0628*/ 	.word	0x000000ff
        /*062c*/ 	.word	0x00000090
        /*0630*/ 	.short	0x010a
        /*0632*/ 	.byte	0x15
	.zero		1


	//   ....[75]....
        /*0634*/ 	.word	0x00005690
        /*0638*/ 	.word	0x000000ff
        /*063c*/ 	.word	0x00000070
        /*0640*/ 	.short	0x010b
        /*0642*/ 	.byte	0x15
	.zero		1


	//   ....[76]....
        /*0644*/ 	.word	0x000056a0
        /*0648*/ 	.word	0x000000ff
        /*064c*/ 	.word	0x00000000
        /*0650*/ 	.short	0x0101
        /*0652*/ 	.byte	0x2e
	.zero		1


	//   ....[77]....
        /*0654*/ 	.word	0x000056b0
        /*0658*/ 	.word	0x000000ff
        /*065c*/ 	.word	0x00000098
        /*0660*/ 	.short	0x010a
        /*0662*/ 	.byte	0x15
	.zero		1


	//   ....[78]....
        /*0664*/ 	.word	0x00005880
        /*0668*/ 	.word	0x000000ff
        /*066c*/ 	.word	0x00000078
        /*0670*/ 	.short	0x010b
        /*0672*/ 	.byte	0x15
	.zero		1


	//   ....[79]....
        /*0674*/ 	.word	0x00005890
        /*0678*/ 	.word	0x000000ff
        /*067c*/ 	.word	0x00000000
        /*0680*/ 	.short	0x0101
        /*0682*/ 	.byte	0x2d
	.zero		1


	//   ....[80]....
        /*0684*/ 	.word	0x000058a0
        /*0688*/ 	.word	0x000000ff
        /*068c*/ 	.word	0x000000a0
        /*0690*/ 	.short	0x010a
        /*0692*/ 	.byte	0x15
	.zero		1


	//   ....[81]....
        /*0694*/ 	.word	0x00005a60
        /*0698*/ 	.word	0x000000ff
        /*069c*/ 	.word	0x00000080
        /*06a0*/ 	.short	0x010b
        /*06a2*/ 	.byte	0x15
	.zero		1


	//   ....[82]....
        /*06a4*/ 	.word	0x00005a70
        /*06a8*/ 	.word	0x000000ff
        /*06ac*/ 	.word	0x00000000
        /*06b0*/ 	.short	0x0101
        /*06b2*/ 	.byte	0x26
	.zero		1


	//   ....[83]....
        /*06b4*/ 	.word	0x00005a80
        /*06b8*/ 	.word	0x000000ff
        /*06bc*/ 	.word	0x000000a8
        /*06c0*/ 	.short	0x010a
        /*06c2*/ 	.byte	0x15
	.zero		1


	//   ....[84]....
        /*06c4*/ 	.word	0x00005c50
        /*06c8*/ 	.word	0x000000ff
        /*06cc*/ 	.word	0x00000088
        /*06d0*/ 	.short	0x010b
        /*06d2*/ 	.byte	0x15
	.zero		1


	//   ....[85]....
        /*06d4*/ 	.word	0x00005c60
        /*06d8*/ 	.word	0x000000ff
        /*06dc*/ 	.word	0x00000000
        /*06e0*/ 	.short	0x0101
        /*06e2*/ 	.byte	0x25
	.zero		1


	//   ....[86]....
        /*06e4*/ 	.word	0x00005c70
        /*06e8*/ 	.word	0x000000ff
        /*06ec*/ 	.word	0x00000090
        /*06f0*/ 	.short	0x010a
        /*06f2*/ 	.byte	0x15
	.zero		1


	//   ....[87]....
        /*06f4*/ 	.word	0x00005e50
        /*06f8*/ 	.word	0x000000ff
        /*06fc*/ 	.word	0x00000070
        /*0700*/ 	.short	0x010b
        /*0702*/ 	.byte	0x15
	.zero		1


	//   ....[88]....
        /*0704*/ 	.word	0x00005e60
        /*0708*/ 	.word	0x000000ff
        /*070c*/ 	.word	0x00000000
        /*0710*/ 	.short	0x0101
        /*0712*/ 	.byte	0x2e
	.zero		1


	//   ....[89]....
        /*0714*/ 	.word	0x00005e70
        /*0718*/ 	.word	0x000000ff
        /*071c*/ 	.word	0x00000098
        /*0720*/ 	.short	0x010a
        /*0722*/ 	.byte	0x15
	.zero		1


	//   ....[90]....
        /*0724*/ 	.word	0x00006050
        /*0728*/ 	.word	0x000000ff
        /*072c*/ 	.word	0x00000078
        /*0730*/ 	.short	0x010b
        /*0732*/ 	.byte	0x15
	.zero		1


	//   ....[91]....
        /*0734*/ 	.word	0x00006060
        /*0738*/ 	.word	0x000000ff
        /*073c*/ 	.word	0x00000000
        /*0740*/ 	.short	0x0101
        /*0742*/ 	.byte	0x2d
	.zero		1


	//   ....[92]....
        /*0744*/ 	.word	0x00006070
        /*0748*/ 	.word	0x000000ff
        /*074c*/ 	.word	0x000000a0
        /*0750*/ 	.short	0x010a
        /*0752*/ 	.byte	0x15
	.zero		1


	//   ....[93]....
        /*0754*/ 	.word	0x00006240
        /*0758*/ 	.word	0x000000ff
        /*075c*/ 	.word	0x00000080
        /*0760*/ 	.short	0x010b
        /*0762*/ 	.byte	0x15
	.zero		1


	//   ....[94]....
        /*0764*/ 	.word	0x00006250
        /*0768*/ 	.word	0x000000ff
        /*076c*/ 	.word	0x00000000
        /*0770*/ 	.short	0x0101
        /*0772*/ 	.byte	0x26
	.zero		1


	//   ....[95]....
        /*0774*/ 	.word	0x00006260
        /*0778*/ 	.word	0x000000ff
        /*077c*/ 	.word	0x000000a8
        /*0780*/ 	.short	0x010a
        /*0782*/ 	.byte	0x15
	.zero		1


	//   ....[96]....
        /*0784*/ 	.word	0x000064b0
        /*0788*/ 	.word	0x000000ff
        /*078c*/ 	.word	0x00000088
        /*0790*/ 	.short	0x010b
        /*0792*/ 	.byte	0x15
	.zero		1


	//   ....[97]....
        /*0794*/ 	.word	0x000064c0
        /*0798*/ 	.word	0x000000ff
        /*079c*/ 	.word	0x00000000
        /*07a0*/ 	.short	0x0101
        /*07a2*/ 	.byte	0x25
	.zero		1


	//   ....[98]....
        /*07a4*/ 	.word	0x000064e0
        /*07a8*/ 	.word	0x000000ff
        /*07ac*/ 	.word	0x00000090
        /*07b0*/ 	.short	0x010a
        /*07b2*/ 	.byte	0x15
	.zero		1


	//   ....[99]....
        /*07b4*/ 	.word	0x00006500
        /*07b8*/ 	.word	0x000000ff
        /*07bc*/ 	.word	0x00000098
        /*07c0*/ 	.short	0x010a
        /*07c2*/ 	.byte	0x15
	.zero		1


	//   ....[100]....
        /*07c4*/ 	.word	0x00006520
        /*07c8*/ 	.word	0x000000ff
        /*07cc*/ 	.word	0x000000a0
        /*07d0*/ 	.short	0x010a
        /*07d2*/ 	.byte	0x15
	.zero		1


	//   ....[101]....
        /*07d4*/ 	.word	0x00006570
        /*07d8*/ 	.word	0x00000002
        /*07dc*/ 	.word	0x000000a8
        /*07e0*/ 	.short	0x010a
        /*07e2*/ 	.byte	0xff
	.zero		1


	//   ....[102]....
        /*07e4*/ 	.word	0x000068e0
        /*07e8*/ 	.word	0x00000000
        /*07ec*/ 	.word	0x000000c0
        /*07f0*/ 	.short	0x010a
        /*07f2*/ 	.byte	0xff
	.zero		1


	//   ....[103]....
        /*07f4*/ 	.word	0x000069b0
        /*07f8*/ 	.word	0x00000000
        /*07fc*/ 	.word	0x00000000
        /*0800*/ 	.short	0x0101
        /*0802*/ 	.byte	0xff
	.zero		1


	//   ....[104]....
        /*0804*/ 	.word	0x00007660
        /*0808*/ 	.word	0x000000ff
        /*080c*/ 	.word	0x00000070
        /*0810*/ 	.short	0x010a
        /*0812*/ 	.byte	0x2d
	.zero		1


	//   ....[105]....
        /*0814*/ 	.word	0x00007740
        /*0818*/ 	.word	0x000000ff
        /*081c*/ 	.word	0x000000e0
        /*0820*/ 	.short	0x010a
        /*0822*/ 	.byte	0x2d
	.zero		1


	//   ....[106]....
        /*0824*/ 	.word	0x000078c0
        /*0828*/ 	.word	0x000000ff
        /*082c*/ 	.word	0x00000070
        /*0830*/ 	.short	0x010a
        /*0832*/ 	.byte	0x2d
	.zero		1


	//   ....[107]....
        /*0834*/ 	.word	0x000079e0
        /*0838*/ 	.word	0x000000ff
        /*083c*/ 	.word	0x000000e0
        /*0840*/ 	.short	0x010a
        /*0842*/ 	.byte	0x2d
	.zero		1


	//   ....[108]....
        /*0844*/ 	.word	0x00009020
        /*0848*/ 	.word	0x00000000
        /*084c*/ 	.word	0x00000000
        /*0850*/ 	.short	0x0101
        /*0852*/ 	.byte	0xff
	.zero		1


	//   ....[109]....
        /*0854*/ 	.word	0x00009030
        /*0858*/ 	.word	0x00000003
        /*085c*/ 	.word	0x00000070
        /*0860*/ 	.short	0x010a
        /*0862*/ 	.byte	0xff
	.zero		1


	//   ....[110]....
        /*0864*/ 	.word	0x00009100
        /*0868*/ 	.word	0x00000003
        /*086c*/ 	.word	0x00000070
        /*0870*/ 	.short	0x010a
        /*0872*/ 	.byte	0xff
	.zero		1


	//   ....[111]....
        /*0874*/ 	.word	0x00009830
        /*0878*/ 	.word	0x000000ff
        /*087c*/ 	.word	0x00000000
        /*0880*/ 	.short	0x0101
        /*0882*/ 	.byte	0x04
	.zero		1


	//   ....[112]....
        /*0884*/ 	.word	0x0000a660
        /*0888*/ 	.word	0x0000000d
        /*088c*/ 	.word	0x00000000
        /*0890*/ 	.short	0x0101
        /*0892*/ 	.byte	0xff
	.zero		1


	//   ....[113]....
        /*0894*/ 	.word	0x0000a6c0
        /*0898*/ 	.word	0x0000000b
        /*089c*/ 	.word	0x00000070
        /*08a0*/ 	.short	0x010a
        /*08a2*/ 	.byte	0xff
	.zero		1


	//   ....[114]....
        /*08a4*/ 	.word	0x0000a7c0
        /*08a8*/ 	.word	0x0000000b
        /*08ac*/ 	.word	0x00000070
        /*08b0*/ 	.short	0x010a
        /*08b2*/ 	.byte	0xff
	.zero		1


	//   ....[115]....
        /*08b4*/ 	.word	0x0000bc90
        /*08b8*/ 	.word	0x00000003
        /*08bc*/ 	.word	0x00000000
        /*08c0*/ 	.short	0x0101
        /*08c2*/ 	.byte	0xff
	.zero		1


	//   ....[116]....
        /*08c4*/ 	.word	0x0000bcb0
        /*08c8*/ 	.word	0x00000000
        /*08cc*/ 	.word	0x00000070
        /*08d0*/ 	.short	0x010a
        /*08d2*/ 	.byte	0xff
	.zero		1


	//   ....[117]....
        /*08d4*/ 	.word	0x0000bd70
        /*08d8*/ 	.word	0x00000000
        /*08dc*/ 	.word	0x00000070
        /*08e0*/ 	.short	0x010a
        /*08e2*/ 	.byte	0xff
	.zero		1


	//   ....[118]....
        /*08e4*/ 	.word	0x0000d2b0
        /*08e8*/ 	.word	0x00000003
        /*08ec*/ 	.word	0x00000000
        /*08f0*/ 	.short	0x0101
        /*08f2*/ 	.byte	0xff
	.zero		1


	//   ....[119]....
        /*08f4*/ 	.word	0x0000d310
        /*08f8*/ 	.word	0x00000008
        /*08fc*/ 	.word	0x00000070
        /*0900*/ 	.short	0x010a
        /*0902*/ 	.byte	0xff
	.zero		1


	//   ....[120]....
        /*0904*/ 	.word	0x0000d410
        /*0908*/ 	.word	0x00000008
        /*090c*/ 	.word	0x00000070
        /*0910*/ 	.short	0x010a
        /*0912*/ 	.byte	0xff
	.zero		1


	//   ....[121]....
        /*0914*/ 	.word	0x0000e940
        /*0918*/ 	.word	0x00000003
        /*091c*/ 	.word	0x00000000
        /*0920*/ 	.short	0x0101
        /*0922*/ 	.byte	0xff
	.zero		1


	//   ....[122]....
        /*0924*/ 	.word	0x0000e960
        /*0928*/ 	.word	0x00000008
        /*092c*/ 	.word	0x00000070
        /*0930*/ 	.short	0x010a
        /*0932*/ 	.byte	0xff
	.zero		1


	//   ....[123]....
        /*0934*/ 	.word	0x0000ea20
        /*0938*/ 	.word	0x00000008
        /*093c*/ 	.word	0x00000070
        /*0940*/ 	.short	0x010a
        /*0942*/ 	.byte	0xff
	.zero		1


	//   ....[124]....
        /*0944*/ 	.word	0x0000ffe0
        /*0948*/ 	.word	0x00000003
        /*094c*/ 	.word	0x00000000
        /*0950*/ 	.short	0x0101
        /*0952*/ 	.byte	0xff
	.zero		1


	//   ....[125]....
        /*0954*/ 	.word	0x00010000
        /*0958*/ 	.word	0x00000000
        /*095c*/ 	.word	0x00000070
        /*0960*/ 	.short	0x010a
        /*0962*/ 	.byte	0xff
	.zero		1


	//   ....[126]....
        /*0964*/ 	.word	0x000100c0
        /*0968*/ 	.word	0x00000000
        /*096c*/ 	.word	0x00000070
        /*0970*/ 	.short	0x010a
        /*0972*/ 	.byte	0xff
	.zero		1


	//   ....[127]....
        /*0974*/ 	.word	0x000115d0
        /*0978*/ 	.word	0x00000003
        /*097c*/ 	.word	0x00000000
        /*0980*/ 	.short	0x0101
        /*0982*/ 	.byte	0xff
	.zero		1


	//   ....[128]....
        /*0984*/ 	.word	0x000115f0
        /*0988*/ 	.word	0x00000000
        /*098c*/ 	.word	0x00000070
        /*0990*/ 	.short	0x010a
        /*0992*/ 	.byte	0xff
	.zero		1


	//   ....[129]....
        /*0994*/ 	.word	0x000116a0
        /*0998*/ 	.word	0x00000000
        /*099c*/ 	.word	0x00000070
        /*09a0*/ 	.short	0x010a
        /*09a2*/ 	.byte	0xff
	.zero		1


	//   ....[130]....
        /*09a4*/ 	.word	0x00012bc0
        /*09a8*/ 	.word	0x00000003
        /*09ac*/ 	.word	0x00000000
        /*09b0*/ 	.short	0x0101
        /*09b2*/ 	.byte	0xff
	.zero		1


	//   ....[131]....
        /*09b4*/ 	.word	0x00012cc0
        /*09b8*/ 	.word	0x000000ff
        /*09bc*/ 	.word	0x00000110
        /*09c0*/ 	.short	0x0101
        /*09c2*/ 	.byte	0x2d
	.zero		1


	//   ....[132]....
        /*09c4*/ 	.word	0x00012e60
        /*09c8*/ 	.word	0x000000ff
        /*09cc*/ 	.word	0x00000000
        /*09d0*/ 	.short	0x0101
        /*09d2*/ 	.byte	0x04
	.zero		1


	//   ....[133]....
        /*09d4*/ 	.word	0x00012e80
        /*09d8*/ 	.word	0x00000000
        /*09dc*/ 	.word	0x00000100
        /*09e0*/ 	.short	0x010a
        /*09e2*/ 	.byte	0xff
	.zero		1


	//   ....[134]....
        /*09e4*/ 	.word	0x00012ee0
        /*09e8*/ 	.word	0x00000000
        /*09ec*/ 	.word	0x00000038
        /*09f0*/ 	.short	0x010a
        /*09f2*/ 	.byte	0xff
	.zero		1


	//   ....[135]....
        /*09f4*/ 	.word	0x00012f40
        /*09f8*/ 	.word	0x00000000
        /*09fc*/ 	.word	0x00000038
        /*0a00*/ 	.short	0x010a
        /*0a02*/ 	.byte	0xff
	.zero		1


	//   ....[136]....
        /*0a04*/ 	.word	0x00012f90
        /*0a08*/ 	.word	0x00000003
        /*0a0c*/ 	.word	0x000000c0
        /*0a10*/ 	.short	0x010a
        /*0a12*/ 	.byte	0xff
	.zero		1


	//   ....[137]....
        /*0a14*/ 	.word	0x00012ff0
        /*0a18*/ 	.word	0x00000000
        /*0a1c*/ 	.word	0x00000000
        /*0a20*/ 	.short	0x010a
        /*0a22*/ 	.byte	0xff
	.zero		1


	//   ....[138]....
        /*0a24*/ 	.word	0x00013050
        /*0a28*/ 	.word	0x00000000
        /*0a2c*/ 	.word	0x00000000
        /*0a30*/ 	.short	0x010a
        /*0a32*/ 	.byte	0xff
	.zero		1


	//   ....[139]....
        /*0a34*/ 	.word	0x000130b0
        /*0a38*/ 	.word	0x00000000
        /*0a3c*/ 	.word	0x00000000
        /*0a40*/ 	.short	0x010a
        /*0a42*/ 	.byte	0xff
	.zero		1


	//   ....[140]....
        /*0a44*/ 	.word	0x00013110
        /*0a48*/ 	.word	0x00000000
        /*0a4c*/ 	.word	0x00000000
        /*0a50*/ 	.short	0x010a
        /*0a52*/ 	.byte	0xff
	.zero		1


	//   ....[141]....
        /*0a54*/ 	.word	0x00013170
        /*0a58*/ 	.word	0x00000000
        /*0a5c*/ 	.word	0x00000000
        /*0a60*/ 	.short	0x010a
        /*0a62*/ 	.byte	0xff
	.zero		1


	//   ....[142]....
        /*0a64*/ 	.word	0x000131d0
        /*0a68*/ 	.word	0x00000000
        /*0a6c*/ 	.word	0x00000000
        /*0a70*/ 	.short	0x010a
        /*0a72*/ 	.byte	0xff
	.zero		1


	//   ....[143]....
        /*0a74*/ 	.word	0x00013220
        /*0a78*/ 	.word	0x00000000
        /*0a7c*/ 	.word	0x000000f0
        /*0a80*/ 	.short	0x010a
        /*0a82*/ 	.byte	0xff
	.zero		1


	//   ....[144]....
        /*0a84*/ 	.word	0x00013280
        /*0a88*/ 	.word	0x00000000
        /*0a8c*/ 	.word	0x000000d0
        /*0a90*/ 	.short	0x010a
        /*0a92*/ 	.byte	0xff
	.zero		1


	//   ....[145]....
        /*0a94*/ 	.word	0x000132d0
        /*0a98*/ 	.word	0x00000000
        /*0a9c*/ 	.word	0x000000c0
        /*0aa0*/ 	.short	0x010a
        /*0aa2*/ 	.byte	0xff
	.zero		1


	//   ....[146]....
        /*0aa4*/ 	.word	0x00013330
        /*0aa8*/ 	.word	0x00000000
        /*0aac*/ 	.word	0x000000d0
        /*0ab0*/ 	.short	0x010a
        /*0ab2*/ 	.byte	0xff
	.zero		1


	//   ....[147]....
        /*0ab4*/ 	.word	0x00013380
        /*0ab8*/ 	.word	0x00000010
        /*0abc*/ 	.word	0x000000c0
        /*0ac0*/ 	.short	0x010a
        /*0ac2*/ 	.byte	0xff
	.zero		1


	//   ....[148]....
        /*0ac4*/ 	.word	0x000133d0
        /*0ac8*/ 	.word	0x00000004
        /*0acc*/ 	.word	0x00000000
        /*0ad0*/ 	.short	0x010a
        /*0ad2*/ 	.byte	0xff
	.zero		1


	//   ....[149]....
        /*0ad4*/ 	.word	0x00013420
        /*0ad8*/ 	.word	0x00000003
        /*0adc*/ 	.word	0x000000e8
        /*0ae0*/ 	.short	0x010a
        /*0ae2*/ 	.byte	0xff
	.zero		1


	//   ....[150]....
        /*0ae4*/ 	.word	0x00013470
        /*0ae8*/ 	.word	0x00000007
        /*0aec*/ 	.word	0x00000000
        /*0af0*/ 	.short	0x010a
        /*0af2*/ 	.byte	0xff
	.zero		1


	//   ....[151]....
        /*0af4*/ 	.word	0x000134c0
        /*0af8*/ 	.word	0x00000003
        /*0afc*/ 	.word	0x00000110
        /*0b00*/ 	.short	0x010a
        /*0b02*/ 	.byte	0xff
	.zero		1


	//   ....[152]....
        /*0b04*/ 	.word	0x00013510
        /*0b08*/ 	.word	0x00000008
        /*0b0c*/ 	.word	0x000000c0
        /*0b10*/ 	.short	0x010a
        /*0b12*/ 	.byte	0xff
	.zero		1


	//   ....[153]....
        /*0b14*/ 	.word	0x00013570
        /*0b18*/ 	.word	0x00000000
        /*0b1c*/ 	.word	0x000000b8
        /*0b20*/ 	.short	0x010a
        /*0b22*/ 	.byte	0xff
	.zero		1


	//   ....[154]....
        /*0b24*/ 	.word	0x000135d0
        /*0b28*/ 	.word	0x00000000
        /*0b2c*/ 	.word	0x00000090
        /*0b30*/ 	.short	0x010a
        /*0b32*/ 	.byte	0xff
	.zero		1


	//   ....[155]....
        /*0b34*/ 	.word	0x00013630
        /*0b38*/ 	.word	0x00000000
        /*0b3c*/ 	.word	0x00000098
        /*0b40*/ 	.short	0x010a
        /*0b42*/ 	.byte	0xff
	.zero		1


	//   ....[156]....
        /*0b44*/ 	.word	0x00013690
        /*0b48*/ 	.word	0x00000000
        /*0b4c*/ 	.word	0x000000a0
        /*0b50*/ 	.short	0x010a
        /*0b52*/ 	.byte	0xff
	.zero		1


	//   ....[157]....
        /*0b54*/ 	.word	0x000136f0
        /*0b58*/ 	.word	0x00000000
        /*0b5c*/ 	.word	0x000000a8
        /*0b60*/ 	.short	0x010a
        /*0b62*/ 	.byte	0xff
	.zero		1


	//   ....[158]....
        /*0b64*/ 	.word	0x00013750
        /*0b68*/ 	.word	0x00000007
        /*0b6c*/ 	.word	0x00000090
        /*0b70*/ 	.short	0x010a
        /*0b72*/ 	.byte	0xff
	.zero		1


	//   ....[159]....
        /*0b74*/ 	.word	0x000137b0
        /*0b78*/ 	.word	0x00000007
        /*0b7c*/ 	.word	0x00000098
        /*0b80*/ 	.short	0x010a
        /*0b82*/ 	.byte	0xff
	.zero		1


	//   ....[160]....
        /*0b84*/ 	.word	0x00013810
        /*0b88*/ 	.word	0x00000007
        /*0b8c*/ 	.word	0x000000a0
        /*0b90*/ 	.short	0x010a
        /*0b92*/ 	.byte	0xff
	.zero		1


	//   ....[161]....
        /*0b94*/ 	.word	0x00013870
        /*0b98*/ 	.word	0x00000007
        /*0b9c*/ 	.word	0x000000a8
        /*0ba0*/ 	.short	0x010a
        /*0ba2*/ 	.byte	0xff
	.zero		1


	//   ....[162]....
        /*0ba4*/ 	.word	0x000138d0
        /*0ba8*/ 	.word	0x00000000
        /*0bac*/ 	.word	0x00000090
        /*0bb0*/ 	.short	0x010a
        /*0bb2*/ 	.byte	0xff
	.zero		1


	//   ....[163]....
        /*0bb4*/ 	.word	0x00013930
        /*0bb8*/ 	.word	0x00000000
        /*0bbc*/ 	.word	0x00000098
        /*0bc0*/ 	.short	0x010a
        /*0bc2*/ 	.byte	0xff
	.zero		1


	//   ....[164]....
        /*0bc4*/ 	.word	0x00013990
        /*0bc8*/ 	.word	0x00000002
        /*0bcc*/ 	.word	0x000000a0
        /*0bd0*/ 	.short	0x010a
        /*0bd2*/ 	.byte	0xff
	.zero		1


	//   ....[165]....
        /*0bd4*/ 	.word	0x000139e0
        /*0bd8*/ 	.word	0x00000000
        /*0bdc*/ 	.word	0x000000c0
        /*0be0*/ 	.short	0x010a
        /*0be2*/ 	.byte	0xff
	.zero		1


	//   ....[166]....
        /*0be4*/ 	.word	0x00013a40
        /*0be8*/ 	.word	0x00000003
        /*0bec*/ 	.word	0x00000070
        /*0bf0*/ 	.short	0x010a
        /*0bf2*/ 	.byte	0xff
	.zero		1


	//   ....[167]....
        /*0bf4*/ 	.word	0x00013aa0
        /*0bf8*/ 	.word	0x00000003
        /*0bfc*/ 	.word	0x000000e0
        /*0c00*/ 	.short	0x010a
        /*0c02*/ 	.byte	0xff
	.zero		1


	//   ....[168]....
        /*0c04*/ 	.word	0x00013af0
        /*0c08*/ 	.word	0x00000003
        /*0c0c*/ 	.word	0x00000070
        /*0c10*/ 	.short	0x010a
        /*0c12*/ 	.byte	0xff
	.zero		1


	//   ....[169]....
        /*0c14*/ 	.word	0x00013b40
        /*0c18*/ 	.word	0x0000000b
        /*0c1c*/ 	.word	0x00000070
        /*0c20*/ 	.short	0x010a
        /*0c22*/ 	.byte	0xff
	.zero		1


	//   ....[170]....
        /*0c24*/ 	.word	0x00013b90
        /*0c28*/ 	.word	0x00000000
        /*0c2c*/ 	.word	0x00000070
        /*0c30*/ 	.short	0x010a
        /*0c32*/ 	.byte	0xff
	.zero		1


	//   ....[171]....
        /*0c34*/ 	.word	0x00013be0
        /*0c38*/ 	.word	0x00000008
        /*0c3c*/ 	.word	0x00000070
        /*0c40*/ 	.short	0x010a
        /*0c42*/ 	.byte	0xff
	.zero		1


	//   ....[172]....
        /*0c44*/ 	.word	0x00013c30
        /*0c48*/ 	.word	0x00000008
        /*0c4c*/ 	.word	0x00000070
        /*0c50*/ 	.short	0x010a
        /*0c52*/ 	.byte	0xff
	.zero		1


	//   ....[173]....
        /*0c54*/ 	.word	0x00013c80
        /*0c58*/ 	.word	0x00000000
        /*0c5c*/ 	.word	0x00000070
        /*0c60*/ 	.short	0x010a
        /*0c62*/ 	.byte	0xff
	.zero		1


	//   ....[174]....
        /*0c64*/ 	.word	0x00013cd0
        /*0c68*/ 	.word	0x00000000
        /*0c6c*/ 	.word	0x00000070
        /*0c70*/ 	.short	0x010a
        /*0c72*/ 	.byte	0xff
	.zero		1


	//----- nvinfo : EIATTR_NUM_MBARRIERS
	.align		4
.L_47:
        /*0c74*/ 	.byte	0x03, 0x38
        /*0c76*/ 	.short	0x0023


	//----- nvinfo : EIATTR_EXIT_INSTR_OFFSETS
	.align		4
        /*0c78*/ 	.byte	0x04, 0x1c
        /*0c7a*/ 	.short	(.L_49 - .L_48)


	//   ....[0]....
.L_48:
        /*0c7c*/ 	.word	0x00002ee0


	//   ....[1]....
        /*0c80*/ 	.word	0x000033f0


	//   ....[2]....
        /*0c84*/ 	.word	0x00003450


	//   ....[3]....
        /*0c88*/ 	.word	0x000049b0


	//   ....[4]....
        /*0c8c*/ 	.word	0x000065a0


	//   ....[5]....
        /*0c90*/ 	.word	0x000065e0


	//   ....[6]....
        /*0c94*/ 	.word	0x00012d40


	//   ....[7]....
        /*0c98*/ 	.word	0x00012dc0


	//   ....[8]....
        /*0c9c*/ 	.word	0x00012df0


	//   ....[9]....
        /*0ca0*/ 	.word	0x00012e70


	//----- nvinfo : EIATTR_MAX_THREADS
	.align		4
.L_49:
        /*0ca4*/ 	.byte	0x04, 0x05
        /*0ca6*/ 	.short	(.L_51 - .L_50)
.L_50:
        /*0ca8*/ 	.word	0x00000100
        /*0cac*/ 	.word	0x00000001
        /*0cb0*/ 	.word	0x00000001


	//----- nvinfo : EIATTR_CRS_STACK_SIZE
	.align		4
.L_51:
        /*0cb4*/ 	.byte	0x04, 0x1e
        /*0cb6*/ 	.short	(.L_53 - .L_52)
.L_52:
        /*0cb8*/ 	.word	0x00000000


	//----- nvinfo : EIATTR_CBANK_PARAM_SIZE
	.align		4
.L_53:
        /*0cbc*/ 	.byte	0x03, 0x19
        /*0cbe*/ 	.short	0x0c00


	//----- nvinfo : EIATTR_PARAM_CBANK
	.align		4
        /*0cc0*/ 	.byte	0x04, 0x0a
        /*0cc2*/ 	.short	(.L_55 - .L_54)
	.align		4
.L_54:
        /*0cc4*/ 	.word	index@(.nv.constant0._ZN7cutlass13device_kernelINS_4gemm6kernel13GemmUniversalIN4cute5tupleIJiiiiEEENS1_10collective13CollectiveMmaINS1_46MainloopSm100TmaUmmaWarpSpecializedBlockScaledILi7ELi2ELi1ENS5_IJNS4_1CILi2EEENSA_ILi1EEESC_EEEEENS5_IJNSA_ILi128EEENSA_ILi256EEESF_EEENS5_IJNS_12float_e2m1_tENS_13float_ue8m0_tEEEENS5_IJNS5_IJlSC_lEEENS4_6LayoutINS5_IJNS5_IJNS5_IJNSA_ILi32EEENSA_ILi4EEEEEEiEEESQ_NS5_IJSC_iEEEEEENS5_IJNS5_IJNS5_IJNSA_ILi16EEESO_EEEiEEENS5_IJNS5_IJNSA_ILi0EEESC_EEENSA_ILi512EEEEEENS5_IJSW_iEEEEEEEEEEESK_S13_NS4_8TiledMMAINS4_8MMA_AtomIJNS4_17SM100_MMA_MXF4_SSISI_SI_fSJ_Li128ELi256ELi32ELNS4_4UMMA5MajorE0ELS18_0ELNS17_7ScaleInE0ELS19_0EEEEEENSM_INS5_IJSC_SC_SC_EEENS5_IJSW_SW_SW_EEEEENS5_IJNS4_10UnderscoreES1F_S1F_EEEEENS5_IJNS4_13SM90_TMA_LOADES1I_EEENS5_IJNS4_14ComposedLayoutINS4_7SwizzleILi2ELi4ELi3EEENS4_18smem_ptr_flag_bitsILi4EEENSM_INS5_IJNSA_ILi8EEESF_EEENS5_IJSF_SC_EEEEEEENSM_INS5_IJNS5_IJNS5_IJSP_SC_EEENS5_IJSN_SB_EEEEEESC_NS5_IJSB_SC_EEEEEENS5_IJNS5_IJNS5_IJSU_SY_EEESX_EEESW_NS5_IJSB_SY_EEEEEEEEEEEvNS4_8identityENS5_IJNS4_23SM90_TMA_LOAD_MULTICASTES26_EEENS5_IJS1T_NSM_INS5_IJNS5_IJNS5_IJSP_SB_EEES1V_EEESC_S1X_EEENS5_IJS20_SW_NS5_IJSB_NSA_ILi1024EEEEEEEEEEEEEEvS25_EENS_8epilogue10collective18CollectiveEpilogueINS2H_23Sm100TmaWarpSpecializedILi4ELi2ELi32ELb1ELb0EEEJNS5_IJNSA_ILi64EEESG_SF_EEENS5_IJNSM_IS2M_SC_EENSM_IS1V_NS5_IJSC_SF_EEEEEEEENS_10bfloat16_tESL_S2S_SL_NS2H_6fusion15FusionCallbacksIS2L_NS2T_17LinearCombinationIS2S_fS2S_fLNS_15FloatRoundStyleE2EEES2N_S2R_JEEENS4_5SM1004TMEM4LOAD26SM100_TMEM_LOAD_32dp32b32xES1I_NS1K_IS1M_NS1N_ILi16EEENSM_INS5_IJS1P_SN_EEENS5_IJSN_SC_EEEEEEENS4_39AutoVectorizingCopyWithAssumedAlignmentILi128EEENS4_14SM90_TMA_STOREES37_S39_S39_EEEvvEEEEvNT_6ParamsE)
        /*0cc8*/ 	.short	0x0380
        /*0cca*/ 	.short	0x0c00


	//----- nvinfo : EIATTR_SW_WAR
	.align		4
.L_55:
        /*0ccc*/ 	.byte	0x04, 0x36
        /*0cce*/ 	.short	(.L_57 - .L_56)
.L_56:
        /*0cd0*/ 	.word	0x00000008
.L_57:


//--------------------- .nv.callgraph             --------------------------
	.section	.nv.callgraph,"",@"SHT_CUDA_CALLGRAPH"
	.align	4
	.sectionentsize	8
	.align		4
        /*0000*/ 	.word	0x00000000
	.align		4
        /*0004*/ 	.word	0xffffffff
	.align		4
        /*0008*/ 	.word	index@(_ZN7cutlass13device_kernelINS_4gemm6kernel13GemmUniversalIN4cute5tupleIJiiiiEEENS1_10collective13CollectiveMmaINS1_46MainloopSm100TmaUmmaWarpSpecializedBlockScaledILi7ELi2ELi1ENS5_IJNS4_1CILi2EEENSA_ILi1EEESC_EEEEENS5_IJNSA_ILi128EEENSA_ILi256EEESF_EEENS5_IJNS_12float_e2m1_tENS_13float_ue8m0_tEEEENS5_IJNS5_IJlSC_lEEENS4_6LayoutINS5_IJNS5_IJNS5_IJNSA_ILi32EEENSA_ILi4EEEEEEiEEESQ_NS5_IJSC_iEEEEEENS5_IJNS5_IJNS5_IJNSA_ILi16EEESO_EEEiEEENS5_IJNS5_IJNSA_ILi0EEESC_EEENSA_ILi512EEEEEENS5_IJSW_iEEEEEEEEEEESK_S13_NS4_8TiledMMAINS4_8MMA_AtomIJNS4_17SM100_MMA_MXF4_SSISI_SI_fSJ_Li128ELi256ELi32ELNS4_4UMMA5MajorE0ELS18_0ELNS17_7ScaleInE0ELS19_0EEEEEENSM_INS5_IJSC_SC_SC_EEENS5_IJSW_SW_SW_EEEEENS5_IJNS4_10UnderscoreES1F_S1F_EEEEENS5_IJNS4_13SM90_TMA_LOADES1I_EEENS5_IJNS4_14ComposedLayoutINS4_7SwizzleILi2ELi4ELi3EEENS4_18smem_ptr_flag_bitsILi4EEENSM_INS5_IJNSA_ILi8EEESF_EEENS5_IJSF_SC_EEEEEEENSM_INS5_IJNS5_IJNS5_IJSP_SC_EEENS5_IJSN_SB_EEEEEESC_NS5_IJSB_SC_EEEEEENS5_IJNS5_IJNS5_IJSU_SY_EEESX_EEESW_NS5_IJSB_SY_EEEEEEEEEEEvNS4_8identityENS5_IJNS4_23SM90_TMA_LOAD_MULTICASTES26_EEENS5_IJS1T_NSM_INS5_IJNS5_IJNS5_IJSP_SB_EEES1V_EEESC_S1X_EEENS5_IJS20_SW_NS5_IJSB_NSA_ILi1024EEEEEEEEEEEEEEvS25_EENS_8epilogue10collective18CollectiveEpilogueINS2H_23Sm100TmaWarpSpecializedILi4ELi2ELi32ELb1ELb0EEEJNS5_IJNSA_ILi64EEESG_SF_EEENS5_IJNSM_IS2M_SC_EENSM_IS1V_NS5_IJSC_SF_EEEEEEEENS_10bfloat16_tESL_S2S_SL_NS2H_6fusion15FusionCallbacksIS2L_NS2T_17LinearCombinationIS2S_fS2S_fLNS_15FloatRoundStyleE2EEES2N_S2R_JEEENS4_5SM1004TMEM4LOAD26SM100_TMEM_LOAD_32dp32b32xES1I_NS1K_IS1M_NS1N_ILi16EEENSM_INS5_IJS1P_SN_EEENS5_IJSN_SC_EEEEEEENS4_39AutoVectorizingCopyWithAssumedAlignmentILi128EEENS4_14SM90_TMA_STOREES37_S39_S39_EEEvvEEEEvNT_6ParamsE)
	.align		4
        /*000c*/ 	.word	index@(__assertfail)
	.align		4
        /*0010*/ 	.word	0x00000000
	.align		4
        /*0014*/ 	.word	0xfffffffe
	.align		4
        /*0018*/ 	.word	0x00000000
	.align		4
        /*001c*/ 	.word	0xfffffffd
	.align		4
        /*0020*/ 	.word	0x00000000
	.align		4
        /*0024*/ 	.word	0xfffffffc


//--------------------- .nv.constant4             --------------------------
	.section	.nv.constant4,"a",@progbits
	.align	8
	.align		8
.nv.constant4:
        /*0000*/ 	.dword	__assertfail
	.align		8
        /*0008*/ 	.dword	__unnamed_1
	.align		8
        /*0010*/ 	.dword	__unnamed_2
	.align		8
        /*0018*/ 	.dword	_ZN40_INTERNAL_7abef59b_4_k_cu_acb0bd9f_284704cuda3std3__45__cpo5beginE
	.align		8
        /*0020*/ 	.dword	_ZN40_INTERNAL_7abef59b_4_k_cu_acb0bd9f_284704cuda3std3__45__cpo3endE
	.align		8
        /*0028*/ 	.dword	_ZN40_INTERNAL_7abef59b_4_k_cu_acb0bd9f_284704cuda3std3__45__cpo6cbeginE
	.align		8
        /*0030*/ 	.dword	_ZN40_INTERNAL_7abef59b_4_k_cu_acb0bd9f_284704cuda3std3__45__cpo4cendE
	.align		8
        /*0038*/ 	.dword	_ZN40_INTERNAL_7abef59b_4_k_cu_acb0bd9f_284704cuda3std3__442_GLOBAL__N__7abef59b_4_k_cu_acb0bd9f_284706ignoreE
	.align		8
        /*0040*/ 	.dword	_ZN40_INTERNAL_7abef59b_4_k_cu_acb0bd9f_284704cuda3std3__419piecewise_constructE
	.align		8
        /*0048*/ 	.dword	_ZN40_INTERNAL_7abef59b_4_k_cu_acb0bd9f_284704cuda3std3__48in_placeE
	.align		8
        /*0050*/ 	.dword	_ZN40_INTERNAL_7abef59b_4_k_cu_acb0bd9f_284704cuda3std6ranges3__45__cpo4swapE
	.align		8
        /*0058*/ 	.dword	_ZN40_INTERNAL_7abef59b_4_k_cu_acb0bd9f_284704cuda3std6ranges3__45__cpo9iter_moveE
	.align		8
        /*0060*/ 	.dword	_ZN40_INTERNAL_7abef59b_4_k_cu_acb0bd9f_284704cute7productE
	.align		8
        /*0068*/ 	.dword	_ZN40_INTERNAL_7abef59b_4_k_cu_acb0bd9f_284704cute1_E
	.align		8
        /*0070*/ 	.dword	$str$25
	.align		8
        /*0078*/ 	.dword	$str$26
	.align		8
        /*0080*/ 	.dword	$str$29
	.align		8
        /*0088*/ 	.dword	$str$30


//--------------------- .text._ZN7cutlass13device_kernelINS_4gemm6kernel13GemmUniversalIN4cute5tupleIJiiiiEEENS1_10collective13CollectiveMmaINS1_46MainloopSm100TmaUmmaWarpSpecializedBlockScaledILi7ELi2ELi1ENS5_IJNS4_1CILi2EEENSA_ILi1EEESC_EEEEENS5_IJNSA_ILi128EEENSA_ILi256EEESF_EEENS5_IJNS_12float_e2m1_tENS_13float_ue8m0_tEEEENS5_IJNS5_IJlSC_lEEENS4_6LayoutINS5_IJNS5_IJNS5_IJNSA_ILi32EEENSA_ILi4EEEEEEiEEESQ_NS5_IJSC_iEEEEEENS5_IJNS5_IJNS5_IJNSA_ILi16EEESO_EEEiEEENS5_IJNS5_IJNSA_ILi0EEESC_EEENSA_ILi512EEEEEENS5_IJSW_iEEEEEEEEEEESK_S13_NS4_8TiledMMAINS4_8MMA_AtomIJNS4_17SM100_MMA_MXF4_SSISI_SI_fSJ_Li128ELi256ELi32ELNS4_4UMMA5MajorE0ELS18_0ELNS17_7ScaleInE0ELS19_0EEEEEENSM_INS5_IJSC_SC_SC_EEENS5_IJSW_SW_SW_EEEEENS5_IJNS4_10UnderscoreES1F_S1F_EEEEENS5_IJNS4_13SM90_TMA_LOADES1I_EEENS5_IJNS4_14ComposedLayoutINS4_7SwizzleILi2ELi4ELi3EEENS4_18smem_ptr_flag_bitsILi4EEENSM_INS5_IJNSA_ILi8EEESF_EEENS5_IJSF_SC_EEEEEEENSM_INS5_IJNS5_IJNS5_IJSP_SC_EEENS5_IJSN_SB_EEEEEESC_NS5_IJSB_SC_EEEEEENS5_IJNS5_IJNS5_IJSU_SY_EEESX_EEESW_NS5_IJSB_SY_EEEEEEEEEEEvNS4_8identityENS5_IJNS4_23SM90_TMA_LOAD_MULTICASTES26_EEENS5_IJS1T_NSM_INS5_IJNS5_IJNS5_IJSP_SB_EEES1V_EEESC_S1X_EEENS5_IJS20_SW_NS5_IJSB_NSA_ILi1024EEEEEEEEEEEEEEvS25_EENS_8epilogue10collective18CollectiveEpilogueINS2H_23Sm100TmaWarpSpecializedILi4ELi2ELi32ELb1ELb0EEEJNS5_IJNSA_ILi64EEESG_SF_EEENS5_IJNSM_IS2M_SC_EENSM_IS1V_NS5_IJSC_SF_EEEEEEEENS_10bfloat16_tESL_S2S_SL_NS2H_6fusion15FusionCallbacksIS2L_NS2T_17LinearCombinationIS2S_fS2S_fLNS_15FloatRoundStyleE2EEES2N_S2R_JEEENS4_5SM1004TMEM4LOAD26SM100_TMEM_LOAD_32dp32b32xES1I_NS1K_IS1M_NS1N_ILi16EEENSM_INS5_IJS1P_SN_EEENS5_IJSN_SC_EEEEEEENS4_39AutoVectorizingCopyWithAssumedAlignmentILi128EEENS4_14SM90_TMA_STOREES37_S39_S39_EEEvvEEEEvNT_6ParamsE --------------------------
	.section	.text._ZN7cutlass13device_kernelINS_4gemm6kernel13GemmUniversalIN4cute5tupleIJiiiiEEENS1_10collective13CollectiveMmaINS1_46MainloopSm100TmaUmmaWarpSpecializedBlockScaledILi7ELi2ELi1ENS5_IJNS4_1CILi2EEENSA_ILi1EEESC_EEEEENS5_IJNSA_ILi128EEENSA_ILi256EEESF_EEENS5_IJNS_12float_e2m1_tENS_13float_ue8m0_tEEEENS5_IJNS5_IJlSC_lEEENS4_6LayoutINS5_IJNS5_IJNS5_IJNSA_ILi32EEENSA_ILi4EEEEEEiEEESQ_NS5_IJSC_iEEEEEENS5_IJNS5_IJNS5_IJNSA_ILi16EEESO_EEEiEEENS5_IJNS5_IJNSA_ILi0EEESC_EEENSA_ILi512EEEEEENS5_IJSW_iEEEEEEEEEEESK_S13_NS4_8TiledMMAINS4_8MMA_AtomIJNS4_17SM100_MMA_MXF4_SSISI_SI_fSJ_Li128ELi256ELi32ELNS4_4UMMA5MajorE0ELS18_0ELNS17_7ScaleInE0ELS19_0EEEEEENSM_INS5_IJSC_SC_SC_EEENS5_IJSW_SW_SW_EEEEENS5_IJNS4_10UnderscoreES1F_S1F_EEEEENS5_IJNS4_13SM90_TMA_LOADES1I_EEENS5_IJNS4_14ComposedLayoutINS4_7SwizzleILi2ELi4ELi3EEENS4_18smem_ptr_flag_bitsILi4EEENSM_INS5_IJNSA_ILi8EEESF_EEENS5_IJSF_SC_EEEEEEENSM_INS5_IJNS5_IJNS5_IJSP_SC_EEENS5_IJSN_SB_EEEEEESC_NS5_IJSB_SC_EEEEEENS5_IJNS5_IJNS5_IJSU_SY_EEESX_EEESW_NS5_IJSB_SY_EEEEEEEEEEEvNS4_8identityENS5_IJNS4_23SM90_TMA_LOAD_MULTICASTES26_EEENS5_IJS1T_NSM_INS5_IJNS5_IJNS5_IJSP_SB_EEES1V_EEESC_S1X_EEENS5_IJS20_SW_NS5_IJSB_NSA_ILi1024EEEEEEEEEEEEEEvS25_EENS_8epilogue10collective18CollectiveEpilogueINS2H_23Sm100TmaWarpSpecializedILi4ELi2ELi32ELb1ELb0EEEJNS5_IJNSA_ILi64EEESG_SF_EEENS5_IJNSM_IS2M_SC_EENSM_IS1V_NS5_IJSC_SF_EEEEEEEENS_10bfloat16_tESL_S2S_SL_NS2H_6fusion15FusionCallbacksIS2L_NS2T_17LinearCombinationIS2S_fS2S_fLNS_15FloatRoundStyleE2EEES2N_S2R_JEEENS4_5SM1004TMEM4LOAD26SM100_TMEM_LOAD_32dp32b32xES1I_NS1K_IS1M_NS1N_ILi16EEENSM_INS5_IJS1P_SN_EEENS5_IJSN_SC_EEEEEEENS4_39AutoVectorizingCopyWithAssumedAlignmentILi128EEENS4_14SM90_TMA_STOREES37_S39_S39_EEEvvEEEEvNT_6ParamsE,"ax",@progbits
	.align	128
.text._ZN7cutlass13device_kernelINS_4gemm6kernel13GemmUniversalIN4cute5tupleIJiiiiEEENS1_10collective13CollectiveMmaINS1_46MainloopSm100TmaUmmaWarpSpecializedBlockScaledILi7ELi2ELi1ENS5_IJNS4_1CILi2EEENSA_ILi1EEESC_EEEEENS5_IJNSA_ILi128EEENSA_ILi256EEESF_EEENS5_IJNS_12float_e2m1_tENS_13float_ue8m0_tEEEENS5_IJNS5_IJlSC_lEEENS4_6LayoutINS5_IJNS5_IJNS5_IJNSA_ILi32EEENSA_ILi4EEEEEEiEEESQ_NS5_IJSC_iEEEEEENS5_IJNS5_IJNS5_IJNSA_ILi16EEESO_EEEiEEENS5_IJNS5_IJNSA_ILi0EEESC_EEENSA_ILi512EEEEEENS5_IJSW_iEEEEEEEEEEESK_S13_NS4_8TiledMMAINS4_8MMA_AtomIJNS4_17SM100_MMA_MXF4_SSISI_SI_fSJ_Li128ELi256ELi32ELNS4_4UMMA5MajorE0ELS18_0ELNS17_7ScaleInE0ELS19_0EEEEEENSM_INS5_IJSC_SC_SC_EEENS5_IJSW_SW_SW_EEEEENS5_IJNS4_10UnderscoreES1F_S1F_EEEEENS5_IJNS4_13SM90_TMA_LOADES1I_EEENS5_IJNS4_14ComposedLayoutINS4_7SwizzleILi2ELi4ELi3EEENS4_18smem_ptr_flag_bitsILi4EEENSM_INS5_IJNSA_ILi8EEESF_EEENS5_IJSF_SC_EEEEEEENSM_INS5_IJNS5_IJNS5_IJSP_SC_EEENS5_IJSN_SB_EEEEEESC_NS5_IJSB_SC_EEEEEENS5_IJNS5_IJNS5_IJSU_SY_EEESX_EEESW_NS5_IJSB_SY_EEEEEEEEEEEvNS4_8identityENS5_IJNS4_23SM90_TMA_LOAD_MULTICASTES26_EEENS5_IJS1T_NSM_INS5_IJNS5_IJNS5_IJSP_SB_EEES1V_EEESC_S1X_EEENS5_IJS20_SW_NS5_IJSB_NSA_ILi1024EEEEEEEEEEEEEEvS25_EENS_8epilogue10collective18CollectiveEpilogueINS2H_23Sm100TmaWarpSpecializedILi4ELi2ELi32ELb1ELb0EEEJNS5_IJNSA_ILi64EEESG_SF_EEENS5_IJNSM_IS2M_SC_EENSM_IS1V_NS5_IJSC_SF_EEEEEEEENS_10bfloat16_tESL_S2S_SL_NS2H_6fusion15FusionCallbacksIS2L_NS2T_17LinearCombinationIS2S_fS2S_fLNS_15FloatRoundStyleE2EEES2N_S2R_JEEENS4_5SM1004TMEM4LOAD26SM100_TMEM_LOAD_32dp32b32xES1I_NS1K_IS1M_NS1N_ILi16EEENSM_INS5_IJS1P_SN_EEENS5_IJSN_SC_EEEEEEENS4_39AutoVectorizingCopyWithAssumedAlignmentILi128EEENS4_14SM90_TMA_STOREES37_S39_S39_EEEvvEEEEvNT_6ParamsE:
        .type           _ZN7cutlass13device_kernelINS_4gemm6kernel13GemmUniversalIN4cute5tupleIJiiiiEEENS1_10collective13CollectiveMmaINS1_46MainloopSm100TmaUmmaWarpSpecializedBlockScaledILi7ELi2ELi1ENS5_IJNS4_1CILi2EEENSA_ILi1EEESC_EEEEENS5_IJNSA_ILi128EEENSA_ILi256EEESF_EEENS5_IJNS_12float_e2m1_tENS_13float_ue8m0_tEEEENS5_IJNS5_IJlSC_lEEENS4_6LayoutINS5_IJNS5_IJNS5_IJNSA_ILi32EEENSA_ILi4EEEEEEiEEESQ_NS5_IJSC_iEEEEEENS5_IJNS5_IJNS5_IJNSA_ILi16EEESO_EEEiEEENS5_IJNS5_IJNSA_ILi0EEESC_EEENSA_ILi512EEEEEENS5_IJSW_iEEEEEEEEEEESK_S13_NS4_8TiledMMAINS4_8MMA_AtomIJNS4_17SM100_MMA_MXF4_SSISI_SI_fSJ_Li128ELi256ELi32ELNS4_4UMMA5MajorE0ELS18_0ELNS17_7ScaleInE0ELS19_0EEEEEENSM_INS5_IJSC_SC_SC_EEENS5_IJSW_SW_SW_EEEEENS5_IJNS4_10UnderscoreES1F_S1F_EEEEENS5_IJNS4_13SM90_TMA_LOADES1I_EEENS5_IJNS4_14ComposedLayoutINS4_7SwizzleILi2ELi4ELi3EEENS4_18smem_ptr_flag_bitsILi4EEENSM_INS5_IJNSA_ILi8EEESF_EEENS5_IJSF_SC_EEEEEEENSM_INS5_IJNS5_IJNS5_IJSP_SC_EEENS5_IJSN_SB_EEEEEESC_NS5_IJSB_SC_EEEEEENS5_IJNS5_IJNS5_IJSU_SY_EEESX_EEESW_NS5_IJSB_SY_EEEEEEEEEEEvNS4_8identityENS5_IJNS4_23SM90_TMA_LOAD_MULTICASTES26_EEENS5_IJS1T_NSM_INS5_IJNS5_IJNS5_IJSP_SB_EEES1V_EEESC_S1X_EEENS5_IJS20_SW_NS5_IJSB_NSA_ILi1024EEEEEEEEEEEEEEvS25_EENS_8epilogue10collective18CollectiveEpilogueINS2H_23Sm100TmaWarpSpecializedILi4ELi2ELi32ELb1ELb0EEEJNS5_IJNSA_ILi64EEESG_SF_EEENS5_IJNSM_IS2M_SC_EENSM_IS1V_NS5_IJSC_SF_EEEEEEEENS_10bfloat16_tESL_S2S_SL_NS2H_6fusion15FusionCallbacksIS2L_NS2T_17LinearCombinationIS2S_fS2S_fLNS_15FloatRoundStyleE2EEES2N_S2R_JEEENS4_5SM1004TMEM4LOAD26SM100_TMEM_LOAD_32dp32b32xES1I_NS1K_IS1M_NS1N_ILi16EEENSM_INS5_IJS1P_SN_EEENS5_IJSN_SC_EEEEEEENS4_39AutoVectorizingCopyWithAssumedAlignmentILi128EEENS4_14SM90_TMA_STOREES37_S39_S39_EEEvvEEEEvNT_6ParamsE,@function
        .size           _ZN7cutlass13device_kernelINS_4gemm6kernel13GemmUniversalIN4cute5tupleIJiiiiEEENS1_10collective13CollectiveMmaINS1_46MainloopSm100TmaUmmaWarpSpecializedBlockScaledILi7ELi2ELi1ENS5_IJNS4_1CILi2EEENSA_ILi1EEESC_EEEEENS5_IJNSA_ILi128EEENSA_ILi256EEESF_EEENS5_IJNS_12float_e2m1_tENS_13float_ue8m0_tEEEENS5_IJNS5_IJlSC_lEEENS4_6LayoutINS5_IJNS5_IJNS5_IJNSA_ILi32EEENSA_ILi4EEEEEEiEEESQ_NS5_IJSC_iEEEEEENS5_IJNS5_IJNS5_IJNSA_ILi16EEESO_EEEiEEENS5_IJNS5_IJNSA_ILi0EEESC_EEENSA_ILi512EEEEEENS5_IJSW_iEEEEEEEEEEESK_S13_NS4_8TiledMMAINS4_8MMA_AtomIJNS4_17SM100_MMA_MXF4_SSISI_SI_fSJ_Li128ELi256ELi32ELNS4_4UMMA5MajorE0ELS18_0ELNS17_7ScaleInE0ELS19_0EEEEEENSM_INS5_IJSC_SC_SC_EEENS5_IJSW_SW_SW_EEEEENS5_IJNS4_10UnderscoreES1F_S1F_EEEEENS5_IJNS4_13SM90_TMA_LOADES1I_EEENS5_IJNS4_14ComposedLayoutINS4_7SwizzleILi2ELi4ELi3EEENS4_18smem_ptr_flag_bitsILi4EEENSM_INS5_IJNSA_ILi8EEESF_EEENS5_IJSF_SC_EEEEEEENSM_INS5_IJNS5_IJNS5_IJSP_SC_EEENS5_IJSN_SB_EEEEEESC_NS5_IJSB_SC_EEEEEENS5_IJNS5_IJNS5_IJSU_SY_EEESX_EEESW_NS5_IJSB_SY_EEEEEEEEEEEvNS4_8identityENS5_IJNS4_23SM90_TMA_LOAD_MULTICASTES26_EEENS5_IJS1T_NSM_INS5_IJNS5_IJNS5_IJSP_SB_EEES1V_EEESC_S1X_EEENS5_IJS20_SW_NS5_IJSB_NSA_ILi1024EEEEEEEEEEEEEEvS25_EENS_8epilogue10collective18CollectiveEpilogueINS2H_23Sm100TmaWarpSpecializedILi4ELi2ELi32ELb1ELb0EEEJNS5_IJNSA_ILi64EEESG_SF_EEENS5_IJNSM_IS2M_SC_EENSM_IS1V_NS5_IJSC_SF_EEEEEEEENS_10bfloat16_tESL_S2S_SL_NS2H_6fusion15FusionCallbacksIS2L_NS2T_17LinearCombinationIS2S_fS2S_fLNS_15FloatRoundStyleE2EEES2N_S2R_JEEENS4_5SM1004TMEM4LOAD26SM100_TMEM_LOAD_32dp32b32xES1I_NS1K_IS1M_NS1N_ILi16EEENSM_INS5_IJS1P_SN_EEENS5_IJSN_SC_EEEEEEENS4_39AutoVectorizingCopyWithAssumedAlignmentILi128EEENS4_14SM90_TMA_STOREES37_S39_S39_EEEvvEEEEvNT_6ParamsE,(.L_x_247 - _ZN7cutlass13device_kernelINS_4gemm6kernel13GemmUniversalIN4cute5tupleIJiiiiEEENS1_10collective13CollectiveMmaINS1_46MainloopSm100TmaUmmaWarpSpecializedBlockScaledILi7ELi2ELi1ENS5_IJNS4_1CILi2EEENSA_ILi1EEESC_EEEEENS5_IJNSA_ILi128EEENSA_ILi256EEESF_EEENS5_IJNS_12float_e2m1_tENS_13float_ue8m0_tEEEENS5_IJNS5_IJlSC_lEEENS4_6LayoutINS5_IJNS5_IJNS5_IJNSA_ILi32EEENSA_ILi4EEEEEEiEEESQ_NS5_IJSC_iEEEEEENS5_IJNS5_IJNS5_IJNSA_ILi16EEESO_EEEiEEENS5_IJNS5_IJNSA_ILi0EEESC_EEENSA_ILi512EEEEEENS5_IJSW_iEEEEEEEEEEESK_S13_NS4_8TiledMMAINS4_8MMA_AtomIJNS4_17SM100_MMA_MXF4_SSISI_SI_fSJ_Li128ELi256ELi32ELNS4_4UMMA5MajorE0ELS18_0ELNS17_7ScaleInE0ELS19_0EEEEEENSM_INS5_IJSC_SC_SC_EEENS5_IJSW_SW_SW_EEEEENS5_IJNS4_10UnderscoreES1F_S1F_EEEEENS5_IJNS4_13SM90_TMA_LOADES1I_EEENS5_IJNS4_14ComposedLayoutINS4_7SwizzleILi2ELi4ELi3EEENS4_18smem_ptr_flag_bitsILi4EEENSM_INS5_IJNSA_ILi8EEESF_EEENS5_IJSF_SC_EEEEEEENSM_INS5_IJNS5_IJNS5_IJSP_SC_EEENS5_IJSN_SB_EEEEEESC_NS5_IJSB_SC_EEEEEENS5_IJNS5_IJNS5_IJSU_SY_EEESX_EEESW_NS5_IJSB_SY_EEEEEEEEEEEvNS4_8identityENS5_IJNS4_23SM90_TMA_LOAD_MULTICASTES26_EEENS5_IJS1T_NSM_INS5_IJNS5_IJNS5_IJSP_SB_EEES1V_EEESC_S1X_EEENS5_IJS20_SW_NS5_IJSB_NSA_ILi1024EEEEEEEEEEEEEEvS25_EENS_8epilogue10collective18CollectiveEpilogueINS2H_23Sm100TmaWarpSpecializedILi4ELi2ELi32ELb1ELb0EEEJNS5_IJNSA_ILi64EEESG_SF_EEENS5_IJNSM_IS2M_SC_EENSM_IS1V_NS5_IJSC_SF_EEEEEEEENS_10bfloat16_tESL_S2S_SL_NS2H_6fusion15FusionCallbacksIS2L_NS2T_17LinearCombinationIS2S_fS2S_fLNS_15FloatRoundStyleE2EEES2N_S2R_JEEENS4_5SM1004TMEM4LOAD26SM100_TMEM_LOAD_32dp32b32xES1I_NS1K_IS1M_NS1N_ILi16EEENSM_INS5_IJS1P_SN_EEENS5_IJSN_SC_EEEEEEENS4_39AutoVectorizingCopyWithAssumedAlignmentILi128EEENS4_14SM90_TMA_STOREES37_S39_S39_EEEvvEEEEvNT_6ParamsE)
        .other          _ZN7cutlass13device_kernelINS_4gemm6kernel13GemmUniversalIN4cute5tupleIJiiiiEEENS1_10collective13CollectiveMmaINS1_46MainloopSm100TmaUmmaWarpSpecializedBlockScaledILi7ELi2ELi1ENS5_IJNS4_1CILi2EEENSA_ILi1EEESC_EEEEENS5_IJNSA_ILi128EEENSA_ILi256EEESF_EEENS5_IJNS_12float_e2m1_tENS_13float_ue8m0_tEEEENS5_IJNS5_IJlSC_lEEENS4_6LayoutINS5_IJNS5_IJNS5_IJNSA_ILi32EEENSA_ILi4EEEEEEiEEESQ_NS5_IJSC_iEEEEEENS5_IJNS5_IJNS5_IJNSA_ILi16EEESO_EEEiEEENS5_IJNS5_IJNSA_ILi0EEESC_EEENSA_ILi512EEEEEENS5_IJSW_iEEEEEEEEEEESK_S13_NS4_8TiledMMAINS4_8MMA_AtomIJNS4_17SM100_MMA_MXF4_SSISI_SI_fSJ_Li128ELi256ELi32ELNS4_4UMMA5MajorE0ELS18_0ELNS17_7ScaleInE0ELS19_0EEEEEENSM_INS5_IJSC_SC_SC_EEENS5_IJSW_SW_SW_EEEEENS5_IJNS4_10UnderscoreES1F_S1F_EEEEENS5_IJNS4_13SM90_TMA_LOADES1I_EEENS5_IJNS4_14ComposedLayoutINS4_7SwizzleILi2ELi4ELi3EEENS4_18smem_ptr_flag_bitsILi4EEENSM_INS5_IJNSA_ILi8EEESF_EEENS5_IJSF_SC_EEEEEEENSM_INS5_IJNS5_IJNS5_IJSP_SC_EEENS5_IJSN_SB_EEEEEESC_NS5_IJSB_SC_EEEEEENS5_IJNS5_IJNS5_IJSU_SY_EEESX_EEESW_NS5_IJSB_SY_EEEEEEEEEEEvNS4_8identityENS5_IJNS4_23SM90_TMA_LOAD_MULTICASTES26_EEENS5_IJS1T_NSM_INS5_IJNS5_IJNS5_IJSP_SB_EEES1V_EEESC_S1X_EEENS5_IJS20_SW_NS5_IJSB_NSA_ILi1024EEEEEEEEEEEEEEvS25_EENS_8epilogue10collective18CollectiveEpilogueINS2H_23Sm100TmaWarpSpecializedILi4ELi2ELi32ELb1ELb0EEEJNS5_IJNSA_ILi64EEESG_SF_EEENS5_IJNSM_IS2M_SC_EENSM_IS1V_NS5_IJSC_SF_EEEEEEEENS_10bfloat16_tESL_S2S_SL_NS2H_6fusion15FusionCallbacksIS2L_NS2T_17LinearCombinationIS2S_fS2S_fLNS_15FloatRoundStyleE2EEES2N_S2R_JEEENS4_5SM1004TMEM4LOAD26SM100_TMEM_LOAD_32dp32b32xES1I_NS1K_IS1M_NS1N_ILi16EEENSM_INS5_IJS1P_SN_EEENS5_IJSN_SC_EEEEEEENS4_39AutoVectorizingCopyWithAssumedAlignmentILi128EEENS4_14SM90_TMA_STOREES37_S39_S39_EEEvvEEEEvNT_6ParamsE,@"STO_CUDA_ENTRY STV_DEFAULT"
_ZN7cutlass13device_kernelINS_4gemm6kernel13GemmUniversalIN4cute5tupleIJiiiiEEENS1_10collective13CollectiveMmaINS1_46MainloopSm100TmaUmmaWarpSpecializedBlockScaledILi7ELi2ELi1ENS5_IJNS4_1CILi2EEENSA_ILi1EEESC_EEEEENS5_IJNSA_ILi128EEENSA_ILi256EEESF_EEENS5_IJNS_12float_e2m1_tENS_13float_ue8m0_tEEEENS5_IJNS5_IJlSC_lEEENS4_6LayoutINS5_IJNS5_IJNS5_IJNSA_ILi32EEENSA_ILi4EEEEEEiEEESQ_NS5_IJSC_iEEEEEENS5_IJNS5_IJNS5_IJNSA_ILi16EEESO_EEEiEEENS5_IJNS5_IJNSA_ILi0EEESC_EEENSA_ILi512EEEEEENS5_IJSW_iEEEEEEEEEEESK_S13_NS4_8TiledMMAINS4_8MMA_AtomIJNS4_17SM100_MMA_MXF4_SSISI_SI_fSJ_Li128ELi256ELi32ELNS4_4UMMA5MajorE0ELS18_0ELNS17_7ScaleInE0ELS19_0EEEEEENSM_INS5_IJSC_SC_SC_EEENS5_IJSW_SW_SW_EEEEENS5_IJNS4_10UnderscoreES1F_S1F_EEEEENS5_IJNS4_13SM90_TMA_LOADES1I_EEENS5_IJNS4_14ComposedLayoutINS4_7SwizzleILi2ELi4ELi3EEENS4_18smem_ptr_flag_bitsILi4EEENSM_INS5_IJNSA_ILi8EEESF_EEENS5_IJSF_SC_EEEEEEENSM_INS5_IJNS5_IJNS5_IJSP_SC_EEENS5_IJSN_SB_EEEEEESC_NS5_IJSB_SC_EEEEEENS5_IJNS5_IJNS5_IJSU_SY_EEESX_EEESW_NS5_IJSB_SY_EEEEEEEEEEEvNS4_8identityENS5_IJNS4_23SM90_TMA_LOAD_MULTICASTES26_EEENS5_IJS1T_NSM_INS5_IJNS5_IJNS5_IJSP_SB_EEES1V_EEESC_S1X_EEENS5_IJS20_SW_NS5_IJSB_NSA_ILi1024EEEEEEEEEEEEEEvS25_EENS_8epilogue10collective18CollectiveEpilogueINS2H_23Sm100TmaWarpSpecializedILi4ELi2ELi32ELb1ELb0EEEJNS5_IJNSA_ILi64EEESG_SF_EEENS5_IJNSM_IS2M_SC_EENSM_IS1V_NS5_IJSC_SF_EEEEEEEENS_10bfloat16_tESL_S2S_SL_NS2H_6fusion15FusionCallbacksIS2L_NS2T_17LinearCombinationIS2S_fS2S_fLNS_15FloatRoundStyleE2EEES2N_S2R_JEEENS4_5SM1004TMEM4LOAD26SM100_TMEM_LOAD_32dp32b32xES1I_NS1K_IS1M_NS1N_ILi16EEENSM_INS5_IJS1P_SN_EEENS5_IJSN_SC_EEEEEEENS4_39AutoVectorizingCopyWithAssumedAlignmentILi128EEENS4_14SM90_TMA_STOREES37_S39_S39_EEEvvEEEEvNT_6ParamsE:
[----:B------:R-:W1:Y:S01]  /*0000*/  LDC R1, c[0x0][0x37c] ;  /* 0x0000df00ff017b82 */ /* 0x000e620000000800 */
[----:B------:R-:W2:Y:S01]  /*0010*/  S2R R184, SR_TID.X ;  /* 0x0000000000b87919 */ /* 0x000ea20000002100 */
[----:B------:R-:W3:Y:S01]  /*0020*/  LDCU.64 UR12, c[0x0][0xc90] ;  /* 0x00019200ff0c77ac */ /* 0x000ee20008000a00 */
[----:B------:R-:W-:Y:S02]  /*0030*/  PRMT R176, RZ, 0x7610, R176 ;  /* 0x00007610ffb07816 */ /* 0x000fe400000000b0 */
[----:B------:R-:W-:Y:S01]  /*0040*/  ELECT P4, URZ, PT ;  /* 0x0000000000ff782f */ /* 0x000fe20003880000 */
[----:B---3--:R-:W-:-:S04]  /*0050*/  UISETP.NE.U32.AND UP0, UPT, UR12, URZ, UPT ;  /* 0x000000ff0c00728c */ /* 0x008fc8000bf05070 */
[----:B------:R-:W-:Y:S01]  /*0060*/  UISETP.NE.AND.EX UP0, UPT, UR13, URZ, UPT, UP0 ;  /* 0x000000ff0d00728c */ /* 0x000fe2000bf05300 */
[----:B--2---:R-:W-:-:S05]  /*0070*/  SHF.R.U32.HI R177, RZ, 0x5, R184 ;  /* 0x00000005ffb17819 */ /* 0x004fca00000116b8 */
[----:B------:R-:W2:Y:S02]  /*0080*/  SHFL.IDX PT, R0, R177, RZ, 0x1f ;  /* 0x00001fffb1007589 */ /* 0x000ea400000e0000 */
[----:B--2---:R-:W-:Y:S01]  /*0090*/  R2UR UR18, R0 ;  /* 0x00000000001272ca */ /* 0x004fe200000e0000 */
[----:B-1----:R-:W-:-:S14]  /*00a0*/  BRA.U UP0, `(.L_x_0) ;  /* 0x0000000100307547 */ /* 0x002fdc000b800000 */
[----:B------:R-:W1:Y:S02]  /*00b0*/  LDCU.64 UR4, c[0x0][0xc88] ;  /* 0x00019100ff0477ac */ /* 0x000e640008000a00 */
[----:B-1----:R-:W-:-:S04]  /*00c0*/  UISETP.NE.U32.AND UP0, UPT, UR4, URZ, UPT ;  /* 0x000000ff0400728c */ /* 0x002fc8000bf05070 */
[----:B------:R-:W-:-:S09]  /*00d0*/  UISETP.NE.AND.EX UP0, UPT, UR5, URZ, UPT, UP0 ;  /* 0x000000ff0500728c */ /* 0x000fd2000bf05300 */
[----:B------:R-:W-:Y:S05]  /*00e0*/  BRA.U !UP0, `(.L_x_1) ;  /* 0x0000000108147547 */ /* 0x000fea000b800000 */
[----:B------:R-:W1:Y:S01]  /*00f0*/  LDC.64 R2, c[0x0][0xc88] ;  /* 0x00032200ff027b82 */ /* 0x000e620000000a00 */
[----:B------:R-:W1:Y:S02]  /*0100*/  LDCU.64 UR4, c[0x0][0x358] ;  /* 0x00006b00ff0477ac */ /* 0x000e640008000a00 */
[----:B-1----:R1:W5:Y:S01]  /*0110*/  LDG.E R133, desc[UR4][R2.64] ;  /* 0x0000000402857981 */ /* 0x002362000c1e1900 */
[----:B------:R-:W-:Y:S01]  /*0120*/  HFMA2 R176, -RZ, RZ, 0, 5.9604644775390625e-08 ;  /* 0x00000001ffb07431 */ /* 0x000fe200000001ff */
[----:B------:R-:W-:Y:S05]  /*0130*/  BRA `(.L_x_0) ;  /* 0x00000000000c7947 */ /* 0x000fea0003800000 */
.L_x_1:
[----:B------:R-:W1:Y:S01]  /*0140*/  LDCU UR4, c[0x0][0xc80] ;  /* 0x00019000ff0477ac */ /* 0x000e620008000800 */
[----:B------:R-:W-:Y:S01]  /*0150*/  HFMA2 R176, -RZ, RZ, 0, 5.9604644775390625e-08 ;  /* 0x00000001ffb07431 */ /* 0x000fe200000001ff */
[----:B-1----:R-:W-:-:S07]  /*0160*/  MOV R133, UR4 ;  /* 0x0000000400857c02 */ /* 0x002fce0008000f00 */
.L_x_0:
[----:B------:R-:W2:Y:S02]  /*0170*/  LDCU.64 UR4, c[0x0][0xcb0] ;  /* 0x00019600ff0477ac */ /* 0x000ea40008000a00 */
[----:B--2---:R-:W-:-:S04]  /*0180*/  UISETP.NE.U32.AND UP0, UPT, UR4, URZ, UPT ;  /* 0x000000ff0400728c */ /* 0x004fc8000bf05070 */
[----:B------:R-:W-:-:S09]  /*0190*/  UISETP.NE.AND.EX UP0, UPT, UR5, URZ, UPT, UP0 ;  /* 0x000000ff0500728c */ /* 0x000fd2000bf05300 */
[----:B------:R-:W-:Y:S05]  /*01a0*/  BRA.U UP0, `(.L_x_2) ;  /* 0x0000000100287547 */ /* 0x000fea000b800000 */
[----:B------:R-:W2:Y:S02]  /*01b0*/  LDCU.64 UR4, c[0x0][0xca8] ;  /* 0x00019500ff0477ac */ /* 0x000ea40008000a00 */
[----:B--2---:R-:W-:-:S04]  /*01c0*/  UISETP.NE.U32.AND UP0, UPT, UR4, URZ, UPT ;  /* 0x000000ff0400728c */ /* 0x004fc8000bf05070 */
[----:B------:R-:W-:-:S09]  /*01d0*/  UISETP.NE.AND.EX UP0, UPT, UR5, URZ, UPT, UP0 ;  /* 0x000000ff0500728c */ /* 0x000fd2000bf05300 */
[----:B------:R-:W-:Y:S05]  /*01e0*/  BRA.U !UP0, `(.L_x_3) ;  /* 0x0000000108107547 */ /* 0x000fea000b800000 */
[----:B------:R-:W2:Y:S01]  /*01f0*/  LDC.64 R130, c[0x0][0xca8] ;  /* 0x00032a00ff827b82 */ /* 0x000ea20000000a00 */
[----:B------:R-:W2:Y:S02]  /*0200*/  LDCU.64 UR4, c[0x0][0x358] ;  /* 0x00006b00ff0477ac */ /* 0x000ea40008000a00 */
[----:B--2---:R2:W5:Y:S01]  /*0210*/  LDG.E R130, desc[UR4][R130.64] ;  /* 0x0000000482827981 */ /* 0x004562000c1e1900 */
[----:B------:R-:W-:Y:S05]  /*0220*/  BRA `(.L_x_2) ;  /* 0x0000000000087947 */ /* 0x000fea0003800000 */
.L_x_3:
[----:B------:R-:W2:Y:S02]  /*0230*/  LDCU UR4, c[0x0][0xca0] ;  /* 0x00019400ff0477ac */ /* 0x000ea40008000800 */
[----:B--2---:R-:W-:Y:S02]  /*0240*/  MOV R130, UR4 ;  /* 0x0000000400827c02 */ /* 0x004fe40008000f00 */
.L_x_2:
[----:B------:R-:W-:Y:S01]  /*0250*/  IMAD.U32 R0, RZ, RZ, UR18 ;  /* 0x00000012ff007e24 */ /* 0x000fe2000f8e00ff */
[----:B------:R-:W-:Y:S04]  /*0260*/  BSSY.RECONVERGENT B0, `(.L_x_4) ;  /* 0x0000012000007945 */ /* 0x000fe80003800200 */
[C---:B------:R-:W-:Y:S02]  /*0270*/  ISETP.NE.OR P1, PT, R0.reuse, 0x1, !P4 ;  /* 0x000000010000780c */ /* 0x040fe40006725670 */
[----:B------:R-:W-:-:S11]  /*0280*/  ISETP.NE.OR P0, PT, R0, 0x3, !P4 ;  /* 0x000000030000780c */ /* 0x000fd60006705670 */
[----:B------:R-:W-:Y:S05]  /*0290*/  @P1 BRA `(.L_x_5) ;  /* 0x0000000000381947 */ /* 0x000fea0003800000 */
[----:B------:R-:W3:Y:S02]  /*02a0*/  LDCU.64 UR4, c[0x0][0x348] ;  /* 0x00006900ff0477ac */ /* 0x000ee40008000a00 */
[----:B---3--:R-:W-:Y:S02]  /*02b0*/  UIADD3 UR10, UP3, UPT, UR4, 0x80, URZ ;  /* 0x00000080040a7890 */ /* 0x008fe4000ff7e0ff */
[----:B------:R-:W-:Y:S02]  /*02c0*/  UIADD3 UR8, UP2, UPT, UR4, 0x180, URZ ;  /* 0x0000018004087890 */ /* 0x000fe4000ff5e0ff */
[----:B------:R-:W-:Y:S02]  /*02d0*/  UIADD3 UR6, UP1, UPT, UR4, 0x280, URZ ;  /* 0x0000028004067890 */ /* 0x000fe4000ff3e0ff */
[----:B------:R-:W-:Y:S02]  /*02e0*/  UIADD3 UR4, UP0, UPT, UR4, 0x380, URZ ;  /* 0x0000038004047890 */ /* 0x000fe4000ff1e0ff */
[----:B------:R-:W-:-:S02]  /*02f0*/  UIADD3.X UR11, UPT, UPT, URZ, UR5, URZ, UP3, !UPT ;  /* 0x00000005ff0b7290 */ /* 0x000fc40009ffe4ff */
[----:B------:R-:W-:Y:S02]  /*0300*/  UIADD3.X UR9, UPT, UPT, URZ, UR5, URZ, UP2, !UPT ;  /* 0x00000005ff097290 */ /* 0x000fe400097fe4ff */
[----:B------:R-:W-:Y:S02]  /*0310*/  UIADD3.X UR7, UPT, UPT, URZ, UR5, URZ, UP1, !UPT ;  /* 0x00000005ff077290 */ /* 0x000fe40008ffe4ff */
[----:B------:R-:W-:-:S03]  /*0320*/  UIADD3.X UR5, UPT, UPT, URZ, UR5, URZ, UP0, !UPT ;  /* 0x00000005ff057290 */ /* 0x000fc600087fe4ff */
[----:B------:R3:W-:Y:S02]  /*0330*/  UTMACCTL.PF [UR10] ;  /* 0x000000000a0079b9 */ /* 0x0007e40008040000 */
[----:B------:R3:W-:Y:S02]  /*0340*/  UTMACCTL.PF [UR8] ;  /* 0x00000000080079b9 */ /* 0x0007e40008040000 */
[----:B------:R3:W-:Y:S02]  /*0350*/  UTMACCTL.PF [UR6] ;  /* 0x00000000060079b9 */ /* 0x0007e40008040000 */
[----:B------:R3:W-:Y:S02]  /*0360*/  UTMACCTL.PF [UR4] ;  /* 0x00000000040079b9 */ /* 0x0007e40008040000 */
[----:B---3--:R-:W-:Y:S01]  /*0370*/  NOP ;  /* 0x0000000000007918 */ /* 0x008fe20000000000 */
.L_x_5:
[----:B------:R-:W-:Y:S05]  /*0380*/  BSYNC.RECONVERGENT B0 ;  /* 0x0000000000007941 */ /* 0x000fea0003800200 */
.L_x_4:
[----:B------:R-:W-:Y:S04]  /*0390*/  BSSY.RECONVERGENT B0, `(.L_x_6) ;  /* 0x000000a000007945 */ /* 0x000fe80003800200 */
[----:B------:R-:W-:Y:S05]  /*03a0*/  @P0 BRA `(.L_x_7) ;  /* 0x0000000000200947 */ /* 0x000fea0003800000 */
[----:B------:R-:W3:Y:S02]  /*03b0*/  LDCU.64 UR4, c[0x0][0x348] ;  /* 0x00006900ff0477ac */ /* 0x000ee40008000a00 */
[----:B---3--:R-:W-:Y:S02]  /*03c0*/  UIADD3 UR6, UP1, UPT, UR4, 0x980, URZ ;  /* 0x0000098004067890 */ /* 0x008fe4000ff3e0ff */
[----:B------:R-:W-:Y:S02]  /*03d0*/  UIADD3 UR4, UP0, UPT, UR4, 0xa80, URZ ;  /* 0x00000a8004047890 */ /* 0x000fe4000ff1e0ff */
[----:B------:R-:W-:Y:S02]  /*03e0*/  UIADD3.X UR7, UPT, UPT, URZ, UR5, URZ, UP1, !UPT ;  /* 0x00000005ff077290 */ /* 0x000fe40008ffe4ff */
[----:B------:R-:W-:-:S07]  /*03f0*/  UIADD3.X UR5, UPT, UPT, URZ, UR5, URZ, UP0, !UPT ;  /* 0x00000005ff057290 */ /* 0x000fce00087fe4ff */
[----:B------:R3:W-:Y:S02]  /*0400*/  UTMACCTL.PF [UR6] ;  /* 0x00000000060079b9 */ /* 0x0007e40008040000 */
[----:B------:R3:W-:Y:S02]  /*0410*/  UTMACCTL.PF [UR4] ;  /* 0x00000000040079b9 */ /* 0x0007e40008040000 */
[----:B---3--:R-:W-:Y:S01]  /*0420*/  NOP ;  /* 0x0000000000007918 */ /* 0x008fe20000000000 */
.L_x_7:
[----:B------:R-:W-:Y:S05]  /*0430*/  BSYNC.RECONVERGENT B0 ;  /* 0x0000000000007941 */ /* 0x000fea0003800200 */
.L_x_6:
[----:B------:R-:W3:Y:S01]  /*0440*/  LDCU.64 UR4, c[0x0][0xc88] ;  /* 0x00019100ff0477ac */ /* 0x000ee20008000a00 */
[----:B------:R-:W-:Y:S02]  /*0450*/  UISETP.EQ.U32.AND UP1, UPT, UR12, URZ, UPT ;  /* 0x000000ff0c00728c */ /* 0x000fe4000bf22070 */
[----:B------:R-:W-:Y:S02]  /*0460*/  UPLOP3.LUT UP3, UPT, UPT, UPT, UPT, 0x80, 0x8 ;  /* 0x000000000008789c */ /* 0x000fe40003f6f070 */
[----:B---3--:R-:W-:-:S04]  /*0470*/  UISETP.NE.U32.AND UP0, UPT, UR4, URZ, UPT ;  /* 0x000000ff0400728c */ /* 0x008fc8000bf05070 */
[----:B------:R-:W-:-:S04]  /*0480*/  UISETP.NE.AND.EX UP2, UPT, UR5, URZ, UPT, UP0 ;  /* 0x000000ff0500728c */ /* 0x000fc8000bf45300 */
[----:B------:R-:W-:-:S04]  /*0490*/  UISETP.EQ.OR.EX UP4, UPT, UR13, URZ, !UP2, UP1 ;  /* 0x000000ff0d00728c */ /* 0x000fc8000d782710 */
[----:B------:R-:W-:-:S06]  /*04a0*/  UP2UR UR4, UPR, URZ, 0x10 ;  /* 0x00000010ff047883 */ /* 0x000fcc0008000000 */
[----:B------:R-:W-:Y:S01]  /*04b0*/  MOV R180, UR4 ;  /* 0x0000000400b47c02 */ /* 0x000fe20008000f00 */
[----:B------:R-:W-:Y:S06]  /*04c0*/  BRA.U !UP4, `(.L_x_8) ;  /* 0x000000010c207547 */ /* 0x000fec000b800000 */
[----:B------:R-:W-:Y:S01]  /*04d0*/  UISETP.NE.U32.AND UP0, UPT, UR12, URZ, UPT ;  /* 0x000000ff0c00728c */ /* 0x000fe2000bf05070 */
[----:B-----5:R-:W-:Y:S01]  /*04e0*/  FSETP.NEU.AND P0, PT, R133, RZ, PT ;  /* 0x000000ff8500720b */ /* 0x020fe20003f0d000 */
[----:B------:R-:W-:Y:S02]  /*04f0*/  USEL UR4, URZ, 0xffffffff, UP2 ;  /* 0xffffffffff047887 */ /* 0x000fe40009000000 */
[----:B------:R-:W-:-:S10]  /*0500*/  UISETP.NE.AND.EX UP1, UPT, UR13, URZ, UPT, UP0 ;  /* 0x000000ff0d00728c */ /* 0x000fd4000bf25300 */
[----:B------:R-:W-:Y:S01]  /*0510*/  VOTEU.ANY UP0, P0 ;  /* 0x0000000000ff7886 */ /* 0x000fe20000000100 */
[----:B------:R-:W-:-:S04]  /*0520*/  @!UP1 USEL UR4, URZ, 0xffffffff, UP0 ;  /* 0xffffffffff049887 */ /* 0x000fc80008000000 */
[----:B------:R-:W-:-:S04]  /*0530*/  ULOP3.LUT UR4, UR4, 0x1, URZ, 0xc0, !UPT ;  /* 0x0000000104047892 */ /* 0x000fc8000f8ec0ff */
[----:B------:R-:W-:-:S11]  /*0540*/  UISETP.NE.U32.AND UP3, UPT, UR4, 0x1, UPT ;  /* 0x000000010400788c */ /* 0x000fd6000bf65070 */
.L_x_8:
[----:B-1----:R-:W1:Y:S01]  /*0550*/  SHFL.IDX PT, R2, R177, RZ, 0x1f ;  /* 0x00001fffb1027589 */ /* 0x002e6200000e0000 */
[----:B------:R-:W-:Y:S01]  /*0560*/  UISETP.NE.AND UP5, UPT, UR18, 0x2, UPT ;  /* 0x000000021200788c */ /* 0x000fe2000bfa5270 */
[----:B-1----:R-:W-:-:S13]  /*0570*/  ISETP.NE.AND P0, PT, R2, RZ, PT ;  /* 0x000000ff0200720c */ /* 0x002fda0003f05270 */
[----:B------:R-:W-:Y:S05]  /*0580*/  @P0 BRA `(.L_x_9) ;  /* 0x0000000000700947 */ /* 0x000fea0003800000 */
[----:B------:R-:W1:Y:S01]  /*0590*/  S2UR UR4, SR_CgaCtaId ;  /* 0x00000000000479c3 */ /* 0x000e620000008800 */
[----:B------:R-:W-:Y:S01]  /*05a0*/  UMOV UR5, 0x400 ;  /* 0x0000040000057882 */ /* 0x000fe20000000000 */
[----:B------:R-:W-:Y:S01]  /*05b0*/  UMOV UR8, 0x1 ;  /* 0x0000000100087882 */ /* 0x000fe20000000000 */
[----:B------:R-:W-:Y:S01]  /*05c0*/  UMOV UR6, 0x2 ;  /* 0x0000000200067882 */ /* 0x000fe20000000000 */
[----:B------:R-:W-:-:S04]  /*05d0*/  UIADD3 UR8, UPT, UPT, -UR8, 0x100000, URZ ;  /* 0x0010000008087890 */ /* 0x000fc8000fffe1ff */
[----:B------:R-:W-:Y:S02]  /*05e0*/  USHF.L.U32 UR9, UR8, 0xb, URZ ;  /* 0x0000000b08097899 */ /* 0x000fe400080006ff */
[----:B------:R-:W-:Y:S02]  /*05f0*/  USHF.L.U32 UR8, UR8, 0x1, URZ ;  /* 0x0000000108087899 */ /* 0x000fe400080006ff */
[----:B------:R-:W-:-:S04]  /*0600*/  UIADD3 UR6, UPT, UPT, -UR6, 0x100000, URZ ;  /* 0x0010000006067890 */ /* 0x000fc8000fffe1ff */
[----:B------:R-:W-:Y:S02]  /*0610*/  USHF.L.U32 UR7, UR6, 0xb, URZ ;  /* 0x0000000b06077899 */ /* 0x000fe400080006ff */
[----:B------:R-:W-:Y:S01]  /*0620*/  USHF.L.U32 UR6, UR6, 0x1, URZ ;  /* 0x0000000106067899 */ /* 0x000fe200080006ff */
[----:B------:R-:W-:Y:S01]  /*0630*/  ELECT P0, URZ, PT ;  /* 0x0000000000ff782f */ /* 0x000fe20003800000 */
[----:B-1----:R-:W-:Y:S01]  /*0640*/  ULEA UR4, UR4, UR5, 0x18 ;  /* 0x0000000504047291 */ /* 0x002fe2000f8ec0ff */
[----:B------:R-:W1:Y:S11]  /*0650*/  FENCE.VIEW.ASYNC.S ;  /* 0x00000000000073c6 */ /* 0x000e760000000000 */
[----:B-1----:R1:W3:Y:S01]  /*0660*/  SYNCS.EXCH.64 URZ, [UR4], UR8 ;  /* 0x0000000804ff75b2 */ /* 0x0022e20008000100 */
[----:B------:R1:W4:Y:S01]  /*0670*/  SYNCS.EXCH.64 URZ, [UR4+0x38], UR6 ;  /* 0x0000380604ff75b2 */ /* 0x0003220008000100 */
[----:B------:R1:W1:Y:S01]  /*0680*/  SYNCS.EXCH.64 URZ, [UR4+0x8], UR8 ;  /* 0x0000080804ff75b2 */ /* 0x0002620008000100 */
        /* <DEDUP_REMOVED lines=11> */
[----:B------:R-:W-:Y:S01]  /*0740*/  NOP ;  /* 0x0000000000007918 */ /* 0x000fe20000000000 */
.L_x_9:
[----:B------:R-:W2:Y:S01]  /*0750*/  SHFL.IDX PT, R2, R177, RZ, 0x1f ;  /* 0x00001fffb1027589 */ /* 0x000ea200000e0000 */
[----:B------:R-:W-:Y:S01]  /*0760*/  NOP ;  /* 0x0000000000007918 */ /* 0x000fe20000000000 */
[----:B--2---:R-:W-:-:S13]  /*0770*/  ISETP.NE.AND P0, PT, R2, 0x1, PT ;  /* 0x000000010200780c */ /* 0x004fda0003f05270 */
[----:B------:R-:W-:Y:S05]  /*0780*/  @P0 BRA `(.L_x_10) ;  /* 0x0000000000580947 */ /* 0x000fea0003800000 */
[----:B-1----:R-:W1:Y:S01]  /*0790*/  S2UR UR4, SR_CgaCtaId ;  /* 0x00000000000479c3 */ /* 0x002e620000008800 */
        /* <DEDUP_REMOVED lines=12> */
[----:B-1----:R2:W1:Y:S01]  /*0860*/  SYNCS.EXCH.64 URZ, [UR4+0x70], UR8 ;  /* 0x0000700804ff75b2 */ /* 0x0024620008000100 */
[----:B------:R2:W1:Y:S01]  /*0870*/  SYNCS.EXCH.64 URZ, [UR4+0x90], UR6 ;  /* 0x0000900604ff75b2 */ /* 0x0004620008000100 */
[----:B------:R2:W1:Y:S01]  /*0880*/  SYNCS.EXCH.64 URZ, [UR4+0x78], UR8 ;  /* 0x0000780804ff75b2 */ /* 0x0004620008000100 */
[----:B------:R2:W1:Y:S01]  /*0890*/  SYNCS.EXCH.64 URZ, [UR4+0x98], UR6 ;  /* 0x0000980604ff75b2 */ /* 0x0004620008000100 */
[----:B------:R2:W1:Y:S01]  /*08a0*/  SYNCS.EXCH.64 URZ, [UR4+0x80], UR8 ;  /* 0x0000800804ff75b2 */ /* 0x0004620008000100 */
[----:B------:R2:W1:Y:S01]  /*08b0*/  SYNCS.EXCH.64 URZ, [UR4+0xa0], UR6 ;  /* 0x0000a00604ff75b2 */ /* 0x0004620008000100 */
[----:B------:R2:W1:Y:S01]  /*08c0*/  SYNCS.EXCH.64 URZ, [UR4+0x88], UR8 ;  /* 0x0000880804ff75b2 */ /* 0x0004620008000100 */
[----:B------:R2:W1:Y:S02]  /*08d0*/  SYNCS.EXCH.64 URZ, [UR4+0xa8], UR6 ;  /* 0x0000a80604ff75b2 */ /* 0x0004640008000100 */
[----:B--2---:R-:W-:Y:S01]  /*08e0*/  NOP ;  /* 0x0000000000007918 */ /* 0x004fe20000000000 */
.L_x_10:
[----:B------:R-:W2:Y:S01]  /*08f0*/  SHFL.IDX PT, R2, R177, RZ, 0x1f ;  /* 0x00001fffb1027589 */ /* 0x000ea200000e0000 */
[----:B------:R-:W-:Y:S01]  /*0900*/  NOP ;  /* 0x0000000000007918 */ /* 0x000fe20000000000 */
[----:B--2---:R-:W-:-:S13]  /*0910*/  ISETP.NE.AND P0, PT, R2, 0x3, PT ;  /* 0x000000030200780c */ /* 0x004fda0003f05270 */
[----:B------:R-:W-:Y:S05]  /*0920*/  @P0 BRA `(.L_x_11) ;  /* 0x0000000000300947 */ /* 0x000fea0003800000 */
[----:B-1----:R-:W1:Y:S01]  /*0930*/  S2UR UR4, SR_CgaCtaId ;  /* 0x00000000000479c3 */ /* 0x002e620000008800 */
[----:B------:R-:W-:Y:S01]  /*0940*/  UMOV UR6, 0x400 ;  /* 0x0000040000067882 */ /* 0x000fe20000000000 */
[----:B------:R-:W-:Y:S01]  /*0950*/  UMOV UR5, 0x20 ;  /* 0x0000002000057882 */ /* 0x000fe20000000000 */
[----:B------:R-:W-:Y:S01]  /*0960*/  ELECT P0, URZ, PT ;  /* 0x0000000000ff782f */ /* 0x000fe20003800000 */
[----:B-1----:R-:W-:Y:S02]  /*0970*/  ULEA UR6, UR4, UR6, 0x18 ;  /* 0x0000000604067291 */ /* 0x002fe4000f8ec0ff */
[----:B------:R-:W-:-:S04]  /*0980*/  UIADD3 UR4, UPT, UPT, -UR5, 0x100000, URZ ;  /* 0x0010000005047890 */ /* 0x000fc8000fffe1ff */
[----:B------:R-:W-:Y:S02]  /*0990*/  USHF.L.U32 UR5, UR4, 0xb, URZ ;  /* 0x0000000b04057899 */ /* 0x000fe400080006ff */
[----:B------:R-:W-:Y:S01]  /*09a0*/  USHF.L.U32 UR4, UR4, 0x1, URZ ;  /* 0x0000000104047899 */ /* 0x000fe200080006ff */
[----:B------:R-:W1:Y:S11]  /*09b0*/  FENCE.VIEW.ASYNC.S ;  /* 0x00000000000073c6 */ /* 0x000e760000000000 */
[----:B-1----:R2:W1:Y:S01]  /*09c0*/  SYNCS.EXCH.64 URZ, [UR6+0xb0], UR4 ;  /* 0x0000b00406ff75b2 */ /* 0x0024620008000100 */
[----:B------:R2:W1:Y:S02]  /*09d0*/  SYNCS.EXCH.64 URZ, [UR6+0xb8], UR4 ;  /* 0x0000b80406ff75b2 */ /* 0x0004640008000100 */
[----:B--2---:R-:W-:Y:S01]  /*09e0*/  NOP ;  /* 0x0000000000007918 */ /* 0x004fe20000000000 */
.L_x_11:
[----:B------:R-:W2:Y:S01]  /*09f0*/  SHFL.IDX PT, R2, R177, RZ, 0x1f ;  /* 0x00001fffb1027589 */ /* 0x000ea200000e0000 */
[----:B------:R-:W-:Y:S01]  /*0a00*/  NOP ;  /* 0x0000000000007918 */ /* 0x000fe20000000000 */
[----:B--2---:R-:W-:-:S13]  /*0a10*/  ISETP.NE.AND P0, PT, R2, 0x4, PT ;  /* 0x000000040200780c */ /* 0x004fda0003f05270 */
[----:B------:R-:W-:Y:S05]  /*0a20*/  @P0 BRA `(.L_x_12) ;  /* 0x00000000004c0947 */ /* 0x000fea0003800000 */
[----:B-1----:R-:W1:Y:S01]  /*0a30*/  S2UR UR6, SR_CgaCtaId ;  /* 0x00000000000679c3 */ /* 0x002e620000008800 */
[----:B------:R-:W-:Y:S01]  /*0a40*/  UMOV UR4, 0x1e0 ;  /* 0x000001e000047882 */ /* 0x000fe20000000000 */
[----:B------:R-:W-:Y:S01]  /*0a50*/  UMOV UR5, 0x400 ;  /* 0x0000040000057882 */ /* 0x000fe20000000000 */
[----:B------:R-:W-:Y:S01]  /*0a60*/  USEL UR4, UR4, 0x1a0, UP3 ;  /* 0x000001a004047887 */ /* 0x000fe20009800000 */
[----:B------:R-:W-:Y:S01]  /*0a70*/  UMOV UR8, 0x1 ;  /* 0x0000000100087882 */ /* 0x000fe20000000000 */
[----:B------:R-:W-:Y:S01]  /*0a80*/  ELECT P0, URZ, PT ;  /* 0x0000000000ff782f */ /* 0x000fe20003800000 */
[----:B------:R-:W-:-:S04]  /*0a90*/  UIADD3 UR8, UPT, UPT, -UR8, 0x100000, URZ ;  /* 0x0010000008087890 */ /* 0x000fc8000fffe1ff */
[----:B------:R-:W-:Y:S02]  /*0aa0*/  USHF.L.U32 UR9, UR8, 0xb, URZ ;  /* 0x0000000b08097899 */ /* 0x000fe400080006ff */
[----:B------:R-:W-:Y:S02]  /*0ab0*/  USHF.L.U32 UR8, UR8, 0x1, URZ ;  /* 0x0000000108087899 */ /* 0x000fe400080006ff */
[----:B-1----:R-:W-:Y:S02]  /*0ac0*/  ULEA UR6, UR6, UR5, 0x18 ;  /* 0x0000000506067291 */ /* 0x002fe4000f8ec0ff */
[----:B------:R-:W-:-:S04]  /*0ad0*/  UIADD3 UR4, UPT, UPT, -UR4, 0x100000, URZ ;  /* 0x0010000004047890 */ /* 0x000fc8000fffe1ff */
[----:B------:R-:W-:Y:S02]  /*0ae0*/  USHF.L.U32 UR5, UR4, 0xb, URZ ;  /* 0x0000000b04057899 */ /* 0x000fe400080006ff */
[----:B------:R-:W-:Y:S01]  /*0af0*/  USHF.L.U32 UR4, UR4, 0x1, URZ ;  /* 0x0000000104047899 */ /* 0x000fe200080006ff */
[----:B------:R-:W1:Y:S03]  /*0b00*/  FENCE.VIEW.ASYNC.S ;  /* 0x00000000000073c6 */ /* 0x000e660000000000 */
[----:B-1----:R2:W1:Y:S08]  /*0b10*/  SYNCS.EXCH.64 URZ, [UR6+0xc0], UR8 ;  /* 0x0000c00806ff75b2 */ /* 0x0024700008000100 */
[----:B------:R2:W1:Y:S01]  /*0b20*/  SYNCS.EXCH.64 URZ, [UR6+0xd0], UR4 ;  /* 0x0000d00406ff75b2 */ /* 0x0004620008000100 */
[----:B------:R2:W1:Y:S01]  /*0b30*/  SYNCS.EXCH.64 URZ, [UR6+0xc8], UR8 ;  /* 0x0000c80806ff75b2 */ /* 0x0004620008000100 */
[----:B------:R2:W1:Y:S02]  /*0b40*/  SYNCS.EXCH.64 URZ, [UR6+0xd8], UR4 ;  /* 0x0000d80406ff75b2 */ /* 0x0004640008000100 */
[----:B--2---:R-:W-:Y:S01]  /*0b50*/  NOP ;  /* 0x0000000000007918 */ /* 0x004fe20000000000 */
.L_x_12:
        /* <DEDUP_REMOVED lines=18> */
[----:B------:R2:W1:Y:S02]  /*0c80*/  SYNCS.EXCH.64 URZ, [UR4+0xe8], UR6 ;  /* 0x0000e80604ff75b2 */ /* 0x0004640008000100 */
[----:B--2---:R-:W-:Y:S01]  /*0c90*/  NOP ;  /* 0x0000000000007918 */ /* 0x004fe20000000000 */
.L_x_13:
[----:B------:R-:W2:Y:S01]  /*0ca0*/  SHFL.IDX PT, R2, R177, RZ, 0x1f ;  /* 0x00001fffb1027589 */ /* 0x000ea200000e0000 */
[----:B------:R-:W-:Y:S01]  /*0cb0*/  ISETP.NE.OR P1, PT, RZ, UR18, !P4 ;  /* 0x00000012ff007c0c */ /* 0x000fe2000e725670 */
[----:B------:R-:W-:Y:S01]  /*0cc0*/  NOP ;  /* 0x0000000000007918 */ /* 0x000fe20000000000 */
[----:B--2---:R-:W-:-:S13]  /*0cd0*/  ISETP.NE.AND P0, PT, R2, 0x3, PT ;  /* 0x000000030200780c */ /* 0x004fda0003f05270 */
[----:B------:R-:W-:Y:S05]  /*0ce0*/  @P0 BRA `(.L_x_14) ;  /* 0x0000000000380947 */ /* 0x000fea0003800000 */
[----:B-1----:R-:W1:Y:S01]  /*0cf0*/  S2UR UR4, SR_CgaCtaId ;  /* 0x00000000000479c3 */ /* 0x002e620000008800 */
[----:B------:R-:W-:Y:S01]  /*0d00*/  UMOV UR5, 0x400 ;  /* 0x0000040000057882 */ /* 0x000fe20000000000 */
[----:B------:R-:W-:Y:S01]  /*0d10*/  UMOV UR6, 0x20 ;  /* 0x0000002000067882 */ /* 0x000fe20000000000 */
[----:B------:R-:W-:Y:S01]  /*0d20*/  ELECT P0, URZ, PT ;  /* 0x0000000000ff782f */ /* 0x000fe20003800000 */
[----:B------:R-:W-:-:S04]  /*0d30*/  UIADD3 UR6, UPT, UPT, -UR6, 0x100000, URZ ;  /* 0x0010000006067890 */ /* 0x000fc8000fffe1ff */
[----:B------:R-:W-:Y:S02]  /*0d40*/  USHF.L.U32 UR7, UR6, 0xb, URZ ;  /* 0x0000000b06077899 */ /* 0x000fe400080006ff */
[----:B------:R-:W-:Y:S02]  /*0d50*/  USHF.L.U32 UR6, UR6, 0x1, URZ ;  /* 0x0000000106067899 */ /* 0x000fe400080006ff */
[----:B-1----:R-:W-:Y:S01]  /*0d60*/  ULEA UR4, UR4, UR5, 0x18 ;  /* 0x0000000504047291 */ /* 0x002fe2000f8ec0ff */
[----:B------:R-:W1:Y:S11]  /*0d70*/  FENCE.VIEW.ASYNC.S ;  /* 0x00000000000073c6 */ /* 0x000e760000000000 */
[----:B-1----:R2:W1:Y:S01]  /*0d80*/  SYNCS.EXCH.64 URZ, [UR4+0xf0], UR6 ;  /* 0x0000f00604ff75b2 */ /* 0x0024620008000100 */
[----:B------:R2:W1:Y:S01]  /*0d90*/  SYNCS.EXCH.64 URZ, [UR4+0x100], UR6 ;  /* 0x0001000604ff75b2 */ /* 0x0004620008000100 */
[----:B------:R2:W1:Y:S01]  /*0da0*/  SYNCS.EXCH.64 URZ, [UR4+0xf8], UR6 ;  /* 0x0000f80604ff75b2 */ /* 0x0004620008000100 */
[----:B------:R2:W1:Y:S02]  /*0db0*/  SYNCS.EXCH.64 URZ, [UR4+0x108], UR6 ;  /* 0x0001080604ff75b2 */ /* 0x0004640008000100 */
[----:B--2---:R-:W-:Y:S01]  /*0dc0*/  NOP ;  /* 0x0000000000007918 */ /* 0x004fe20000000000 */
.L_x_14:
[----:B-1----:R-:W1:Y:S01]  /*0dd0*/  S2UR UR7, SR_CgaCtaId ;  /* 0x00000000000779c3 */ /* 0x002e620000008800 */
[----:B------:R-:W-:Y:S01]  /*0de0*/  VOTEU.ALL UP0, P1 ;  /* 0x0000000000ff7886 */ /* 0x000fe20000800000 */
[----:B------:R-:W-:Y:S01]  /*0df0*/  UMOV UR4, 0x80 ;  /* 0x0000008000047882 */ /* 0x000fe20000000000 */
[----:B------:R-:W-:Y:S01]  /*0e00*/  NOP ;  /* 0x0000000000007918 */ /* 0x000fe20000000000 */
[----:B------:R-:W-:Y:S01]  /*0e10*/  ISETP.NE.OR P4, PT, R0, 0x2, !P4 ;  /* 0x000000020000780c */ /* 0x000fe20006785670 */
[----:B------:R-:W-:Y:S01]  /*0e20*/  UISETP.NE.AND UP4, UPT, UR18, URZ, UPT ;  /* 0x000000ff1200728c */ /* 0x000fe2000bf85270 */
[----:B------:R-:W-:Y:S01]  /*0e30*/  LOP3.LUT R2, R184, 0x1f, RZ, 0xc0, !PT ;  /* 0x0000001fb8027812 */ /* 0x000fe200078ec0ff */
[----:B------:R-:W-:Y:S01]  /*0e40*/  @!UP0 UMOV UR6, 0x400 ;  /* 0x0000040000068882 */ /* 0x000fe20000000000 */
[----:B------:R-:W-:-:S04]  /*0e50*/  @!UP0 UIADD3 UR4, UPT, UPT, -UR4, 0x100000, URZ ;  /* 0x0010000004048890 */ /* 0x000fc8000fffe1ff */
[----:B------:R-:W-:Y:S02]  /*0e60*/  @!UP0 USHF.L.U32 UR5, UR4, 0xb, URZ ;  /* 0x0000000b04058899 */ /* 0x000fe400080006ff */
[----:B------:R-:W-:Y:S02]  /*0e70*/  @!UP0 USHF.L.U32 UR4, UR4, 0x1, URZ ;  /* 0x0000000104048899 */ /* 0x000fe400080006ff */
[----:B-1----:R-:W-:Y:S01]  /*0e80*/  @!UP0 ULEA UR6, UR7, UR6, 0x18 ;  /* 0x0000000607068291 */ /* 0x002fe2000f8ec0ff */
[----:B------:R-:W1:Y:S01]  /*0e90*/  LDCU UR7, c[0x0][0x36c] ;  /* 0x00006d80ff0777ac */ /* 0x000e620008000800 */
[----:B------:R-:W-:Y:S01]  /*0ea0*/  VOTEU.ALL UP0, P1 ;  /* 0x0000000000ff7886 */ /* 0x000fe20000800000 */
[----:B------:R-:W2:Y:S09]  /*0eb0*/  FENCE.VIEW.ASYNC.S ;  /* 0x00000000000073c6 */ /* 0x000eb20000000000 */
[----:B--2---:R2:W2:Y:S01]  /*0ec0*/  @!UP0 SYNCS.EXCH.64 URZ, [UR6+0x110], UR4 ;  /* 0x0001100406ff85b2 */ /* 0x0044a20008000100 */
[----:B-1----:R-:W-:-:S09]  /*0ed0*/  UISETP.EQ.U32.AND UP6, UPT, UR7, 0x1, UPT ;  /* 0x000000010700788c */ /* 0x002fd2000bfc2070 */
[----:B------:R-:W-:Y:S05]  /*0ee0*/  BRA.U !UP6, `(.L_x_15) ;  /* 0x000000010e087547 */ /* 0x000fea000b800000 */
[----:B--234-:R-:W-:Y:S01]  /*0ef0*/  UCGABAR_ARV ;  /* 0x00000000000079c7 */ /* 0x01cfe20008000000 */
[----:B------:R-:W-:Y:S05]  /*0f00*/  BRA `(.L_x_16) ;  /* 0x0000000000047947 */ /* 0x000fea0003800000 */
.L_x_15:
[----:B--234-:R-:W-:Y:S01]  /*0f10*/  NOP ;  /* 0x0000000000007918 */ /* 0x01cfe20000000000 */
.L_x_16:
[----:B------:R-:W1:Y:S01]  /*0f20*/  S2UR UR27, SR_CTAID.X ;  /* 0x00000000001b79c3 */ /* 0x000e620000002500 */
[----:B------:R-:W-:-:S05]  /*0f30*/  CS2R.32 R179, SR_CgaSize ;  /* 0x0000000000b37805 */ /* 0x000fca0000008a00 */
[----:B------:R-:W-:-:S05]  /*0f40*/  IMAD R179, R179, -0xa0, RZ ;  /* 0xffffff60b3b37824 */ /* 0x000fca00078e02ff */
[----:B------:R-:W-:-:S14]  /*0f50*/  R2UR UR5, R179 ;  /* 0x00000000b30572ca */ /* 0x000fdc00000e0000 */
[----:B------:R-:W2:Y:S01]  /*0f60*/  LDCU UR5, c[0x0][UR5+0x2b0] ;  /* 0x00005600050577ac */ /* 0x000ea20008000800 */
[----:B------:R-:W-:-:S05]  /*0f70*/  CS2R.32 R179, SR_CgaSize ;  /* 0x0000000000b37805 */ /* 0x000fca0000008a00 */
[----:B------:R-:W-:-:S05]  /*0f80*/  IMAD R179, R179, -0xa0, RZ ;  /* 0xffffff60b3b37824 */ /* 0x000fca00078e02ff */
[----:B------:R-:W-:-:S14]  /*0f90*/  R2UR UR4, R179 ;  /* 0x00000000b30472ca */ /* 0x000fdc00000e0000 */
[----:B------:R-:W3:Y:S01]  /*0fa0*/  LDCU UR4, c[0x0][UR4+0x2b4] ;  /* 0x00005680040477ac */ /* 0x000ee20008000800 */
[----:B------:R-:W4:Y:S01]  /*0fb0*/  S2UR UR24, SR_CTAID.Y ;  /* 0x00000000001879c3 */ /* 0x000f220000002600 */
[----:B------:R-:W-:-:S05]  /*0fc0*/  CS2R.32 R179, SR_CgaSize ;  /* 0x0000000000b37805 */ /* 0x000fca0000008a00 */
[----:B------:R-:W-:-:S05]  /*0fd0*/  IMAD R179, R179, -0xa0, RZ ;  /* 0xffffff60b3b37824 */ /* 0x000fca00078e02ff */
[----:B------:R-:W-:-:S14]  /*0fe0*/  R2UR UR7, R179 ;  /* 0x00000000b30772ca */ /* 0x000fdc00000e0000 */
[----:B------:R-:W3:Y:S01]  /*0ff0*/  LDCU UR7, c[0x0][UR7+0x2a0] ;  /* 0x00005400070777ac */ /* 0x000ee20008000800 */
[----:B------:R-:W-:-:S05]  /*1000*/  CS2R.32 R179, SR_CgaSize ;  /* 0x0000000000b37805 */ /* 0x000fca0000008a00 */
[----:B------:R-:W-:-:S05]  /*1010*/  IMAD R179, R179, -0xa0, RZ ;  /* 0xffffff60b3b37824 */ /* 0x000fca00078e02ff */
[----:B------:R-:W-:-:S14]  /*1020*/  R2UR UR8, R179 ;  /* 0x00000000b30872ca */ /* 0x000fdc00000e0000 */
[----:B------:R-:W3:Y:S01]  /*1030*/  LDCU UR8, c[0x0][UR8+0x2a4] ;  /* 0x00005480080877ac */ /* 0x000ee20008000800 */
[----:B------:R-:W3:Y:S01]  /*1040*/  S2UR UR9, SR_CgaCtaId ;  /* 0x00000000000979c3 */ /* 0x000ee20000008800 */
[----:B------:R-:W3:Y:S01]  /*1050*/  LDCU UR19, c[0x0][0xf24] ;  /* 0x0001e480ff1377ac */ /* 0x000ee20008000800 */
[----:B------:R-:W3:Y:S01]  /*1060*/  LDCU UR39, c[0x0][0xf24] ;  /* 0x0001e480ff2777ac */ /* 0x000ee20008000800 */
[----:B-1----:R-:W-:Y:S01]  /*1070*/  I2FP.F32.U32 R3, UR27 ;  /* 0x0000001b00037c45 */ /* 0x002fe20008201000 */
[----:B------:R-:W1:Y:S04]  /*1080*/  LDCU UR22, c[0x0][0xf30] ;  /* 0x0001e600ff1677ac */ /* 0x000e680008000800 */
[----:B--2---:R-:W-:Y:S01]  /*1090*/  FMUL R3, R3, UR5 ;  /* 0x0000000503037c20 */ /* 0x004fe20008400000 */
[----:B----4-:R-:W-:-:S05]  /*10a0*/  I2FP.F32.U32 R0, UR24 ;  /* 0x0000001800007c45 */ /* 0x010fca0008201000 */
[----:B------:R-:W2:Y:S01]  /*10b0*/  F2I.U32.TRUNC.NTZ R3, R3 ;  /* 0x0000000300037305 */ /* 0x000ea2000020f000 */
[----:B---3--:R-:W-:Y:S01]  /*10c0*/  FMUL R0, R0, UR4 ;  /* 0x0000000400007c20 */ /* 0x008fe20008400000 */
[----:B------:R-:W-:Y:S02]  /*10d0*/  USHF.L.U32 UR38, UR9, 0xd, URZ ;  /* 0x0000000d09267899 */ /* 0x000fe400080006ff */
[----:B------:R-:W-:-:S04]  /*10e0*/  USHF.L.U32 UR45, UR9, 0x9, URZ ;  /* 0x00000009092d7899 */ /* 0x000fc800080006ff */
[----:B------:R-:W3:Y:S01]  /*10f0*/  F2I.U32.TRUNC.NTZ R0, R0 ;  /* 0x0000000000007305 */ /* 0x000ee2000020f000 */
[----:B------:R-:W-:Y:S02]  /*1100*/  ULOP3.LUT UR38, UR38, 0x2000, URZ, 0xc0, !UPT ;  /* 0x0000200026267892 */ /* 0x000fe4000f8ec0ff */
[----:B------:R-:W-:Y:S01]  /*1110*/  ULOP3.LUT UR45, UR45, 0x200, URZ, 0xc0, !UPT ;  /* 0x000002002d2d7892 */ /* 0x000fe2000f8ec0ff */
[----:B--2---:R-:W-:Y:S02]  /*1120*/  R2UR UR4, R3 ;  /* 0x00000000030472ca */ /* 0x004fe400000e0000 */
[----:B---3--:R-:W-:Y:S02]  /*1130*/  R2UR UR6, R0 ;  /* 0x00000000000672ca */ /* 0x008fe400000e0000 */
[----:B------:R-:W-:-:S09]  /*1140*/  PRMT R0, RZ, 0x7610, R0 ;  /* 0x00007610ff007816 */ /* 0x000fd20000000000 */
[----:B------:R-:W-:-:S04]  /*1150*/  UIADD3 UR5, UPT, UPT, -UR4, URZ, URZ ;  /* 0x000000ff04057290 */ /* 0x000fc8000fffe1ff */
[----:B------:R-:W-:Y:S02]  /*1160*/  UIMAD UR5, UR7, UR5, UR27 ;  /* 0x00000005070572a4 */ /* 0x000fe4000f8e021b */
[----:B------:R-:W-:-:S04]  /*1170*/  UIADD3 UR4, UPT, UPT, -UR6, URZ, URZ ;  /* 0x000000ff06047290 */ /* 0x000fc8000fffe1ff */
[----:B------:R-:W-:Y:S01]  /*1180*/  IMAD.U32 R179, RZ, RZ, UR5 ;  /* 0x00000005ffb37e24 */ /* 0x000fe2000f8e00ff */
[----:B------:R-:W-:-:S06]  /*1190*/  UIMAD UR4, UR8, UR4, UR24 ;  /* 0x00000004080472a4 */ /* 0x000fcc000f8e0218 */
[----:B------:R-:W-:Y:S01]  /*11a0*/  IMAD.U32 R178, RZ, RZ, UR4 ;  /* 0x00000004ffb27e24 */ /* 0x000fe2000f8e00ff */
[----:B-1----:R-:W-:Y:S06]  /*11b0*/  BRA.U UP4, `(.L_x_17) ;  /* 0x00000001042c7547 */ /* 0x002fec000b800000 */
[----:B------:R-:W-:Y:S02]  /*11c0*/  R2UR UR4, R178 ;  /* 0x00000000b20472ca */ /* 0x000fe400000e0000 */
[----:B------:R-:W-:-:S11]  /*11d0*/  R2UR UR6, R179 ;  /* 0x00000000b30672ca */ /* 0x000fd600000e0000 */
[----:B------:R-:W-:-:S04]  /*11e0*/  UISETP.NE.AND UP0, UPT, UR4, URZ, UPT ;  /* 0x000000ff0400728c */ /* 0x000fc8000bf05270 */
[----:B------:R-:W-:-:S04]  /*11f0*/  UISETP.EQ.OR UP0, UPT, UR6, URZ, !UP0 ;  /* 0x000000ff0600728c */ /* 0x000fc8000c702670 */
[----:B------:R-:W-:Y:S02]  /*1200*/  USEL UR5, URZ, 0x1, !UP0 ;  /* 0x00000001ff057887 */ /* 0x000fe4000c000000 */
[----:B------:R-:W-:-:S04]  /*1210*/  UISETP.NE.AND UP0, UPT, UR4, URZ, UPT ;  /* 0x000000ff0400728c */ /* 0x000fc8000bf05270 */
[----:B------:R-:W-:Y:S02]  /*1220*/  USEL UR4, URZ, 0x2, UP0 ;  /* 0x00000002ff047887 */ /* 0x000fe40008000000 */
[----:B------:R-:W-:-:S04]  /*1230*/  UISETP.NE.AND UP0, UPT, UR6, 0x1, UPT ;  /* 0x000000010600788c */ /* 0x000fc8000bf05270 */
[----:B------:R-:W-:-:S04]  /*1240*/  USEL UR4, UR4, 0x2, UP0 ;  /* 0x0000000204047887 */ /* 0x000fc80008000000 */
[----:B------:R-:W-:-:S06]  /*1250*/  UIADD3 UR4, UPT, UPT, UR5, UR4, URZ ;  /* 0x0000000405047290 */ /* 0x000fcc000fffe0ff */
[----:B------:R-:W-:-:S07]  /*1260*/  IMAD.U32 R0, RZ, RZ, UR4 ;  /* 0x00000004ff007e24 */ /* 0x000fce000f8e00ff */
.L_x_17:
[----:B------:R-:W1:Y:S01]  /*1270*/  S2UR UR44, SR_CTAID.Z ;  /* 0x00000000002c79c3 */ /* 0x000e620000002700 */
[----:B------:R-:W-:-:S09]  /*1280*/  UISETP.GE.AND UP0, UPT, UR19, 0x1, UPT ;  /* 0x000000011300788c */ /* 0x000fd2000bf06270 */
[----:B------:R-:W-:Y:S05]  /*1290*/  BRA.U !UP0, `(.L_x_18) ;  /* 0x0000000108d07547 */ /* 0x000fea000b800000 */
[----:B------:R-:W2:Y:S01]  /*12a0*/  LDCU UR20, c[0x0][0xf0c] ;  /* 0x0001e180ff1477ac */ /* 0x000ea20008000800 */
[----:B------:R-:W3:Y:S01]  /*12b0*/  LDCU.128 UR12, c[0x0][0xf10] ;  /* 0x0001e200ff0c77ac */ /* 0x000ee20008000c00 */
[----:B------:R-:W4:Y:S01]  /*12c0*/  LDCU UR6, c[0x0][0x370] ;  /* 0x00006e00ff0677ac */ /* 0x000f220008000800 */
[----:B------:R-:W1:Y:S01]  /*12d0*/  LDCU UR7, c[0x0][0x374] ;  /* 0x00006e80ff0777ac */ /* 0x000e620008000800 */
[----:B------:R-:W1:Y:S01]  /*12e0*/  LDCU UR21, c[0x0][0xf20] ;  /* 0x0001e400ff1577ac */ /* 0x000e620008000800 */
[----:B--2---:R-:W-:Y:S02]  /*12f0*/  UISETP.NE.AND UP0, UPT, UR20, 0x1, UPT ;  /* 0x000000011400788c */ /* 0x004fe4000bf05270 */
[----:B---3--:R-:W-:Y:S01]  /*1300*/  UIMAD.WIDE.U32 UR4, UR27, UR12, URZ ;  /* 0x0000000c1b0472a5 */ /* 0x008fe2000f8e00ff */
[----:B------:R-:W2:Y:S01]  /*1310*/  LDCU.64 UR8, c[0x0][0xf28] ;  /* 0x0001e500ff0877ac */ /* 0x000ea20008000a00 */
[----:B----4-:R-:W-:Y:S02]  /*1320*/  UIMAD.WIDE.U32 UR10, UR6, UR12, URZ ;  /* 0x0000000c060a72a5 */ /* 0x010fe4000f8e00ff */
[----:B------:R-:W-:-:S02]  /*1330*/  USHF.R.U32.HI UR5, URZ, UR13, UR5 ;  /* 0x0000000dff057299 */ /* 0x000fc40008011605 */
[----:B------:R-:W-:Y:S02]  /*1340*/  UISETP.NE.AND UP1, UPT, UR19, 0x1, UPT ;  /* 0x000000011300788c */ /* 0x000fe4000bf25270 */
[----:B------:R-:W-:Y:S01]  /*1350*/  USEL UR5, UR27, UR5, !UP0 ;  /* 0x000000051b057287 */ /* 0x000fe2000c000000 */
[----:B------:R-:W-:Y:S01]  /*1360*/  UMOV UR10, UR11 ;  /* 0x0000000b000a7c82 */ /* 0x000fe20008000000 */
[----:B------:R-:W-:Y:S02]  /*1370*/  UIMAD.WIDE.U32 UR16, UR24, UR15, URZ ;  /* 0x0000000f181072a5 */ /* 0x000fe4000f8e00ff */
[----:B------:R-:W-:Y:S02]  /*1380*/  @UP0 USHF.R.U32.HI UR6, URZ, UR13, UR10 ;  /* 0x0000000dff060299 */ /* 0x000fe4000801160a */
[----:B------:R-:W-:Y:S02]  /*1390*/  UISETP.NE.AND UP0, UPT, UR14, 0x1, UPT ;  /* 0x000000010e00788c */ /* 0x000fe4000bf05270 */
[----:B-1----:R-:W-:-:S02]  /*13a0*/  UIMAD.WIDE.U32 UR10, UR7, UR15, URZ ;  /* 0x0000000f070a72a5 */ /* 0x002fc4000f8e00ff */
[----:B--2---:R-:W-:Y:S01]  /*13b0*/  UIMAD.WIDE.U32 UR12, UR6, UR8, URZ ;  /* 0x00000008060c72a5 */ /* 0x004fe2000f8e00ff */
[----:B------:R-:W-:Y:S02]  /*13c0*/  UMOV UR4, UR17 ;  /* 0x0000001100047c82 */ /* 0x000fe40008000000 */
[----:B------:R-:W-:Y:S02]  /*13d0*/  USHF.R.U32.HI UR4, URZ, UR21, UR4 ;  /* 0x00000015ff047299 */ /* 0x000fe40008011604 */
[----:B------:R-:W-:Y:S02]  /*13e0*/  UMOV UR10, UR11 ;  /* 0x0000000b000a7c82 */ /* 0x000fe40008000000 */
[----:B------:R-:W-:Y:S01]  /*13f0*/  UMOV UR12, UR13 ;  /* 0x0000000d000c7c82 */ /* 0x000fe20008000000 */
[----:B------:R-:W-:Y:S02]  /*1400*/  @UP0 USHF.R.U32.HI UR7, URZ, UR21, UR10 ;  /* 0x00000015ff070299 */ /* 0x000fe4000801160a */
[----:B------:R-:W-:-:S02]  /*1410*/  USEL UR4, UR24, UR4, !UP0 ;  /* 0x0000000418047287 */ /* 0x000fc4000c000000 */
[----:B------:R-:W-:Y:S02]  /*1420*/  UIMAD.WIDE.U32 UR10, UR7, UR8, URZ ;  /* 0x00000008070a72a5 */ /* 0x000fe4000f8e00ff */
[----:B------:R-:W-:Y:S02]  /*1430*/  @UP1 USHF.R.U32.HI UR6, URZ, UR9, UR12 ;  /* 0x00000009ff061299 */ /* 0x000fe4000801160c */
[----:B------:R-:W-:-:S03]  /*1440*/  UIMAD.WIDE.U32 UR12, UR4, UR8, URZ ;  /* 0x00000008040c72a5 */ /* 0x000fc6000f8e00ff */
[----:B------:R-:W-:Y:S02]  /*1450*/  UMOV UR10, UR11 ;  /* 0x0000000b000a7c82 */ /* 0x000fe40008000000 */
[----:B------:R-:W-:Y:S02]  /*1460*/  @UP1 USHF.R.U32.HI UR7, URZ, UR9, UR10 ;  /* 0x00000009ff071299 */ /* 0x000fe4000801160a */
[----:B------:R-:W-:Y:S02]  /*1470*/  UIMAD UR10, UR6, UR19, URZ ;  /* 0x00000013060a72a4 */ /* 0x000fe4000f8e02ff */
[----:B------:R-:W-:-:S04]  /*1480*/  UIMAD UR7, UR7, UR19, URZ ;  /* 0x00000013070772a4 */ /* 0x000fc8000f8e02ff */
[----:B------:R-:W-:-:S03]  /*1490*/  UISETP.GE.AND UP0, UPT, UR4, UR7, UPT ;  /* 0x000000070400728c */ /* 0x000fc6000bf06270 */
[----:B------:R-:W-:Y:S01]  /*14a0*/  UMOV UR7, UR13 ;  /* 0x0000000d00077c82 */ /* 0x000fe20008000000 */
[----:B------:R-:W-:Y:S02]  /*14b0*/  UISETP.GE.OR UP0, UPT, UR5, UR10, UP0 ;  /* 0x0000000a0500728c */ /* 0x000fe40008706670 */
[----:B------:R-:W-:Y:S02]  /*14c0*/  UIMAD.WIDE.U32 UR10, UR5, UR8, URZ ;  /* 0x00000008050a72a5 */ /* 0x000fe4000f8e00ff */
[----:B------:R-:W-:Y:S02]  /*14d0*/  USHF.R.U32.HI UR7, URZ, UR9, UR7 ;  /* 0x00000009ff077299 */ /* 0x000fe40008011607 */
[----:B------:R-:W-:Y:S02]  /*14e0*/  UIADD3 UR10, UPT, UPT, -UR4, URZ, URZ ;  /* 0x000000ff040a7290 */ /* 0x000fe4000fffe1ff */
[----:B------:R-:W-:Y:S02]  /*14f0*/  USEL UR7, UR4, UR7, !UP1 ;  /* 0x0000000704077287 */ /* 0x000fe4000c800000 */
[----:B------:R-:W-:Y:S01]  /*1500*/  UIMAD UR10, UR14, UR10, UR24 ;  /* 0x0000000a0e0a72a4 */ /* 0x000fe2000f8e0218 */
[----:B------:R-:W-:Y:S01]  /*1510*/  @!UP0 UMOV UR8, UR11 ;  /* 0x0000000b00088c82 */ /* 0x000fe20008000000 */
[----:B------:R-:W-:-:S02]  /*1520*/  UIADD3 UR11, UPT, UPT, -UR5, URZ, URZ ;  /* 0x000000ff050b7290 */ /* 0x000fc4000fffe1ff */
[----:B------:R-:W-:Y:S02]  /*1530*/  @!UP0 USHF.R.U32.HI UR8, URZ, UR9, UR8 ;  /* 0x00000009ff088299 */ /* 0x000fe40008011608 */
[----:B------:R-:W-:Y:S02]  /*1540*/  UIADD3 UR9, UPT, UPT, -UR7, URZ, URZ ;  /* 0x000000ff07097290 */ /* 0x000fe4000fffe1ff */
[----:B------:R-:W-:Y:S02]  /*1550*/  @!UP0 USEL UR8, UR5, UR8, !UP1 ;  /* 0x0000000805088287 */ /* 0x000fe4000c800000 */
[----:B------:R-:W-:Y:S02]  /*1560*/  UIMAD UR9, UR19, UR9, UR4 ;  /* 0x00000009130972a4 */ /* 0x000fe4000f8e0204 */
[----:B------:R-:W-:Y:S02]  /*1570*/  @!UP0 UIADD3 UR7, UPT, UPT, UR7, -UR8, URZ ;  /* 0x8000000807078290 */ /* 0x000fe4000fffe0ff */
[----:B------:R-:W-:-:S02]  /*1580*/  @!UP0 UIMAD UR6, UR9, UR6, UR8 ;  /* 0x00000006090682a4 */ /* 0x000fc4000f8e0208 */
[----:B------:R-:W-:Y:S02]  /*1590*/  @!UP0 UIMAD UR4, UR7, UR19, UR5 ;  /* 0x00000013070482a4 */ /* 0x000fe4000f8e0205 */
[----:B------:R-:W-:Y:S02]  /*15a0*/  UIMAD UR27, UR20, UR11, UR27 ;  /* 0x0000000b141b72a4 */ /* 0x000fe4000f8e021b */
[----:B------:R-:W-:Y:S01]  /*15b0*/  UIMAD UR24, UR4, UR14, UR10 ;  /* 0x0000000e041872a4 */ /* 0x000fe2000f8e020a */
[----:B------:R-:W-:Y:S02]  /*15c0*/  @!UP0 UMOV UR5, UR6 ;  /* 0x0000000600058c82 */ /* 0x000fe40008000000 */
[----:B------:R-:W-:-:S12]  /*15d0*/  UIMAD UR27, UR5, UR20, UR27 ;  /* 0x00000014051b72a4 */ /* 0x000fd8000f8e021b */
.L_x_18:
[----:B------:R-:W-:-:S09]  /*15e0*/  UISETP.NE.AND UP0, UPT, UR22, 0x1, UPT ;  /* 0x000000011600788c */ /* 0x000fd2000bf05270 */
[----:B------:R-:W-:Y:S05]  /*15f0*/  BRA.U UP0, `(.L_x_19) ;  /* 0x0000000100407547 */ /* 0x000fea000b800000 */
[----:B------:R-:W2:Y:S01]  /*1600*/  LDCU.128 UR8, c[0x0][0xf10] ;  /* 0x0001e200ff0877ac */ /* 0x000ea20008000c00 */
[----:B------:R-:W3:Y:S01]  /*1610*/  LDCU UR12, c[0x0][0xf0c] ;  /* 0x0001e180ff0c77ac */ /* 0x000ee20008000800 */
[----:B------:R-:W4:Y:S01]  /*1620*/  LDCU UR13, c[0x0][0xf20] ;  /* 0x0001e400ff0d77ac */ /* 0x000f220008000800 */
[----:B--2---:R-:W-:Y:S02]  /*1630*/  UIMAD.WIDE.U32 UR4, UR27, UR8, URZ ;  /* 0x000000081b0472a5 */ /* 0x004fe4000f8e00ff */
[----:B------:R-:W-:Y:S02]  /*1640*/  UIMAD.WIDE.U32 UR6, UR24, UR11, URZ ;  /* 0x0000000b180672a5 */ /* 0x000fe4000f8e00ff */
[----:B---3--:R-:W-:Y:S02]  /*1650*/  UISETP.NE.AND UP0, UPT, UR12, 0x1, UPT ;  /* 0x000000010c00788c */ /* 0x008fe4000bf05270 */
[----:B------:R-:W-:-:S03]  /*1660*/  USHF.R.U32.HI UR5, URZ, UR9, UR5 ;  /* 0x00000009ff057299 */ /* 0x000fc60008011605 */
[----:B------:R-:W-:Y:S01]  /*1670*/  UMOV UR4, UR7 ;  /* 0x0000000700047c82 */ /* 0x000fe20008000000 */
[----:B------:R-:W-:Y:S02]  /*1680*/  USEL UR5, UR27, UR5, !UP0 ;  /* 0x000000051b057287 */ /* 0x000fe4000c000000 */
[----:B------:R-:W-:Y:S02]  /*1690*/  UISETP.NE.AND UP0, UPT, UR10, 0x1, UPT ;  /* 0x000000010a00788c */ /* 0x000fe4000bf05270 */
[----:B----4-:R-:W-:-:S04]  /*16a0*/  USHF.R.U32.HI UR4, URZ, UR13, UR4 ;  /* 0x0000000dff047299 */ /* 0x010fc80008011604 */
[----:B------:R-:W-:-:S04]  /*16b0*/  USEL UR4, UR24, UR4, !UP0 ;  /* 0x0000000418047287 */ /* 0x000fc8000c000000 */
[----:B------:R-:W-:Y:S02]  /*16c0*/  UIADD3 UR6, UPT, UPT, UR5, -UR4, URZ ;  /* 0x8000000405067290 */ /* 0x000fe4000fffe0ff */
[----:B------:R-:W-:Y:S02]  /*16d0*/  UIADD3 UR4, UPT, UPT, -UR5, UR4, URZ ;  /* 0x0000000405047290 */ /* 0x000fe4000fffe1ff */
[----:B------:R-:W-:Y:S02]  /*16e0*/  UIMAD UR24, UR6, UR10, UR24 ;  /* 0x0000000a061872a4 */ /* 0x000fe4000f8e0218 */
[----:B------:R-:W-:-:S12]  /*16f0*/  UIMAD UR27, UR4, UR12, UR27 ;  /* 0x0000000c041b72a4 */ /* 0x000fd8000f8e021b */
.L_x_19:
[----:B------:R-:W-:Y:S01]  /*1700*/  UISETP.NE.AND UP0, UPT, UR18, 0x2, UPT ;  /* 0x000000021200788c */ /* 0x000fe2000bf05270 */
[----:B------:R-:W-:Y:S09]  /*1710*/  BRA.U !UP6, `(.L_x_20) ;  /* 0x000000010e0c7547 */ /* 0x000ff2000b800000 */
[----:B------:R-:W-:Y:S01]  /*1720*/  UCGABAR_WAIT ;  /* 0x0000000000007dc7 */ /* 0x000fe20008000000 */
[----:B------:R-:W-:Y:S01]  /*1730*/  CCTL.IVALL ;  /* 0x00000000ff00798f */ /* 0x000fe20002000000 */
[----:B------:R-:W-:Y:S05]  /*1740*/  BRA `(.L_x_21) ;  /* 0x0000000000047947 */ /* 0x000fea0003800000 */
.L_x_20:
[----:B------:R-:W-:Y:S06]  /*1750*/  BAR.SYNC.DEFER_BLOCKING 0x0 ;  /* 0x0000000000007b1d */ /* 0x000fec0000010000 */
.L_x_21:
[----:B------:R-:W-:Y:S05]  /*1760*/  BRA.U UP0, `(.L_x_22) ;  /* 0x0000001500e47547 */ /* 0x000fea000b800000 */
[----:B------:R-:W2:Y:S01]  /*1770*/  LDCU UR6, c[0x0][0x38c] ;  /* 0x00007180ff0677ac */ /* 0x000ea20008000800 */
[----:B------:R-:W3:Y:S01]  /*1780*/  S2UR UR8, SR_CgaCtaId ;  /* 0x00000000000879c3 */ /* 0x000ee20000008800 */
[----:B------:R-:W-:Y:S01]  /*1790*/  PLOP3.LUT P2, PT, PT, PT, UP3, 0x80, 0x8 ;  /* 0x000000000008781c */ /* 0x000fe20003f4f038 */
[----:B------:R-:W-:Y:S01]  /*17a0*/  IMAD.MOV.U32 R12, RZ, RZ, 0x1 ;  /* 0x00000001ff0c7424 */ /* 0x000fe200078e00ff */
[----:B------:R-:W-:Y:S01]  /*17b0*/  UMOV UR7, 0x400 ;  /* 0x0000040000077882 */ /* 0x000fe20000000000 */
[----:B------:R-:W-:Y:S01]  /*17c0*/  UISETP.NE.AND UP1, UPT, UR18, URZ, UPT ;  /* 0x000000ff1200728c */ /* 0x000fe2000bf25270 */
[----:B------:R-:W-:Y:S01]  /*17d0*/  ISETP.EQ.OR P3, PT, R2, RZ, P4 ;  /* 0x000000ff0200720c */ /* 0x000fe20002762670 */
[----:B------:R-:W-:Y:S01]  /*17e0*/  USEL UR37, URZ, 0x1, UP5 ;  /* 0x00000001ff257887 */ /* 0x000fe2000a800000 */
[----:B------:R-:W-:Y:S02]  /*17f0*/  PLOP3.LUT P2, PT, P2, PT, PT, 0x8, 0x80 ;  /* 0x000000000080781c */ /* 0x000fe4000174e170 */
[----:B------:R-:W-:Y:S01]  /*1800*/  CS2R R10, SRZ ;  /* 0x00000000000a7805 */ /* 0x000fe2000001ff00 */
[----:B------:R-:W-:Y:S01]  /*1810*/  IMAD.MOV.U32 R9, RZ, RZ, RZ ;  /* 0x000000ffff097224 */ /* 0x000fe200078e00ff */
[----:B------:R-:W4:Y:S01]  /*1820*/  LDCU UR52, c[0x0][0x370] ;  /* 0x00006e00ff3477ac */ /* 0x000f220008000800 */
[----:B------:R-:W-:Y:S01]  /*1830*/  IMAD.MOV.U32 R8, RZ, RZ, 0x1 ;  /* 0x00000001ff087424 */ /* 0x000fe200078e00ff */
[----:B------:R-:W1:Y:S01]  /*1840*/  LDCU.64 UR30, c[0x0][0x348] ;  /* 0x00006900ff1e77ac */ /* 0x000e620008000a00 */
[----:B--2---:R-:W-:-:S02]  /*1850*/  UIADD3 UR5, UPT, UPT, UR6, 0x7f, URZ ;  /* 0x0000007f06057890 */ /* 0x004fc4000fffe0ff */
[----:B------:R-:W-:Y:S02]  /*1860*/  UIADD3 UR58, UPT, UPT, UR6, 0xfe, URZ ;  /* 0x000000fe063a7890 */ /* 0x000fe4000fffe0ff */
[----:B------:R-:W-:Y:S02]  /*1870*/  USHF.R.S32.HI UR4, URZ, 0x1f, UR5 ;  /* 0x0000001fff047899 */ /* 0x000fe40008011405 */
[----:B---3--:R-:W-:Y:S02]  /*1880*/  USHF.L.U32 UR56, UR8, 0x7, URZ ;  /* 0x0000000708387899 */ /* 0x008fe400080006ff */
[----:B------:R-:W-:Y:S02]  /*1890*/  ULEA.HI UR4, UR4, UR5, URZ, 0x7 ;  /* 0x0000000504047291 */ /* 0x000fe4000f8f38ff */
[----:B------:R-:W-:Y:S02]  /*18a0*/  UIADD3 UR5, UPT, UPT, UR6, -0x1, URZ ;  /* 0xffffffff06057890 */ /* 0x000fe4000fffe0ff */
[----:B------:R-:W-:-:S02]  /*18b0*/  USHF.R.S32.HI UR54, URZ, 0x7, UR4 ;  /* 0x00000007ff367899 */ /* 0x000fc40008011404 */
[----:B------:R-:W-:Y:S02]  /*18c0*/  UISETP.GE.U32.AND UP2, UPT, UR5, -0xff, UPT ;  /* 0xffffff010500788c */ /* 0x000fe4000bf46070 */
[----:B------:R-:W-:Y:S02]  /*18d0*/  UISETP.LT.U32.AND UP0, UPT, UR54, 0x7, UPT ;  /* 0x000000073600788c */ /* 0x000fe4000bf01070 */
[----:B------:R-:W-:Y:S02]  /*18e0*/  ULEA UR6, UR8, UR7, 0x18 ;  /* 0x0000000708067291 */ /* 0x000fe4000f8ec0ff */
[----:B------:R-:W-:Y:S02]  /*18f0*/  USEL UR53, UR54, 0x7, UP0 ;  /* 0x0000000736357887 */ /* 0x000fe40008000000 */
[----:B------:R-:W-:Y:S02]  /*1900*/  USHF.R.U32.HI UR57, URZ, 0x9, UR45 ;  /* 0x00000009ff397899 */ /* 0x000fe4000801162d */
[----:B------:R-:W-:-:S02]  /*1910*/  UIADD3 UR15, UPT, UPT, UR53, -0x1, URZ ;  /* 0xffffffff350f7890 */ /* 0x000fc4000fffe0ff */
[----:B------:R-:W-:Y:S01]  /*1920*/  @UP2 UIADD3 UR15, UPT, UPT, UR53, URZ, URZ ;  /* 0x000000ff350f2290 */ /* 0x000fe2000fffe0ff */
[----:B------:R-:W2:Y:S01]  /*1930*/  LDCU UR51, c[0x0][0x374] ;  /* 0x00006e80ff3377ac */ /* 0x000ea20008000800 */
[----:B------:R-:W-:Y:S02]  /*1940*/  ULOP3.LUT UR56, UR56, 0x80, URZ, 0xe2, !UPT ;  /* 0x0000008038387892 */ /* 0x000fe4000f8ee2ff */
[----:B------:R-:W-:Y:S02]  /*1950*/  USEL UR37, UR37, 0x2, UP1 ;  /* 0x0000000225257887 */ /* 0x000fe40008800000 */
[----:B------:R-:W-:Y:S02]  /*1960*/  UIADD3 UR48, UPT, UPT, UR6, 0x33200, UR45 ;  /* 0x0003320006307890 */ /* 0x000fe4000fffe02d */
[----:B------:R-:W-:Y:S02]  /*1970*/  UIADD3 UR55, UPT, UPT, UR54, -UR53, URZ ;  /* 0x8000003536377290 */ /* 0x000fe4000fffe0ff */
[----:B------:R-:W-:Y:S01]  /*1980*/  UIADD3 UR15, UPT, UPT, UR15, 0x1, URZ ;  /* 0x000000010f0f7890 */ /* 0x000fe2000fffe0ff */
[----:B-1--4-:R-:W-:-:S11]  /*1990*/  UMOV UR14, URZ ;  /* 0x000000ff000e7c82 */ /* 0x012fd60008000000 */
.L_x_46:
[----:B-1----:R-:W1:Y:S02]  /*19a0*/  S2UR UR4, SR_CgaCtaId ;  /* 0x00000000000479c3 */ /* 0x002e640000008800 */
[----:B-1----:R-:W-:-:S09]  /*19b0*/  UISETP.NE.AND UP0, UPT, UR4, URZ, UPT ;  /* 0x000000ff0400728c */ /* 0x002fd2000bf05270 */
[----:B---3--:R-:W-:Y:S05]  /*19c0*/  BRA.U UP0, `(.L_x_23) ;  /* 0x0000000100287547 */ /* 0x008fea000b800000 */
[----:B------:R-:W-:Y:S02]  /*19d0*/  LEA R0, R9, UR6, 0x3 ;  /* 0x0000000609007c11 */ /* 0x000fe4000f8e18ff */
[----:B------:R-:W-:-:S04]  /*19e0*/  SHF.L.U32 R3, R8, 0x1f, RZ ;  /* 0x0000001f08037819 */ /* 0x000fc800000006ff */
[----:B------:R-:W1:Y:S02]  /*19f0*/  SYNCS.PHASECHK.TRANS64.TRYWAIT P0, [R0+URZ+0x100], R3 ;  /* 0x00010003000075a7 */ /* 0x000e6400080011ff */
[----:B-1----:R-:W-:Y:S05]  /*1a00*/  @!P0 BRA `(.L_x_24) ;  /* 0x00000114001c8947 */ /* 0x002fea0003800000 */
.L_x_197:
[----:B------:R3:W-:Y:S01]  /*1a10*/  SYNCS.ARRIVE.TRANS64.A1T0 RZ, [R0+URZ+0xf0], RZ ;  /* 0x0000f0ff00ff79a7 */ /* 0x0007e200081000ff */
[----:B------:R-:W-:-:S05]  /*1a20*/  VIADD R9, R9, 0x1 ;  /* 0x0000000109097836 */ /* 0x000fca0000000000 */
[----:B------:R-:W-:-:S04]  /*1a30*/  ISETP.NE.AND P0, PT, R9, 0x2, PT ;  /* 0x000000020900780c */ /* 0x000fc80003f05270 */
[----:B-1----:R-:W-:Y:S02]  /*1a40*/  SEL R3, RZ, 0x1, P0 ;  /* 0x00000001ff037807 */ /* 0x002fe40000000000 */
[----:B------:R-:W-:Y:S02]  /*1a50*/  SEL R9, R9, RZ, P0 ;  /* 0x000000ff09097207 */ /* 0x000fe40000000000 */
[----:B------:R-:W-:Y:S02]  /*1a60*/  LOP3.LUT R8, R8, R3, RZ, 0x3c, !PT ;  /* 0x0000000308087212 */ /* 0x000fe400078e3cff */
.L_x_23:
[----:B------:R-:W-:Y:S01]  /*1a70*/  ULEA UR4, UR14, UR6, 0x3 ;  /* 0x000000060e047291 */ /* 0x000fe2000f8e18ff */
[----:B---3--:R-:W-:Y:S01]  /*1a80*/  SHF.L.U32 R0, R12, 0x1f, RZ ;  /* 0x0000001f0c007819 */ /* 0x008fe200000006ff */
[----:B------:R-:W-:Y:S02]  /*1a90*/  UISETP.GE.U32.AND UP0, UPT, UR58, 0xff, UPT ;  /* 0x000000ff3a00788c */ /* 0x000fe4000bf06070 */
[----:B------:R-:W-:Y:S02]  /*1aa0*/  USHF.L.U32 UR43, UR27, 0x7, URZ ;  /* 0x000000071b2b7899 */ /* 0x000fe400080006ff */
[----:B------:R-:W-:Y:S02]  /*1ab0*/  ULEA UR35, UR24, UR56, 0x8 ;  /* 0x0000003818237291 */ /* 0x000fe4000f8e40ff */
[----:B------:R-:W-:Y:S01]  /*1ac0*/  ULEA UR19, UR24, UR57, 0x1 ;  /* 0x0000003918137291 */ /* 0x000fe2000f8e08ff */
[----:B------:R1:W3:Y:S01]  /*1ad0*/  SYNCS.PHASECHK.TRANS64.TRYWAIT P1, [UR4+0x38], R0 ;  /* 0x00003800ff0075a7 */ /* 0x0002e20008021104 */
[----:B------:R-:W-:Y:S01]  /*1ae0*/  UMOV UR12, URZ ;  /* 0x000000ff000c7c82 */ /* 0x000fe20008000000 */
[----:B------:R-:W-:Y:S09]  /*1af0*/  BRA.U !UP0, `(.L_x_25) ;  /* 0x0000000508147547 */ /* 0x000ff2000b800000 */
[----:B------:R-:W-:Y:S01]  /*1b00*/  UMOV UR4, UR14 ;  /* 0x0000000e00047c82 */ /* 0x000fe20008000000 */
[----:B------:R-:W-:-:S05]  /*1b10*/  UMOV UR28, URZ ;  /* 0x000000ff001c7c82 */ /* 0x000fca0008000000 */
.L_x_33:
[----:B------:R-:W-:Y:S01]  /*1b20*/  ULEA UR41, UR4, UR6, 0x3 ;  /* 0x0000000604297291 */ /* 0x000fe2000f8e18ff */
[----:B---3--:R-:W-:Y:S01]  /*1b30*/  @!P4 MOV R2, 0x6600 ;  /* 0x000066000002c802 */ /* 0x008fe20000000f00 */
[----:B--23--:R-:W-:Y:S10]  /*1b40*/  @P1 BRA `(.L_x_26) ;  /* 0x00000000000c1947 */ /* 0x00cff40003800000 */
[----:B------:R-:W-:-:S04]  /*1b50*/  SHF.L.U32 R3, R12, 0x1f, RZ ;  /* 0x0000001f0c037819 */ /* 0x000fc800000006ff */
[----:B------:R-:W3:Y:S02]  /*1b60*/  SYNCS.PHASECHK.TRANS64.TRYWAIT P0, [UR41+0x38], R3 ;  /* 0x00003803ff0075a7 */ /* 0x000ee40008001129 */
[----:B---3--:R-:W-:Y:S05]  /*1b70*/  @!P0 BRA `(.L_x_27) ;  /* 0x0000011000d48947 */ /* 0x008fea0003800000 */
.L_x_26:
[----:B------:R3:W-:Y:S01]  /*1b80*/  @!P4 SYNCS.ARRIVE.TRANS64 RZ, [UR41], R2 ;  /* 0x00000002ffffc9a7 */ /* 0x0007e20008000029 */
[----:B------:R-:W-:-:S04]  /*1b90*/  ULOP3.LUT UR5, UR37, 0x2, URZ, 0xfc, !UPT ;  /* 0x0000000225057892 */ /* 0x000fc8000f8efcff */
[----:B------:R-:W-:-:S09]  /*1ba0*/  UISETP.NE.AND UP0, UPT, UR5, 0x2, UPT ;  /* 0x000000020500788c */ /* 0x000fd2000bf05270 */
[----:B------:R-:W-:Y:S05]  /*1bb0*/  BRA.U UP0, `(.L_x_28) ;  /* 0x0000000100047547 */ /* 0x000fea000b800000 */
[----:B--2---:R-:W-:Y:S05]  /*1bc0*/  BPT.TRAP 0x1 ;  /* 0x000000040000795c */ /* 0x004fea0000300000 */
.L_x_28:
[----:B------:R-:W-:Y:S04]  /*1bd0*/  BSSY.RECONVERGENT B0, `(.L_x_29) ;  /* 0x0000003000007945 */ /* 0x000fe80003800200 */
[----:B------:R-:W-:Y:S05]  /*1be0*/  @P3 BRA `(.L_x_30) ;  /* 0x0000000000043947 */ /* 0x000fea0003800000 */
[----:B--2---:R-:W-:Y:S05]  /*1bf0*/  BPT.TRAP 0x1 ;  /* 0x000000040000795c */ /* 0x004fea0000300000 */
.L_x_30:
[----:B--2---:R-:W-:Y:S05]  /*1c00*/  BSYNC.RECONVERGENT B0 ;  /* 0x0000000000007941 */ /* 0x004fea0003800200 */
.L_x_29:
[----:B------:R-:W-:Y:S01]  /*1c10*/  UIADD3 UR5, UPT, UPT, UR4, 0x1, URZ ;  /* 0x0000000104057890 */ /* 0x000fe2000fffe0ff */
[----:B------:R-:W-:Y:S01]  /*1c20*/  BSSY.RECONVERGENT B0, `(.L_x_31) ;  /* 0x000002d000007945 */ /* 0x000fe20003800200 */
[----:B------:R-:W-:Y:S02]  /*1c30*/  ELECT P0, URZ, PT ;  /* 0x0000000000ff782f */ /* 0x000fe40003800000 */
[----:B------:R-:W-:-:S04]  /*1c40*/  UISETP.NE.AND UP0, UPT, UR5, 0x7, UPT ;  /* 0x000000070500788c */ /* 0x000fc8000bf05270 */
[----:B------:R-:W-:Y:S02]  /*1c50*/  USEL UR7, URZ, 0x1, UP0 ;  /* 0x00000001ff077887 */ /* 0x000fe40008000000 */
[----:B------:R-:W-:-:S04]  /*1c60*/  USEL UR14, UR5, URZ, UP0 ;  /* 0x000000ff050e7287 */ /* 0x000fc80008000000 */
[----:B------:R-:W-:Y:S01]  /*1c70*/  ULEA UR5, UR14, UR6, 0x3 ;  /* 0x000000060e057291 */ /* 0x000fe2000f8e18ff */
[----:B------:R-:W-:-:S04]  /*1c80*/  LOP3.LUT R12, R12, UR7, RZ, 0x3c, !PT ;  /* 0x000000070c0c7c12 */ /* 0x000fc8000f8e3cff */
[----:B-1----:R-:W-:-:S04]  /*1c90*/  SHF.L.U32 R0, R12, 0x1f, RZ ;  /* 0x0000001f0c007819 */ /* 0x002fc800000006ff */
[----:B------:R1:W2:Y:S01]  /*1ca0*/  SYNCS.PHASECHK.TRANS64.TRYWAIT P1, [UR5+0x38], R0 ;  /* 0x00003800ff0075a7 */ /* 0x0002a20008021105 */
[----:B------:R-:W-:Y:S05]  /*1cb0*/  @!P0 BRA `(.L_x_32) ;  /* 0x00000000008c8947 */ /* 0x000fea0003800000 */
[----:B------:R-:W-:Y:S02]  /*1cc0*/  ULEA UR40, UR4, UR6, 0xd ;  /* 0x0000000604287291 */ /* 0x000fe4000f8e68ff */
[----:B------:R-:W-:Y:S02]  /*1cd0*/  UIADD3 UR22, UP3, UPT, UR30, 0x80, URZ ;  /* 0x000000801e167890 */ /* 0x000fe4000ff7e0ff */
[----:B------:R-:W-:Y:S02]  /*1ce0*/  ULEA UR32, UR4, UR38, 0xe ;  /* 0x0000002604207291 */ /* 0x000fe4000f8e70ff */
[----:B------:R-:W-:Y:S02]  /*1cf0*/  UIADD3 UR12, UP2, UPT, UR30, 0x180, URZ ;  /* 0x000001801e0c7890 */ /* 0x000fe4000ff5e0ff */
[----:B------:R-:W-:Y:S02]  /*1d00*/  ULEA UR24, UR4, UR6, 0x9 ;  /* 0x0000000604187291 */ /* 0x000fe4000f8e48ff */
[----:B------:R-:W-:-:S02]  /*1d10*/  UIADD3 UR10, UP1, UPT, UR30, 0x280, URZ ;  /* 0x000002801e0a7890 */ /* 0x000fc4000ff3e0ff */
[----:B------:R-:W-:Y:S02]  /*1d20*/  ULEA UR16, UR4, UR45, 0xa ;  /* 0x0000002d04107291 */ /* 0x000fe4000f8e50ff */
[----:B------:R-:W-:Y:S02]  /*1d30*/  UIADD3 UR8, UP0, UPT, UR30, 0x380, URZ ;  /* 0x000003801e087890 */ /* 0x000fe4000ff1e0ff */
[----:B------:R-:W-:Y:S02]  /*1d40*/  USHF.L.U32 UR42, UR28, 0x7, URZ ;  /* 0x000000071c2a7899 */ /* 0x000fe400080006ff */
[----:B------:R-:W-:Y:S02]  /*1d50*/  UIADD3.X UR23, UPT, UPT, URZ, UR31, URZ, UP3, !UPT ;  /* 0x0000001fff177290 */ /* 0x000fe40009ffe4ff */
[----:B------:R-:W-:Y:S02]  /*1d60*/  UIADD3 UR40, UPT, UPT, UR40, 0x8400, URZ ;  /* 0x0000840028287890 */ /* 0x000fe4000fffe0ff */
[----:B------:R-:W-:-:S02]  /*1d70*/  UIADD3.X UR13, UPT, UPT, URZ, UR31, URZ, UP2, !UPT ;  /* 0x0000001fff0d7290 */ /* 0x000fc400097fe4ff */
[----:B------:R-:W-:Y:S02]  /*1d80*/  UIADD3 UR32, UPT, UPT, UR6, 0x16400, UR32 ;  /* 0x0001640006207890 */ /* 0x000fe4000fffe020 */
[----:B------:R-:W-:Y:S02]  /*1d90*/  UIADD3.X UR11, UPT, UPT, URZ, UR31, URZ, UP1, !UPT ;  /* 0x0000001fff0b7290 */ /* 0x000fe40008ffe4ff */
[----:B------:R-:W-:Y:S02]  /*1da0*/  UIADD3 UR24, UPT, UPT, UR24, 0x32400, URZ ;  /* 0x0003240018187890 */ /* 0x000fe4000fffe0ff */
[----:B------:R-:W-:Y:S02]  /*1db0*/  UIADD3.X UR9, UPT, UPT, URZ, UR31, URZ, UP0, !UPT ;  /* 0x0000001fff097290 */ /* 0x000fe400087fe4ff */
[----:B------:R-:W-:Y:S01]  /*1dc0*/  UIADD3 UR16, UPT, UPT, UR6, 0x33200, UR16 ;  /* 0x0003320006107890 */ /* 0x000fe2000fffe010 */
[----:B------:R-:W-:Y:S01]  /*1dd0*/  UMOV UR46, 0x0 ;  /* 0x00000000002e7882 */ /* 0x000fe20000000000 */
[----:B------:R-:W-:Y:S01]  /*1de0*/  UMOV UR47, 0x10000000 ;  /* 0x10000000002f7882 */ /* 0x000fe20000000000 */
[----:B------:R-:W-:Y:S01]  /*1df0*/  UMOV UR5, 0x30000 ;  /* 0x0003000000057882 */ /* 0x000fe20000000000 */
[----:B------:R-:W-:Y:S01]  /*1e00*/  UMOV UR33, UR41 ;  /* 0x0000002900217c82 */ /* 0x000fe20008000000 */
[----:B------:R-:W-:Y:S01]  /*1e10*/  UMOV UR36, UR44 ;  /* 0x0000002c00247c82 */ /* 0x000fe20008000000 */
[----:B------:R-:W-:Y:S01]  /*1e20*/  UMOV UR26, URZ ;  /* 0x000000ff001a7c82 */ /* 0x000fe20008000000 */
[----:B------:R-:W-:Y:S01]  /*1e30*/  UMOV UR34, UR42 ;  /* 0x0000002a00227c82 */ /* 0x000fe20008000000 */
[----:B------:R-:W-:Y:S01]  /*1e40*/  UMOV UR25, UR41 ;  /* 0x0000002900197c82 */ /* 0x000fe20008000000 */
[----:B------:R-:W-:Y:S01]  /*1e50*/  UMOV UR29, UR44 ;  /* 0x0000002c001d7c82 */ /* 0x000fe20008000000 */
[----:B------:R4:W-:Y:S01]  /*1e60*/  UTMALDG.3D [UR40], [UR22], desc[UR46] ;  /* 0x00002e28160075b4 */ /* 0x0009e20008011000 */
[----:B------:R-:W-:Y:S01]  /*1e70*/  UMOV UR17, UR41 ;  /* 0x0000002900117c82 */ /* 0x000fe20008000000 */
[----:B------:R-:W-:Y:S01]  /*1e80*/  UMOV UR20, UR28 ;  /* 0x0000001c00147c82 */ /* 0x000fe20008000000 */
[----:B------:R-:W-:Y:S01]  /*1e90*/  UMOV UR21, UR44 ;  /* 0x0000002c00157c82 */ /* 0x000fe20008000000 */
[----:B------:R-:W-:Y:S01]  /*1ea0*/  UMOV UR18, UR26 ;  /* 0x0000001a00127c82 */ /* 0x000fe20008000000 */
[----:B------:R4:W-:Y:S01]  /*1eb0*/  UTMALDG.3D.MULTICAST [UR32], [UR12], UR5, desc[UR46] ;  /* 0x00002e200c0073b4 */ /* 0x0009e20008011805 */
[----:B------:R4:W-:Y:S01]  /*1ec0*/  UTMALDG.4D [UR24], [UR10], desc[UR46] ;  /* 0x00002e180a0075b4 */ /* 0x0009e20008019000 */
[----:B------:R4:W-:Y:S02]  /*1ed0*/  UTMALDG.4D.MULTICAST [UR16], [UR8], UR5, desc[UR46] ;  /* 0x00002e10080073b4 */ /* 0x0009e40008019805 */
[----:B----4-:R-:W-:Y:S01]  /*1ee0*/  NOP ;  /* 0x0000000000007918 */ /* 0x010fe20000000000 */
.L_x_32:
[----:B------:R-:W-:Y:S05]  /*1ef0*/  BSYNC.RECONVERGENT B0 ;  /* 0x0000000000007941 */ /* 0x000fea0003800200 */
.L_x_31:
[----:B------:R-:W-:Y:S01]  /*1f00*/  UIADD3 UR28, UPT, UPT, UR28, 0x1, URZ ;  /* 0x000000011c1c7890 */ /* 0x000fe2000fffe0ff */
[----:B------:R-:W-:Y:S01]  /*1f10*/  UMOV UR4, UR14 ;  /* 0x0000000e00047c82 */ /* 0x000fe20008000000 */
[----:B------:R-:W-:Y:S02]  /*1f20*/  UMOV UR12, UR15 ;  /* 0x0000000f000c7c82 */ /* 0x000fe40008000000 */
[----:B------:R-:W-:-:S09]  /*1f30*/  UISETP.NE.AND UP0, UPT, UR28, UR15, UPT ;  /* 0x0000000f1c00728c */ /* 0x000fd2000bf05270 */
[----:B------:R-:W-:Y:S05]  /*1f40*/  BRA.U UP0, `(.L_x_33) ;  /* 0xfffffff900f47547 */ /* 0x000fea000b83ffff */
.L_x_25:
[----:B------:R-:W-:Y:S01]  /*1f50*/  ULEA UR4, UR14, UR6, 0x3 ;  /* 0x000000060e047291 */ /* 0x000fe2000f8e18ff */
[----:B-1----:R-:W-:Y:S01]  /*1f60*/  SHF.L.U32 R0, R12, 0x1f, RZ ;  /* 0x0000001f0c007819 */ /* 0x002fe200000006ff */
[----:B------:R-:W-:Y:S01]  /*1f70*/  @!P2 SYNCS.ARRIVE.TRANS64.A1T0 RZ, [UR6+0xb8], RZ ;  /* 0x0000b8ffffffa9a7 */ /* 0x000fe20008100006 */
[----:B------:R-:W-:-:S06]  /*1f80*/  UISETP.GT.AND UP0, UPT, UR54, UR53, UPT ;  /* 0x000000353600728c */ /* 0x000fcc000bf04270 */
[----:B--23--:R1:W2:Y:S03]  /*1f90*/  SYNCS.PHASECHK.TRANS64.TRYWAIT P1, [UR4+0x38], R0 ;  /* 0x00003800ff0075a7 */ /* 0x00c2a60008021104 */
[----:B------:R-:W-:Y:S05]  /*1fa0*/  BRA.U !UP0, `(.L_x_34) ;  /* 0x0000000508107547 */ /* 0x000fea000b800000 */
[----:B------:R-:W-:Y:S01]  /*1fb0*/  UIADD3 UR26, UPT, UPT, UR55, UR12, URZ ;  /* 0x0000000c371a7290 */ /* 0x000fe2000fffe0ff */
[----:B------:R-:W-:-:S11]  /*1fc0*/  UMOV UR4, UR14 ;  /* 0x0000000e00047c82 */ /* 0x000fd60008000000 */
.L_x_42:
[----:B------:R-:W-:Y:S01]  /*1fd0*/  ULEA UR41, UR4, UR6, 0x3 ;  /* 0x0000000604297291 */ /* 0x000fe2000f8e18ff */
[----:B--2---:R-:W-:Y:S01]  /*1fe0*/  @!P4 MOV R2, 0x6600 ;  /* 0x000066000002c802 */ /* 0x004fe20000000f00 */
[----:B--23--:R-:W-:Y:S10]  /*1ff0*/  @P1 BRA `(.L_x_35) ;  /* 0x00000000000c1947 */ /* 0x00cff40003800000 */
[----:B------:R-:W-:-:S04]  /*2000*/  SHF.L.U32 R3, R12, 0x1f, RZ ;  /* 0x0000001f0c037819 */ /* 0x000fc800000006ff */
[----:B------:R-:W2:Y:S02]  /*2010*/  SYNCS.PHASECHK.TRANS64.TRYWAIT P0, [UR41+0x38], R3 ;  /* 0x00003803ff0075a7 */ /* 0x000ea40008001129 */
[----:B--2---:R-:W-:Y:S05]  /*2020*/  @!P0 BRA `(.L_x_36) ;  /* 0x0000010c00c08947 */ /* 0x004fea0003800000 */
.L_x_35:
[----:B------:R2:W-:Y:S01]  /*2030*/  @!P4 SYNCS.ARRIVE.TRANS64 RZ, [UR41], R2 ;  /* 0x00000002ffffc9a7 */ /* 0x0005e20008000029 */
[----:B------:R-:W-:-:S04]  /*2040*/  ULOP3.LUT UR5, UR37, 0x2, URZ, 0xfc, !UPT ;  /* 0x0000000225057892 */ /* 0x000fc8000f8efcff */
[----:B------:R-:W-:-:S09]  /*2050*/  UISETP.NE.AND UP0, UPT, UR5, 0x2, UPT ;  /* 0x000000020500788c */ /* 0x000fd2000bf05270 */
[----:B------:R-:W-:Y:S05]  /*2060*/  BRA.U UP0, `(.L_x_37) ;  /* 0x0000000100047547 */ /* 0x000fea000b800000 */
[----:B------:R-:W-:Y:S05]  /*2070*/  BPT.TRAP 0x1 ;  /* 0x000000040000795c */ /* 0x000fea0000300000 */
.L_x_37:
[----:B------:R-:W-:Y:S04]  /*2080*/  BSSY.RECONVERGENT B0, `(.L_x_38) ;  /* 0x0000003000007945 */ /* 0x000fe80003800200 */
[----:B------:R-:W-:Y:S05]  /*2090*/  @P3 BRA `(.L_x_39) ;  /* 0x0000000000043947 */ /* 0x000fea0003800000 */
[----:B------:R-:W-:Y:S05]  /*20a0*/  BPT.TRAP 0x1 ;  /* 0x000000040000795c */ /* 0x000fea0000300000 */
.L_x_39:
[----:B------:R-:W-:Y:S05]  /*20b0*/  BSYNC.RECONVERGENT B0 ;  /* 0x0000000000007941 */ /* 0x000fea0003800200 */
.L_x_38:
        /* <DEDUP_REMOVED lines=9> */
[----:B------:R1:W3:Y:S01]  /*2150*/  SYNCS.PHASECHK.TRANS64.TRYWAIT P1, [UR5+0x38], R0 ;  /* 0x00003800ff0075a7 */ /* 0x0002e20008021105 */
[----:B------:R-:W-:Y:S05]  /*2160*/  @!P0 BRA `(.L_x_41) ;  /* 0x00000000008c8947 */ /* 0x000fea0003800000 */
[----:B------:R-:W-:Y:S02]  /*2170*/  ULEA UR40, UR4, UR6, 0xd ;  /* 0x0000000604287291 */ /* 0x000fe4000f8e68ff */
[----:B------:R-:W-:Y:S02]  /*2180*/  UIADD3 UR22, UP3, UPT, UR30, 0x80, URZ ;  /* 0x000000801e167890 */ /* 0x000fe4000ff7e0ff */
[----:B------:R-:W-:Y:S02]  /*2190*/  ULEA UR32, UR4, UR38, 0xe ;  /* 0x0000002604207291 */ /* 0x000fe4000f8e70ff */
[----:B------:R-:W-:Y:S02]  /*21a0*/  UIADD3 UR20, UP2, UPT, UR30, 0x180, URZ ;  /* 0x000001801e147890 */ /* 0x000fe4000ff5e0ff */
[----:B------:R-:W-:Y:S02]  /*21b0*/  ULEA UR8, UR4, UR6, 0x9 ;  /* 0x0000000604087291 */ /* 0x000fe4000f8e48ff */
[----:B------:R-:W-:-:S02]  /*21c0*/  UIADD3 UR28, UP1, UPT, UR30, 0x280, URZ ;  /* 0x000002801e1c7890 */ /* 0x000fc4000ff3e0ff */
[----:B------:R-:W-:Y:S02]  /*21d0*/  UIADD3 UR24, UP0, UPT, UR30, 0x380, URZ ;  /* 0x000003801e187890 */ /* 0x000fe4000ff1e0ff */
[----:B------:R-:W-:Y:S02]  /*21e0*/  USHF.L.U32 UR42, UR12, 0x7, URZ ;  /* 0x000000070c2a7899 */ /* 0x000fe400080006ff */
[----:B------:R-:W-:Y:S02]  /*21f0*/  UIADD3.X UR23, UPT, UPT, URZ, UR31, URZ, UP3, !UPT ;  /* 0x0000001fff177290 */ /* 0x000fe40009ffe4ff */
[----:B------:R-:W-:Y:S02]  /*2200*/  UIADD3 UR40, UPT, UPT, UR40, 0x8400, URZ ;  /* 0x0000840028287890 */ /* 0x000fe4000fffe0ff */
[----:B------:R-:W-:Y:S02]  /*2210*/  UIADD3 UR32, UPT, UPT, UR6, 0x16400, UR32 ;  /* 0x0001640006207890 */ /* 0x000fe4000fffe020 */
[----:B------:R-:W-:-:S02]  /*2220*/  UIADD3.X UR21, UPT, UPT, URZ, UR31, URZ, UP2, !UPT ;  /* 0x0000001fff157290 */ /* 0x000fc400097fe4ff */
[----:B------:R-:W-:Y:S02]  /*2230*/  UIADD3.X UR29, UPT, UPT, URZ, UR31, URZ, UP1, !UPT ;  /* 0x0000001fff1d7290 */ /* 0x000fe40008ffe4ff */
[----:B------:R-:W-:Y:S02]  /*2240*/  UIADD3 UR8, UPT, UPT, UR8, 0x32400, URZ ;  /* 0x0003240008087890 */ /* 0x000fe4000fffe0ff */
[----:B------:R-:W-:Y:S02]  /*2250*/  ULEA UR16, UR4, UR48, 0xa ;  /* 0x0000003004107291 */ /* 0x000fe4000f8e50ff */
[----:B------:R-:W-:Y:S01]  /*2260*/  UIADD3.X UR25, UPT, UPT, URZ, UR31, URZ, UP0, !UPT ;  /* 0x0000001fff197290 */ /* 0x000fe200087fe4ff */
[----:B------:R-:W-:Y:S01]  /*2270*/  UMOV UR46, 0x0 ;  /* 0x00000000002e7882 */ /* 0x000fe20000000000 */
[----:B------:R-:W-:Y:S01]  /*2280*/  UMOV UR47, 0x10000000 ;  /* 0x10000000002f7882 */ /* 0x000fe20000000000 */
[----:B------:R-:W-:Y:S01]  /*2290*/  UMOV UR5, 0x30000 ;  /* 0x0003000000057882 */ /* 0x000fe20000000000 */
[----:B------:R-:W-:Y:S01]  /*22a0*/  UMOV UR33, UR41 ;  /* 0x0000002900217c82 */ /* 0x000fe20008000000 */
[----:B------:R-:W-:Y:S01]  /*22b0*/  UMOV UR36, UR44 ;  /* 0x0000002c00247c82 */ /* 0x000fe20008000000 */
[----:B------:R-:W-:Y:S01]  /*22c0*/  UMOV UR34, UR42 ;  /* 0x0000002a00227c82 */ /* 0x000fe20008000000 */
[----:B------:R-:W-:Y:S01]  /*22d0*/  UMOV UR10, URZ ;  /* 0x000000ff000a7c82 */ /* 0x000fe20008000000 */
[----:B------:R-:W-:Y:S01]  /*22e0*/  UTMALDG.3D [UR40], [UR22], desc[UR46] ;  /* 0x00002e28160075b4 */ /* 0x000fe20008011000 */
[----:B------:R-:W-:Y:S01]  /*22f0*/  UMOV UR9, UR41 ;  /* 0x0000002900097c82 */ /* 0x000fe20008000000 */
[----:B------:R-:W-:Y:S01]  /*2300*/  UMOV UR11, UR27 ;  /* 0x0000001b000b7c82 */ /* 0x000fe20008000000 */
[----:B------:R-:W-:Y:S01]  /*2310*/  UMOV UR13, UR44 ;  /* 0x0000002c000d7c82 */ /* 0x000fe20008000000 */
[----:B------:R-:W-:Y:S01]  /*2320*/  UMOV UR17, UR41 ;  /* 0x0000002900117c82 */ /* 0x000fe20008000000 */
[----:B------:R-:W-:Y:S01]  /*2330*/  UMOV UR18, UR10 ;  /* 0x0000000a00127c82 */ /* 0x000fe20008000000 */
[----:B------:R4:W-:Y:S01]  /*2340*/  UTMALDG.3D.MULTICAST [UR32], [UR20], UR5, desc[UR46] ;  /* 0x00002e20140073b4 */ /* 0x0009e20008011805 */
[----:B------:R1:W-:Y:S01]  /*2350*/  UTMALDG.4D [UR8], [UR28], desc[UR46] ;  /* 0x00002e081c0075b4 */ /* 0x0003e20008019000 */
[----:B----4-:R-:W-:Y:S01]  /*2360*/  UMOV UR20, UR12 ;  /* 0x0000000c00147c82 */ /* 0x010fe20008000000 */
[----:B------:R-:W-:-:S02]  /*2370*/  UMOV UR21, UR44 ;  /* 0x0000002c00157c82 */ /* 0x000fc40008000000 */
[----:B------:R1:W-:Y:S02]  /*2380*/  UTMALDG.4D.MULTICAST [UR16], [UR24], UR5, desc[UR46] ;  /* 0x00002e10180073b4 */ /* 0x0003e40008019805 */
[----:B-1----:R-:W-:Y:S01]  /*2390*/  NOP ;  /* 0x0000000000007918 */ /* 0x002fe20000000000 */
.L_x_41:
[----:B------:R-:W-:Y:S05]  /*23a0*/  BSYNC.RECONVERGENT B0 ;  /* 0x0000000000007941 */ /* 0x000fea0003800200 */
.L_x_40:
[----:B------:R-:W-:Y:S01]  /*23b0*/  UIADD3 UR12, UPT, UPT, UR12, 0x1, URZ ;  /* 0x000000010c0c7890 */ /* 0x000fe2000fffe0ff */
[----:B------:R-:W-:-:S03]  /*23c0*/  UMOV UR4, UR14 ;  /* 0x0000000e00047c82 */ /* 0x000fc60008000000 */
[----:B------:R-:W-:-:S09]  /*23d0*/  UISETP.NE.AND UP0, UPT, UR12, UR26, UPT ;  /* 0x0000001a0c00728c */ /* 0x000fd2000bf05270 */
[----:B------:R-:W-:Y:S05]  /*23e0*/  BRA.U UP0, `(.L_x_42) ;  /* 0xfffffff900f87547 */ /* 0x000fea000b83ffff */
.L_x_34:
[C---:B------:R-:W-:Y:S01]  /*23f0*/  LEA R3, R11.reuse, UR6, 0x3 ;  /* 0x000000060b037c11 */ /* 0x040fe2000f8e18ff */
[----:B------:R-:W-:Y:S01]  /*2400*/  NOP ;  /* 0x0000000000007918 */ /* 0x000fe20000000000 */
[----:B-1----:R-:W-:Y:S02]  /*2410*/  SHF.L.U32 R0, R10, 0x1f, RZ ;  /* 0x0000001f0a007819 */ /* 0x002fe400000006ff */
[----:B------:R-:W-:Y:S02]  /*2420*/  LEA R5, R11, UR6, 0x4 ;  /* 0x000000060b057c11 */ /* 0x000fe4000f8e20ff */
[----:B------:R-:W1:Y:S02]  /*2430*/  SYNCS.PHASECHK.TRANS64.TRYWAIT P0, [R3+URZ+0xc0], R0 ;  /* 0x0000c000030075a7 */ /* 0x000e6400080011ff */
[----:B-1----:R-:W-:Y:S05]  /*2440*/  @!P0 BRA `(.L_x_43) ;  /* 0x0000010800d08947 */ /* 0x002fea0003800000 */
.L_x_200:
[----:B------:R-:W4:Y:S01]  /*2450*/  LDS.128 R4, [R5+0x120] ;  /* 0x0001200005047984 */ /* 0x000f220000000c00 */
[----:B------:R-:W-:Y:S01]  /*2460*/  UISETP.GE.AND UP0, UPT, UR39, 0x1, UPT ;  /* 0x000000012700788c */ /* 0x000fe2000bf06270 */
[----:B------:R-:W-:Y:S01]  /*2470*/  @!PT LDS RZ, [RZ] ;  /* 0x00000000fffff984 */ /* 0x000fe20000000800 */
[----:B------:R-:W-:Y:S01]  /*2480*/  @!PT LDS RZ, [RZ] ;  /* 0x00000000fffff984 */ /* 0x000fe20000000800 */
[----:B------:R-:W-:Y:S01]  /*2490*/  @!PT LDS RZ, [RZ] ;  /* 0x00000000fffff984 */ /* 0x000fe20000000800 */
[----:B------:R-:W-:Y:S01]  /*24a0*/  @!PT LDS RZ, [RZ] ;  /* 0x00000000fffff984 */ /* 0x000fe20000000800 */
[----:B------:R1:W-:Y:S06]  /*24b0*/  MEMBAR.ALL.CTA ;  /* 0x0000000000007992 */ /* 0x0003ec0000008000 */
[----:B-1----:R-:W1:Y:S01]  /*24c0*/  FENCE.VIEW.ASYNC.S ;  /* 0x00000000000073c6 */ /* 0x002e620000000000 */
[----:B----4-:R-:W-:-:S13]  /*24d0*/  LOP3.LUT P0, RZ, R6, 0x1, RZ, 0xc0, !PT ;  /* 0x0000000106ff7812 */ /* 0x010fda000780c0ff */
[----:B-1----:R-:W-:Y:S01]  /*24e0*/  VOTEU.ANY UP1, P0 ;  /* 0x0000000000ff7886 */ /* 0x002fe20000020100 */
[----:B------:R-:W-:-:S13]  /*24f0*/  PLOP3.LUT P0, PT, PT, PT, UP1, 0x80, 0x8 ;  /* 0x000000000008781c */ /* 0x000fda0003f0f018 */
[----:B------:R-:W-:Y:S02]  /*2500*/  @P0 LOP3.LUT R0, R5, 0xffff, RZ, 0xc0, !PT ;  /* 0x0000ffff05000812 */ /* 0x000fe400078ec0ff */
[----:B--2---:R-:W-:Y:S02]  /*2510*/  @P0 MOV R2, R4 ;  /* 0x0000000400020202 */ /* 0x004fe40000000f00 */
[----:B------:R-:W-:Y:S01]  /*2520*/  @P0 R2UR UR5, R0 ;  /* 0x00000000000502ca */ /* 0x000fe200000e0000 */
[----:B------:R-:W-:Y:S01]  /*2530*/  VIADD R0, R3, 0xd0 ;  /* 0x000000d003007836 */ /* 0x000fe20000000000 */
[----:B------:R-:W-:Y:S02]  /*2540*/  @P0 SHF.R.U32.HI R4, RZ, 0x10, R5 ;  /* 0x00000010ff040819 */ /* 0x000fe40000011605 */
[----:B------:R-:W-:Y:S02]  /*2550*/  @P0 R2UR UR7, R2 ;  /* 0x00000000020702ca */ /* 0x000fe400000e0000 */
[----:B------:R-:W-:-:S02]  /*2560*/  PRMT R0, RZ, 0x654, R0 ;  /* 0x00000654ff007816 */ /* 0x000fc40000000000 */
[----:B------:R-:W-:Y:S02]  /*2570*/  @P0 R2UR UR4, R4 ;  /* 0x00000000040402ca */ /* 0x000fe400000e0000 */
[----:B------:R1:W-:Y:S03]  /*2580*/  SYNCS.ARRIVE.TRANS64.RED.A1T0 RZ, [R0+URZ], RZ ;  /* 0x000000ff00ff79a7 */ /* 0x0003e600081004ff */
[----:B------:R-:W-:-:S04]  /*2590*/  @UP1 UMOV UR49, UR5 ;  /* 0x0000000500311c82 */ /* 0x000fc80008000000 */
[----:B------:R-:W-:-:S04]  /*25a0*/  @UP1 UMOV UR50, UR7 ;  /* 0x0000000700321c82 */ /* 0x000fc80008000000 */
[----:B------:R-:W-:Y:S01]  /*25b0*/  @UP1 UMOV UR44, UR4 ;  /* 0x00000004002c1c82 */ /* 0x000fe20008000000 */
[----:B------:R-:W-:Y:S05]  /*25c0*/  BRA.U !UP0, `(.L_x_44) ;  /* 0x0000000108d47547 */ /* 0x000fea000b800000 */
[----:B------:R-:W2:Y:S01]  /*25d0*/  LDCU.128 UR16, c[0x0][0xf10] ;  /* 0x0001e200ff1077ac */ /* 0x000ea20008000c00 */
[----:B------:R-:W4:Y:S01]  /*25e0*/  LDCU UR23, c[0x0][0xf20] ;  /* 0x0001e400ff1777ac */ /* 0x000f220008000800 */
[----:B------:R-:W3:Y:S01]  /*25f0*/  LDCU UR22, c[0x0][0xf0c] ;  /* 0x0001e180ff1677ac */ /* 0x000ee20008000800 */
[----:B------:R-:W1:Y:S01]  /*2600*/  LDCU.64 UR8, c[0x0][0xf28] ;  /* 0x0001e500ff0877ac */ /* 0x000e620008000a00 */
[----:B------:R-:W-:Y:S02]  /*2610*/  UISETP.NE.AND UP3, UPT, UR39, 0x1, UPT ;  /* 0x000000012700788c */ /* 0x000fe4000bf65270 */
[----:B--2---:R-:W-:Y:S02]  /*2620*/  UIMAD.WIDE.U32 UR10, UR51, UR19, URZ ;  /* 0x00000013330a72a5 */ /* 0x004fe4000f8e00ff */
[----:B------:R-:W-:Y:S02]  /*2630*/  UIMAD.WIDE.U32 UR4, UR52, UR16, URZ ;  /* 0x00000010340472a5 */ /* 0x000fe4000f8e00ff */
[----:B------:R-:W-:-:S02]  /*2640*/  UISETP.NE.AND UP0, UPT, UR18, 0x1, UPT ;  /* 0x000000011200788c */ /* 0x000fc4000bf05270 */
[----:B------:R-:W-:Y:S01]  /*2650*/  UIMAD.WIDE.U32 UR20, UR49, UR19, URZ ;  /* 0x00000013311472a5 */ /* 0x000fe2000f8e00ff */
[----:B------:R-:W-:Y:S02]  /*2660*/  UMOV UR10, UR11 ;  /* 0x0000000b000a7c82 */ /* 0x000fe40008000000 */
[----:B------:R-:W-:Y:S01]  /*2670*/  UMOV UR4, UR5 ;  /* 0x0000000500047c82 */ /* 0x000fe20008000000 */
[----:B----4-:R-:W-:Y:S02]  /*2680*/  USHF.R.U32.HI UR10, URZ, UR23, UR10 ;  /* 0x00000017ff0a7299 */ /* 0x010fe4000801160a */
[----:B---3--:R-:W-:Y:S02]  /*2690*/  UISETP.NE.AND UP2, UPT, UR22, 0x1, UPT ;  /* 0x000000011600788c */ /* 0x008fe4000bf45270 */
[----:B------:R-:W-:Y:S02]  /*26a0*/  USHF.R.U32.HI UR4, URZ, UR17, UR4 ;  /* 0x00000011ff047299 */ /* 0x000fe40008011604 */
[----:B------:R-:W-:-:S02]  /*26b0*/  USEL UR5, UR51, UR10, !UP0 ;  /* 0x0000000a33057287 */ /* 0x000fc4000c000000 */
[----:B------:R-:W-:Y:S02]  /*26c0*/  USEL UR7, UR52, UR4, !UP2 ;  /* 0x0000000434077287 */ /* 0x000fe4000d000000 */
[----:B-1----:R-:W-:Y:S01]  /*26d0*/  UIMAD.WIDE.U32 UR10, UR5, UR8, URZ ;  /* 0x00000008050a72a5 */ /* 0x002fe2000f8e00ff */
[----:B------:R-:W-:Y:S01]  /*26e0*/  UMOV UR4, UR21 ;  /* 0x0000001500047c82 */ /* 0x000fe20008000000 */
[----:B------:R-:W-:Y:S02]  /*26f0*/  UIMAD.WIDE.U32 UR12, UR50, UR16, URZ ;  /* 0x00000010320c72a5 */ /* 0x000fe4000f8e00ff */
[----:B------:R-:W-:-:S03]  /*2700*/  UIMAD.WIDE.U32 UR20, UR7, UR8, URZ ;  /* 0x00000008071472a5 */ /* 0x000fc6000f8e00ff */
[----:B------:R-:W-:Y:S01]  /*2710*/  UMOV UR10, UR11 ;  /* 0x0000000b000a7c82 */ /* 0x000fe20008000000 */
[----:B------:R-:W-:Y:S02]  /*2720*/  USHF.R.U32.HI UR4, URZ, UR23, UR4 ;  /* 0x00000017ff047299 */ /* 0x000fe40008011604 */
[----:B------:R-:W-:Y:S01]  /*2730*/  @UP3 USHF.R.U32.HI UR5, URZ, UR9, UR10 ;  /* 0x00000009ff053299 */ /* 0x000fe2000801160a */
[----:B------:R-:W-:Y:S01]  /*2740*/  UMOV UR12, UR13 ;  /* 0x0000000d000c7c82 */ /* 0x000fe20008000000 */
[----:B------:R-:W-:Y:S01]  /*2750*/  UMOV UR20, UR21 ;  /* 0x0000001500147c82 */ /* 0x000fe20008000000 */
[----:B------:R-:W-:Y:S02]  /*2760*/  USHF.R.U32.HI UR17, URZ, UR17, UR12 ;  /* 0x00000011ff117299 */ /* 0x000fe4000801160c */
[----:B------:R-:W-:Y:S02]  /*2770*/  USEL UR4, UR49, UR4, !UP0 ;  /* 0x0000000431047287 */ /* 0x000fe4000c000000 */
[----:B------:R-:W-:-:S02]  /*2780*/  @UP3 USHF.R.U32.HI UR7, URZ, UR9, UR20 ;  /* 0x00000009ff073299 */ /* 0x000fc40008011614 */
[----:B------:R-:W-:Y:S02]  /*2790*/  UIMAD UR10, UR39, UR5, URZ ;  /* 0x00000005270a72a4 */ /* 0x000fe4000f8e02ff */
[----:B------:R-:W-:Y:S02]  /*27a0*/  USEL UR5, UR50, UR17, !UP2 ;  /* 0x0000001132057287 */ /* 0x000fe4000d000000 */
[----:B------:R-:W-:Y:S02]  /*27b0*/  UIMAD UR12, UR39, UR7, URZ ;  /* 0x00000007270c72a4 */ /* 0x000fe4000f8e02ff */
[----:B------:R-:W-:Y:S02]  /*27c0*/  UISETP.GE.AND UP0, UPT, UR4, UR10, UPT ;  /* 0x0000000a0400728c */ /* 0x000fe4000bf06270 */
[----:B------:R-:W-:Y:S02]  /*27d0*/  UIMAD.WIDE.U32 UR10, UR4, UR8, URZ ;  /* 0x00000008040a72a5 */ /* 0x000fe4000f8e00ff */
[----:B------:R-:W-:-:S02]  /*27e0*/  UISETP.GE.OR UP0, UPT, UR5, UR12, UP0 ;  /* 0x0000000c0500728c */ /* 0x000fc40008706670 */
[----:B------:R-:W-:Y:S02]  /*27f0*/  UIMAD.WIDE.U32 UR12, UR5, UR8, URZ ;  /* 0x00000008050c72a5 */ /* 0x000fe4000f8e00ff */
[----:B------:R-:W-:Y:S01]  /*2800*/  UIADD3 UR12, UPT, UPT, -UR5, URZ, URZ ;  /* 0x000000ff050c7290 */ /* 0x000fe2000fffe1ff */
[----:B------:R-:W-:Y:S01]  /*2810*/  UMOV UR10, UR11 ;  /* 0x0000000b000a7c82 */ /* 0x000fe20008000000 */
[----:B------:R-:W-:Y:S02]  /*2820*/  UIADD3 UR11, UPT, UPT, -UR4, URZ, URZ ;  /* 0x000000ff040b7290 */ /* 0x000fe4000fffe1ff */
[----:B------:R-:W-:-:S03]  /*2830*/  USHF.R.U32.HI UR10, URZ, UR9, UR10 ;  /* 0x00000009ff0a7299 */ /* 0x000fc6000801160a */
[----:B------:R-:W-:Y:S01]  /*2840*/  @!UP0 UMOV UR8, UR13 ;  /* 0x0000000d00088c82 */ /* 0x000fe20008000000 */
[----:B------:R-:W-:Y:S02]  /*2850*/  UIMAD UR11, UR18, UR11, UR49 ;  /* 0x0000000b120b72a4 */ /* 0x000fe4000f8e0231 */
[----:B------:R-:W-:Y:S02]  /*2860*/  USEL UR10, UR4, UR10, !UP3 ;  /* 0x0000000a040a7287 */ /* 0x000fe4000d800000 */
[----:B------:R-:W-:Y:S02]  /*2870*/  @!UP0 USHF.R.U32.HI UR8, URZ, UR9, UR8 ;  /* 0x00000009ff088299 */ /* 0x000fe40008011608 */
[----:B------:R-:W-:Y:S02]  /*2880*/  UIADD3 UR9, UPT, UPT, -UR10, URZ, URZ ;  /* 0x000000ff0a097290 */ /* 0x000fe4000fffe1ff */
[----:B------:R-:W-:Y:S02]  /*2890*/  @!UP0 USEL UR8, UR5, UR8, !UP3 ;  /* 0x0000000805088287 */ /* 0x000fe4000d800000 */
[----:B------:R-:W-:-:S02]  /*28a0*/  UIMAD UR9, UR39, UR9, UR4 ;  /* 0x00000009270972a4 */ /* 0x000fc4000f8e0204 */
[----:B------:R-:W-:Y:S02]  /*28b0*/  @!UP0 UIADD3 UR10, UPT, UPT, UR10, -UR8, URZ ;  /* 0x800000080a0a8290 */ /* 0x000fe4000fffe0ff */
[----:B------:R-:W-:Y:S02]  /*28c0*/  @!UP0 UIMAD UR8, UR9, UR7, UR8 ;  /* 0x00000007090882a4 */ /* 0x000fe4000f8e0208 */
[----:B------:R-:W-:Y:S02]  /*28d0*/  @!UP0 UIMAD UR4, UR39, UR10, UR5 ;  /* 0x0000000a270482a4 */ /* 0x000fe4000f8e0205 */
[----:B------:R-:W-:Y:S02]  /*28e0*/  UIMAD UR7, UR22, UR12, UR50 ;  /* 0x0000000c160772a4 */ /* 0x000fe4000f8e0232 */
[----:B------:R-:W-:Y:S01]  /*28f0*/  UIMAD UR49, UR4, UR18, UR11 ;  /* 0x00000012043172a4 */ /* 0x000fe2000f8e020b */
[----:B------:R-:W-:Y:S02]  /*2900*/  @!UP0 UMOV UR5, UR8 ;  /* 0x0000000800058c82 */ /* 0x000fe40008000000 */
[----:B------:R-:W-:-:S12]  /*2910*/  UIMAD UR50, UR5, UR22, UR7 ;  /* 0x00000016053272a4 */ /* 0x000fd8000f8e0207 */
.L_x_44:
[----:B------:R-:W2:Y:S02]  /*2920*/  LDCU UR4, c[0x0][0xf30] ;  /* 0x0001e600ff0477ac */ /* 0x000ea40008000800 */
[----:B--2---:R-:W-:-:S09]  /*2930*/  UISETP.NE.AND UP0, UPT, UR4, 0x1, UPT ;  /* 0x000000010400788c */ /* 0x004fd2000bf05270 */
[----:B------:R-:W-:Y:S05]  /*2940*/  BRA.U UP0, `(.L_x_45) ;  /* 0x0000000100447547 */ /* 0x000fea000b800000 */
[----:B------:R-:W2:Y:S01]  /*2950*/  LDCU.128 UR16, c[0x0][0xf10] ;  /* 0x0001e200ff1077ac */ /* 0x000ea20008000c00 */
[----:B------:R-:W4:Y:S01]  /*2960*/  LDCU UR10, c[0x0][0xf0c] ;  /* 0x0001e180ff0a77ac */ /* 0x000f220008000800 */
[----:B------:R-:W1:Y:S01]  /*2970*/  LDCU UR7, c[0x0][0xf20] ;  /* 0x0001e400ff0777ac */ /* 0x000e620008000800 */
[----:B--2---:R-:W-:Y:S02]  /*2980*/  UIMAD.WIDE.U32 UR8, UR50, UR16, URZ ;  /* 0x00000010320872a5 */ /* 0x004fe4000f8e00ff */
[----:B------:R-:W-:Y:S02]  /*2990*/  UIMAD.WIDE.U32 UR4, UR49, UR19, URZ ;  /* 0x00000013310472a5 */ /* 0x000fe4000f8e00ff */
[----:B----4-:R-:W-:Y:S02]  /*29a0*/  UISETP.NE.AND UP2, UPT, UR10, 0x1, UPT ;  /* 0x000000010a00788c */ /* 0x010fe4000bf45270 */
[----:B------:R-:W-:Y:S01]  /*29b0*/  UISETP.NE.AND UP0, UPT, UR18, 0x1, UPT ;  /* 0x000000011200788c */ /* 0x000fe2000bf05270 */
[----:B------:R-:W-:-:S02]  /*29c0*/  UMOV UR8, UR9 ;  /* 0x0000000900087c82 */ /* 0x000fc40008000000 */
[----:B------:R-:W-:Y:S01]  /*29d0*/  UMOV UR4, UR5 ;  /* 0x0000000500047c82 */ /* 0x000fe20008000000 */
[----:B------:R-:W-:Y:S02]  /*29e0*/  USHF.R.U32.HI UR17, URZ, UR17, UR8 ;  /* 0x00000011ff117299 */ /* 0x000fe40008011608 */
[----:B-1----:R-:W-:Y:S02]  /*29f0*/  USHF.R.U32.HI UR4, URZ, UR7, UR4 ;  /* 0x00000007ff047299 */ /* 0x002fe40008011604 */
[----:B------:R-:W-:Y:S02]  /*2a00*/  USEL UR5, UR50, UR17, !UP2 ;  /* 0x0000001132057287 */ /* 0x000fe4000d000000 */
[----:B------:R-:W-:-:S04]  /*2a10*/  USEL UR4, UR49, UR4, !UP0 ;  /* 0x0000000431047287 */ /* 0x000fc8000c000000 */
[----:B------:R-:W-:Y:S02]  /*2a20*/  UIADD3 UR7, UPT, UPT, UR5, -UR4, URZ ;  /* 0x8000000405077290 */ /* 0x000fe4000fffe0ff */
[----:B------:R-:W-:Y:S02]  /*2a30*/  UIADD3 UR4, UPT, UPT, -UR5, UR4, URZ ;  /* 0x0000000405047290 */ /* 0x000fe4000fffe1ff */
[----:B------:R-:W-:Y:S02]  /*2a40*/  UIMAD UR49, UR7, UR18, UR49 ;  /* 0x00000012073172a4 */ /* 0x000fe4000f8e0231 */
[----:B------:R-:W-:-:S12]  /*2a50*/  UIMAD UR50, UR4, UR10, UR50 ;  /* 0x0000000a043272a4 */ /* 0x000fd8000f8e0232 */
.L_x_45:
[----:B------:R-:W-:Y:S01]  /*2a60*/  VIADD R11, R11, 0x1 ;  /* 0x000000010b0b7836 */ /* 0x000fe20000000000 */
[----:B------:R-:W-:Y:S02]  /*2a70*/  R2UR UR5, R178 ;  /* 0x00000000b20572ca */ /* 0x000fe400000e0000 */
[----:B------:R-:W-:Y:S02]  /*2a80*/  R2UR UR4, R179 ;  /* 0x00000000b30472ca */ /* 0x000fe400000e0000 */
[C---:B------:R-:W-:Y:S02]  /*2a90*/  ISETP.NE.AND P0, PT, R11.reuse, 0x2, PT ;  /* 0x000000020b00780c */ /* 0x040fe40003f05270 */
[----:B------:R-:W-:Y:S02]  /*2aa0*/  PLOP3.LUT P2, PT, PT, PT, PT, 0x80, 0x8 ;  /* 0x000000000008781c */ /* 0x000fe40003f4f070 */
[----:B------:R-:W-:Y:S02]  /*2ab0*/  SEL R3, RZ, 0x1, P0 ;  /* 0x00000001ff037807 */ /* 0x000fe40000000000 */
[----:B------:R-:W-:-:S02]  /*2ac0*/  SEL R11, R11, RZ, P0 ;  /* 0x000000ff0b0b7207 */ /* 0x000fc40000000000 */
[----:B------:R-:W-:Y:S01]  /*2ad0*/  LOP3.LUT R10, R10, R3, RZ, 0x3c, !PT ;  /* 0x000000030a0a7212 */ /* 0x000fe200078e3cff */
[----:B------:R-:W-:Y:S02]  /*2ae0*/  UIADD3 UR24, UPT, UPT, UR49, UR5, URZ ;  /* 0x0000000531187290 */ /* 0x000fe4000fffe0ff */
[----:B------:R-:W-:Y:S01]  /*2af0*/  UIADD3 UR27, UPT, UPT, UR50, UR4, URZ ;  /* 0x00000004321b7290 */ /* 0x000fe2000fffe0ff */
[----:B------:R-:W-:Y:S11]  /*2b00*/  BRA.U UP1, `(.L_x_46) ;  /* 0xffffffed01a47547 */ /* 0x000ff6000b83ffff */
[----:B------:R-:W-:Y:S01]  /*2b10*/  UIADD3 UR7, UPT, UPT, UR6, 0x38, URZ ;  /* 0x0000003806077890 */ /* 0x000fe2000fffe0ff */
[----:B------:R-:W-:-:S03]  /*2b20*/  SHF.L.U32 R3, R12, 0x1f, RZ ;  /* 0x0000001f0c037819 */ /* 0x000fc600000006ff */
[----:B------:R-:W-:-:S09]  /*2b30*/  ULEA UR4, UR14, UR7, 0x3 ;  /* 0x000000070e047291 */ /* 0x000fd2000f8e18ff */
[----:B------:R-:W2:Y:S02]  /*2b40*/  SYNCS.PHASECHK.TRANS64.TRYWAIT P0, [UR4], R3 ;  /* 0x00000003ff0075a7 */ /* 0x000ea40008001104 */
[----:B--2---:R-:W-:Y:S05]  /*2b50*/  @!P0 BRA `(.L_x_47) ;  /* 0x0000010400208947 */ /* 0x004fea0003800000 */
.L_x_202:
[----:B------:R-:W-:-:S04]  /*2b60*/  UIADD3 UR4, UPT, UPT, UR14, 0x1, URZ ;  /* 0x000000010e047890 */ /* 0x000fc8000fffe0ff */
[----:B------:R-:W-:-:S04]  /*2b70*/  UISETP.NE.AND UP0, UPT, UR4, 0x7, UPT ;  /* 0x000000070400788c */ /* 0x000fc8000bf05270 */
[----:B------:R-:W-:Y:S02]  /*2b80*/  USEL UR6, URZ, 0x1, UP0 ;  /* 0x00000001ff067887 */ /* 0x000fe40008000000 */
[----:B------:R-:W-:-:S04]  /*2b90*/  USEL UR4, UR4, URZ, UP0 ;  /* 0x000000ff04047287 */ /* 0x000fc80008000000 */
[----:B------:R-:W-:Y:S01]  /*2ba0*/  ULEA UR5, UR4, UR7, 0x3 ;  /* 0x0000000704057291 */ /* 0x000fe2000f8e18ff */
[----:B------:R-:W-:-:S04]  /*2bb0*/  LOP3.LUT R2, R12, UR6, RZ, 0x3c, !PT ;  /* 0x000000060c027c12 */ /* 0x000fc8000f8e3cff */
[----:B-1----:R-:W-:-:S04]  /*2bc0*/  SHF.L.U32 R3, R2, 0x1f, RZ ;  /* 0x0000001f02037819 */ /* 0x002fc800000006ff */
[----:B------:R-:W1:Y:S02]  /*2bd0*/  SYNCS.PHASECHK.TRANS64.TRYWAIT P0, [UR5], R3 ;  /* 0x00000003ff0075a7 */ /* 0x000e640008001105 */
[----:B-1----:R-:W-:Y:S05]  /*2be0*/  @!P0 BRA `(.L_x_48) ;  /* 0x0000010400148947 */ /* 0x002fea0003800000 */
.L_x_204:
        /* <DEDUP_REMOVED lines=9> */
.L_x_206:
        /* <DEDUP_REMOVED lines=9> */
.L_x_208:
        /* <DEDUP_REMOVED lines=9> */
.L_x_210:
        /* <DEDUP_REMOVED lines=9> */
.L_x_212:
[----:B------:R-:W-:-:S04]  /*2e30*/  UIADD3 UR4, UPT, UPT, UR4, 0x1, URZ ;  /* 0x0000000104047890 */ /* 0x000fc8000fffe0ff */
[----:B------:R-:W-:-:S04]  /*2e40*/  UISETP.NE.AND UP0, UPT, UR4, 0x7, UPT ;  /* 0x000000070400788c */ /* 0x000fc8000bf05270 */
[----:B------:R-:W-:Y:S02]  /*2e50*/  USEL UR5, URZ, 0x1, UP0 ;  /* 0x00000001ff057887 */ /* 0x000fe40008000000 */
[----:B------:R-:W-:-:S04]  /*2e60*/  USEL UR4, UR4, URZ, UP0 ;  /* 0x000000ff04047287 */ /* 0x000fc80008000000 */
[----:B------:R-:W-:Y:S01]  /*2e70*/  ULEA UR4, UR4, UR7, 0x3 ;  /* 0x0000000704047291 */ /* 0x000fe2000f8e18ff */
[----:B-1----:R-:W-:-:S04]  /*2e80*/  LOP3.LUT R3, R2, UR5, RZ, 0x3c, !PT ;  /* 0x0000000502037c12 */ /* 0x002fc8000f8e3cff */
[----:B------:R-:W-:Y:S01]  /*2e90*/  SHF.L.U32 R3, R3, 0x1f, RZ ;  /* 0x0000001f03037819 */ /* 0x000fe200000006ff */
[----:B------:R-:W-:-:S07]  /*2ea0*/  IMAD.U32 R0, RZ, RZ, UR4 ;  /* 0x00000004ff007e24 */ /* 0x000fce000f8e00ff */
.L_x_53:
[----:B-1----:R1:W2:Y:S02]  /*2eb0*/  SYNCS.PHASECHK.TRANS64.TRYWAIT P0, [R0+URZ], R3 ;  /* 0x00000003000075a7 */ /* 0x0022a400080011ff */
[----:B--2---:R-:W-:Y:S05]  /*2ec0*/  @!P0 NANOSLEEP.SYNCS 0x989680 ;  /* 0x009896800000895d */ /* 0x004fea0003900000 */
[----:B------:R-:W2:Y:S02]  /*2ed0*/  @!P0 SYNCS.PHASECHK.TRANS64 P0, [R0+URZ], R3 ;  /* 0x00000003000085a7 */ /* 0x000ea400080010ff */
[----:B--2---:R-:W-:Y:S05]  /*2ee0*/  @P0 EXIT ;  /* 0x000000000000094d */ /* 0x004fea0003800000 */
[----:B------:R-:W-:Y:S05]  /*2ef0*/  BRA `(.L_x_53) ;  /* 0xfffffffc00ec7947 */ /* 0x000fea000383ffff */
.L_x_22:
[----:B------:R-:W2:Y:S02]  /*2f00*/  S2UR UR4, SR_CgaCtaId ;  /* 0x00000000000479c3 */ /* 0x000ea40000008800 */
[----:B--2---:R-:W-:-:S04]  /*2f10*/  UISETP.NE.AND UP0, UPT, UR4, URZ, UPT ;  /* 0x000000ff0400728c */ /* 0x004fc8000bf05270 */
[----:B------:R-:W-:-:S09]  /*2f20*/  UISETP.NE.OR UP0, UPT, UR18, 0x1, UP0 ;  /* 0x000000011200788c */ /* 0x000fd20008705670 */
[----:B------:R-:W-:Y:S05]  /*2f30*/  BRA.U UP0, `(.L_x_54) ;  /* 0x00000005004c7547 */ /* 0x000fea000b800000 */
[----:B------:R-:W2:Y:S01]  /*2f40*/  S2UR UR5, SR_CgaCtaId ;  /* 0x00000000000579c3 */ /* 0x000ea20000008800 */
[----:B------:R-:W-:Y:S01]  /*2f50*/  UMOV UR4, 0x400 ;  /* 0x0000040000047882 */ /* 0x000fe20000000000 */
[----:B------:R-:W-:Y:S01]  /*2f60*/  ISETP.GE.U32.AND P2, PT, R2, 0x2, PT ;  /* 0x000000020200780c */ /* 0x000fe20003f46070 */
[----:B------:R-:W-:Y:S01]  /*2f70*/  IMAD.MOV.U32 R12, RZ, RZ, 0x1 ;  /* 0x00000001ff0c7424 */ /* 0x000fe200078e00ff */
[----:B------:R-:W-:Y:S02]  /*2f80*/  CS2R R10, SRZ ;  /* 0x00000000000a7805 */ /* 0x000fe4000001ff00 */
[----:B------:R-:W-:Y:S01]  /*2f90*/  CS2R R8, SRZ ;  /* 0x0000000000087805 */ /* 0x000fe2000001ff00 */
[----:B--2---:R-:W-:-:S03]  /*2fa0*/  ULEA UR6, UR5, UR4, 0x18 ;  /* 0x0000000405067291 */ /* 0x004fc6000f8ec0ff */
[----:B------:R-:W-:-:S09]  /*2fb0*/  UMOV UR5, URZ ;  /* 0x000000ff00057c82 */ /* 0x000fd20008000000 */
.L_x_58:
[----:B------:R-:W-:Y:S02]  /*2fc0*/  LEA R0, R8, UR6, 0x3 ;  /* 0x0000000608007c11 */ /* 0x000fe4000f8e18ff */
[----:B------:R-:W-:-:S03]  /*2fd0*/  SHF.L.U32 R5, R9, 0x1f, RZ ;  /* 0x0000001f09057819 */ /* 0x000fc600000006ff */
[----:B------:R-:W-:Y:S01]  /*2fe0*/  VIADD R4, R0, 0x100 ;  /* 0x0000010000047836 */ /* 0x000fe20000000000 */
[----:B------:R-:W2:Y:S02]  /*2ff0*/  SYNCS.PHASECHK.TRANS64.TRYWAIT P0, [R0+URZ+0xf0], R5 ;  /* 0x0000f005000075a7 */ /* 0x000ea400080011ff */
[----:B--2---:R-:W-:Y:S05]  /*3000*/  @!P0 BRA `(.L_x_55) ;  /* 0x0000010000848947 */ /* 0x004fea0003800000 */
.L_x_213:
[----:B------:R-:W-:Y:S01]  /*3010*/  ULEA UR4, UR5, UR6, 0x3 ;  /* 0x0000000605047291 */ /* 0x000fe2000f8e18ff */
[----:B------:R-:W-:Y:S02]  /*3020*/  PRMT R4, RZ, 0x654, R4 ;  /* 0x00000654ff047816 */ /* 0x000fe40000000004 */
[----:B--2---:R-:W-:Y:S01]  /*3030*/  SHF.L.U32 R5, R12, 0x1f, RZ ;  /* 0x0000001f0c057819 */ /* 0x004fe200000006ff */
[----:B------:R-:W-:Y:S01]  /*3040*/  UIADD3 UR7, UPT, UPT, UR4, 0xc0, URZ ;  /* 0x000000c004077890 */ /* 0x000fe2000fffe0ff */
[----:B------:R2:W-:Y:S05]  /*3050*/  SYNCS.ARRIVE.TRANS64.RED.A1T0 RZ, [R4+URZ], RZ ;  /* 0x000000ff04ff79a7 */ /* 0x0005ea00081004ff */
[----:B------:R-:W-:Y:S01]  /*3060*/  IMAD.U32 R7, RZ, RZ, UR7 ;  /* 0x00000007ff077e24 */ /* 0x000fe2000f8e00ff */
[----:B------:R-:W3:Y:S04]  /*3070*/  SYNCS.PHASECHK.TRANS64.TRYWAIT P0, [UR4+0xd0], R5 ;  /* 0x0000d005ff0075a7 */ /* 0x000ee80008001104 */
[----:B------:R-:W-:Y:S01]  /*3080*/  PRMT R6, R2, 0x654, R7 ;  /* 0x0000065402067816 */ /* 0x000fe20000000007 */
[----:B--2---:R-:W-:Y:S01]  /*3090*/  @!P2 IMAD.MOV.U32 R4, RZ, RZ, 0x10 ;  /* 0x00000010ff04a424 */ /* 0x004fe200078e00ff */
[----:B---3--:R-:W-:Y:S06]  /*30a0*/  @!P0 BRA `(.L_x_56) ;  /* 0x0000010000708947 */ /* 0x008fec0003800000 */
.L_x_215:
[----:B------:R-:W-:Y:S01]  /*30b0*/  ULEA UR8, UR5, UR6, 0x4 ;  /* 0x0000000605087291 */ /* 0x000fe2000f8e20ff */
[----:B------:R-:W-:Y:S01]  /*30c0*/  SEL R3, R6, R3, !P2 ;  /* 0x0000000306037207 */ /* 0x000fe20005000000 */
[----:B------:R-:W-:Y:S01]  /*30d0*/  UIADD3 UR9, UPT, UPT, UR4, 0xc0, URZ ;  /* 0x000000c004097890 */ /* 0x000fe2000fffe0ff */
[----:B--2---:R-:W-:Y:S01]  /*30e0*/  LEA R0, R11, UR6, 0x3 ;  /* 0x000000060b007c11 */ /* 0x004fe2000f8e18ff */
[----:B------:R-:W-:Y:S01]  /*30f0*/  UIADD3 UR8, UPT, UPT, UR8, 0x120, URZ ;  /* 0x0000012008087890 */ /* 0x000fe2000fffe0ff */
[----:B------:R-:W-:Y:S01]  /*3100*/  SHF.L.U32 R5, R10, 0x1f, RZ ;  /* 0x0000001f0a057819 */ /* 0x000fe200000006ff */
[----:B------:R2:W-:Y:S01]  /*3110*/  @!P2 SYNCS.ARRIVE.TRANS64.RED RZ, [R3+URZ], R4 ;  /* 0x0000000403ffa9a7 */ /* 0x0005e200080004ff */
[----:B------:R-:W-:Y:S01]  /*3120*/  UIADD3 UR4, UPT, UPT, UR5, 0x1, URZ ;  /* 0x0000000105047890 */ /* 0x000fe2000fffe0ff */
[----:B------:R-:W-:-:S03]  /*3130*/  VIADD R8, R8, 0x1 ;  /* 0x0000000108087836 */ /* 0x000fc60000000000 */
[----:B------:R-:W-:Y:S02]  /*3140*/  UISETP.NE.AND UP0, UPT, UR4, 0x2, UPT ;  /* 0x000000020400788c */ /* 0x000fe4000bf05270 */
[----:B------:R-:W-:Y:S06]  /*3150*/  UGETNEXTWORKID.BROADCAST [UR8], [UR9] ;  /* 0x00000000080073ca */ /* 0x000fec0008000100 */
[----:B------:R-:W-:Y:S01]  /*3160*/  USEL UR7, URZ, 0x1, UP0 ;  /* 0x00000001ff077887 */ /* 0x000fe20008000000 */
[----:B------:R-:W-:Y:S01]  /*3170*/  ISETP.NE.AND P0, PT, R8, 0x2, PT ;  /* 0x000000020800780c */ /* 0x000fe20003f05270 */
[----:B------:R-:W-:Y:S01]  /*3180*/  USEL UR5, UR4, URZ, UP0 ;  /* 0x000000ff04057287 */ /* 0x000fe20008000000 */
[----:B------:R-:W3:Y:S03]  /*3190*/  SYNCS.PHASECHK.TRANS64.TRYWAIT P1, [R0+URZ+0xc0], R5 ;  /* 0x0000c005000075a7 */ /* 0x000ee600080211ff */
[----:B------:R-:W-:Y:S01]  /*31a0*/  LOP3.LUT R12, R12, UR7, RZ, 0x3c, !PT ;  /* 0x000000070c0c7c12 */ /* 0x000fe2000f8e3cff */
[----:B--23--:R-:W-:Y:S07]  /*31b0*/  @!P1 BRA `(.L_x_57) ;  /* 0x0000010000449947 */ /* 0x00cfee0003800000 */
.L_x_216:
[C---:B------:R-:W-:Y:S01]  /*31c0*/  LEA R4, R11.reuse, UR6, 0x4 ;  /* 0x000000060b047c11 */ /* 0x040fe2000f8e20ff */
[----:B--2---:R-:W-:Y:S01]  /*31d0*/  VIADD R0, R0, 0xd0 ;  /* 0x000000d000007836 */ /* 0x004fe20000000000 */
[----:B------:R-:W-:Y:S01]  /*31e0*/  SEL R8, R8, RZ, P0 ;  /* 0x000000ff08087207 */ /* 0x000fe20000000000 */
[----:B------:R-:W-:-:S03]  /*31f0*/  VIADD R11, R11, 0x1 ;  /* 0x000000010b0b7836 */ /* 0x000fc60000000000 */
[----:B------:R-:W2:Y:S01]  /*3200*/  LDS.128 R4, [R4+0x120] ;  /* 0x0001200004047984 */ /* 0x000ea20000000c00 */
[----:B------:R-:W-:Y:S02]  /*3210*/  PRMT R0, RZ, 0x654, R0 ;  /* 0x00000654ff007816 */ /* 0x000fe40000000000 */
[C---:B------:R-:W-:Y:S01]  /*3220*/  ISETP.NE.AND P1, PT, R11.reuse, 0x2, PT ;  /* 0x000000020b00780c */ /* 0x040fe20003f25270 */
[----:B------:R-:W-:Y:S01]  /*3230*/  @!PT LDS RZ, [RZ] ;  /* 0x00000000fffff984 */ /* 0x000fe20000000800 */
[----:B------:R-:W-:Y:S01]  /*3240*/  @!PT LDS RZ, [RZ] ;  /* 0x00000000fffff984 */ /* 0x000fe20000000800 */
[----:B------:R-:W-:Y:S01]  /*3250*/  @!PT LDS RZ, [RZ] ;  /* 0x00000000fffff984 */ /* 0x000fe20000000800 */
[----:B------:R-:W-:Y:S01]  /*3260*/  @!PT LDS RZ, [RZ] ;  /* 0x00000000fffff984 */ /* 0x000fe20000000800 */
[----:B------:R3:W-:Y:S06]  /*3270*/  MEMBAR.ALL.CTA ;  /* 0x0000000000007992 */ /* 0x0007ec0000008000 */
[----:B---3--:R-:W3:Y:S01]  /*3280*/  FENCE.VIEW.ASYNC.S ;  /* 0x00000000000073c6 */ /* 0x008ee20000000000 */
[----:B------:R-:W-:Y:S01]  /*3290*/  SEL R11, R11, RZ, P1 ;  /* 0x000000ff0b0b7207 */ /* 0x000fe20000800000 */
[----:B---3--:R3:W-:Y:S01]  /*32a0*/  SYNCS.ARRIVE.TRANS64.RED.A1T0 RZ, [R0+URZ], RZ ;  /* 0x000000ff00ff79a7 */ /* 0x0087e200081004ff */
[----:B--2---:R-:W-:-:S02]  /*32b0*/  LOP3.LUT P3, RZ, R6, 0x1, RZ, 0xc0, !PT ;  /* 0x0000000106ff7812 */ /* 0x004fc4000786c0ff */
[----:B------:R-:W-:-:S04]  /*32c0*/  SEL R5, RZ, 0x1, P1 ;  /* 0x00000001ff057807 */ /* 0x000fc80000800000 */
[----:B------:R-:W-:Y:S02]  /*32d0*/  LOP3.LUT R10, R10, R5, RZ, 0x3c, !PT ;  /* 0x000000050a0a7212 */ /* 0x000fe400078e3cff */
[----:B---3--:R-:W-:-:S04]  /*32e0*/  SEL R0, RZ, 0x1, P0 ;  /* 0x00000001ff007807 */ /* 0x008fc80000000000 */
[----:B------:R-:W-:Y:S01]  /*32f0*/  LOP3.LUT R9, R9, R0, RZ, 0x3c, !PT ;  /* 0x0000000009097212 */ /* 0x000fe200078e3cff */
[----:B------:R-:W-:Y:S06]  /*3300*/  @P3 BRA `(.L_x_58) ;  /* 0xfffffffc002c3947 */ /* 0x000fec000383ffff */
[----:B------:R-:W-:Y:S01]  /*3310*/  ULEA UR4, UR5, UR6, 0x3 ;  /* 0x0000000605047291 */ /* 0x000fe2000f8e18ff */
[----:B------:R-:W-:-:S08]  /*3320*/  SHF.L.U32 R3, R12, 0x1f, RZ ;  /* 0x0000001f0c037819 */ /* 0x000fd000000006ff */
[----:B------:R-:W2:Y:S02]  /*3330*/  SYNCS.PHASECHK.TRANS64 P0, [UR4+0xd0], R3 ;  /* 0x0000d003ff0075a7 */ /* 0x000ea40008001004 */
[----:B--2---:R-:W-:Y:S05]  /*3340*/  @P0 BRA `(.L_x_59) ;  /* 0x0000000000080947 */ /* 0x004fea0003800000 */
[----:B------:R-:W2:Y:S02]  /*3350*/  SYNCS.PHASECHK.TRANS64.TRYWAIT P0, [UR4+0xd0], R3 ;  /* 0x0000d003ff0075a7 */ /* 0x000ea40008001104 */
[----:B--2---:R-:W-:Y:S05]  /*3360*/  @!P0 BRA `(.L_x_60) ;  /* 0x000000fc00ec8947 */ /* 0x004fea0003800000 */
.L_x_59:
[----:B------:R-:W-:-:S04]  /*3370*/  UIADD3 UR7, UPT, UPT, UR5, 0x1, URZ ;  /* 0x0000000105077890 */ /* 0x000fc8000fffe0ff */
[----:B------:R-:W-:-:S04]  /*3380*/  UISETP.NE.AND UP0, UPT, UR7, 0x2, UPT ;  /* 0x000000020700788c */ /* 0x000fc8000bf05270 */
[----:B------:R-:W-:Y:S02]  /*3390*/  USEL UR8, URZ, 0x1, UP0 ;  /* 0x00000001ff087887 */ /* 0x000fe40008000000 */
[----:B------:R-:W-:-:S04]  /*33a0*/  USEL UR7, UR7, URZ, UP0 ;  /* 0x000000ff07077287 */ /* 0x000fc80008000000 */
[----:B------:R-:W-:Y:S01]  /*33b0*/  ULEA UR7, UR7, UR6, 0x3 ;  /* 0x0000000607077291 */ /* 0x000fe2000f8e18ff */
[----:B--2---:R-:W-:-:S04]  /*33c0*/  LOP3.LUT R3, R12, UR8, RZ, 0x3c, !PT ;  /* 0x000000080c037c12 */ /* 0x004fc8000f8e3cff */
[----:B------:R-:W-:-:S04]  /*33d0*/  SHF.L.U32 R0, R3, 0x1f, RZ ;  /* 0x0000001f03007819 */ /* 0x000fc800000006ff */
[----:B------:R-:W2:Y:S02]  /*33e0*/  SYNCS.PHASECHK.TRANS64 P0, [UR7+0xd0], R0 ;  /* 0x0000d000ff0075a7 */ /* 0x000ea40008001007 */
[----:B-12---:R-:W-:Y:S05]  /*33f0*/  @P0 EXIT ;  /* 0x000000000000094d */ /* 0x006fea0003800000 */
[----:B------:R-:W-:Y:S02]  /*3400*/  SHF.L.U32 R3, R3, 0x1f, RZ ;  /* 0x0000001f03037819 */ /* 0x000fe400000006ff */
[----:B------:R-:W-:-:S07]  /*3410*/  MOV R0, UR7 ;  /* 0x0000000700007c02 */ /* 0x000fce0008000f00 */
.L_x_61:
[----:B-1----:R1:W2:Y:S02]  /*3420*/  SYNCS.PHASECHK.TRANS64.TRYWAIT P0, [R0+URZ+0xd0], R3 ;  /* 0x0000d003000075a7 */ /* 0x0022a400080011ff */
[----:B--2---:R-:W-:Y:S05]  /*3430*/  @!P0 NANOSLEEP.SYNCS 0x989680 ;  /* 0x009896800000895d */ /* 0x004fea0003900000 */
[----:B------:R-:W2:Y:S02]  /*3440*/  @!P0 SYNCS.PHASECHK.TRANS64 P0, [R0+URZ+0xd0], R3 ;  /* 0x0000d003000085a7 */ /* 0x000ea400080010ff */
[----:B--2---:R-:W-:Y:S05]  /*3450*/  @P0 EXIT ;  /* 0x000000000000094d */ /* 0x004fea0003800000 */
[----:B------:R-:W-:Y:S05]  /*3460*/  BRA `(.L_x_61) ;  /* 0xfffffffc00ec7947 */ /* 0x000fea000383ffff */
.L_x_54:
[----:B------:R-:W-:Y:S05]  /*3470*/  BRA.U UP4, `(.L_x_62) ;  /* 0x0000001504507547 */ /* 0x000fea000b800000 */
[----:B------:R-:W2:Y:S01]  /*3480*/  S2UR UR7, SR_CgaCtaId ;  /* 0x00000000000779c3 */ /* 0x000ea20000008800 */
[----:B------:R-:W-:Y:S01]  /*3490*/  UMOV UR4, 0x40 ;  /* 0x0000004000047882 */ /* 0x000fe20000000000 */
[----:B------:R-:W-:Y:S01]  /*34a0*/  NOP ;  /* 0x0000000000007918 */ /* 0x000fe20000000000 */
[----:B------:R-:W-:Y:S01]  /*34b0*/  UMOV UR6, 0x400 ;  /* 0x0000040000067882 */ /* 0x000fe20000000000 */
[----:B--2---:R-:W-:Y:S02]  /*34c0*/  ULEA UR5, UR7, UR4, 0x18 ;  /* 0x0000000407057291 */ /* 0x004fe4000f8ec0ff */
[----:B------:R-:W-:-:S07]  /*34d0*/  ULEA UR6, UR7, UR6, 0x18 ;  /* 0x0000000607067291 */ /* 0x000fce000f8ec0ff */
[----:B------:R-:W2:Y:S02]  /*34e0*/  LDS.U8 R2, [UR5+0x1c] ;  /* 0x00001c05ff027984 */ /* 0x000ea40008000000 */
[----:B--2---:R-:W-:-:S13]  /*34f0*/  ISETP.NE.AND P0, PT, R2, RZ, PT ;  /* 0x000000ff0200720c */ /* 0x004fda0003f05270 */
[----:B------:R-:W-:Y:S05]  /*3500*/  @P0 BRA `(.L_x_63) ;  /* 0x0000000000580947 */ /* 0x000fea0003800000 */
[----:B------:R-:W-:-:S13]  /*3510*/  ELECT P0, URZ, PT ;  /* 0x0000000000ff782f */ /* 0x000fda0003800000 */
[----:B------:R-:W-:Y:S05]  /*3520*/  @!P0 BRA `(.L_x_64) ;  /* 0x0000000000608947 */ /* 0x000fea0003800000 */
[----:B------:R-:W-:Y:S01]  /*3530*/  UMOV UR4, 0x10 ;  /* 0x0000001000047882 */ /* 0x000fe20000000000 */
[----:B------:R-:W-:Y:S01]  /*3540*/  HFMA2 R2, -RZ, RZ, 0, 5.9604644775390625e-08 ;  /* 0x00000001ff027431 */ /* 0x000fe200000001ff */
[----:B------:R-:W-:-:S03]  /*3550*/  MOV R3, 0xffff ;  /* 0x0000ffff00037802 */ /* 0x000fc60000000f00 */
[----:B------:R-:W-:Y:S04]  /*3560*/  DEPBAR.LE SB2, 0x36 ;  /* 0x0000ad800000791a */ /* 0x000fe80000000000 */
[----:B------:R-:W2:Y:S02]  /*3570*/  UTCATOMSWS.FIND_AND_SET.ALIGN UP0, UR4, UR4 ;  /* 0x00000004000475e3 */ /* 0x000ea40008000800 */
[----:B--2---:R-:W-:Y:S01]  /*3580*/  MOV R4, UR4 ;  /* 0x0000000400047c02 */ /* 0x004fe20008000f00 */
[----:B------:R-:W-:Y:S06]  /*3590*/  BRA.U UP0, `(.L_x_65) ;  /* 0x0000000100187547 */ /* 0x000fec000b800000 */
.L_x_66:
[----:B------:R-:W-:Y:S05]  /*35a0*/  NANOSLEEP 0x64 ;  /* 0x000000640000795d */ /* 0x000fea0003800000 */
[----:B------:R-:W-:-:S05]  /*35b0*/  UMOV UR4, 0x10 ;  /* 0x0000001000047882 */ /* 0x000fca0000000000 */
[----:B------:R-:W-:Y:S04]  /*35c0*/  DEPBAR.LE SB2, 0x36 ;  /* 0x0000ad800000791a */ /* 0x000fe80000000000 */
[----:B------:R-:W2:Y:S02]  /*35d0*/  UTCATOMSWS.FIND_AND_SET.ALIGN UP0, UR4, UR4 ;  /* 0x00000004000475e3 */ /* 0x000ea40008000800 */
[----:B--2---:R-:W-:Y:S01]  /*35e0*/  MOV R4, UR4 ;  /* 0x0000000400047c02 */ /* 0x004fe20008000f00 */
[----:B------:R-:W-:Y:S05]  /*35f0*/  BRA.U !UP0, `(.L_x_66) ;  /* 0xfffffffd08e87547 */ /* 0x000fea000b83ffff */
.L_x_65:
[-C--:B------:R-:W-:Y:S02]  /*3600*/  SHF.L.U32 R3, R3, R4.reuse, RZ ;  /* 0x0000000403037219 */ /* 0x080fe400000006ff */
[----:B------:R-:W-:Y:S01]  /*3610*/  SHF.L.U32 R2, R2, R4, RZ ;  /* 0x0000000402027219 */ /* 0x000fe200000006ff */
[----:B------:R-:W-:Y:S02]  /*3620*/  IMAD.SHL.U32 R4, R4, 0x20, RZ ;  /* 0x0000002004047824 */ /* 0x000fe400078e00ff */
[----:B------:R2:W-:Y:S04]  /*3630*/  ATOMS.OR RZ, [UR5+0x14], R3 ;  /* 0x00001403ffff798c */ /* 0x0005e8000b000005 */
[----:B------:R2:W-:Y:S04]  /*3640*/  ATOMS.OR RZ, [UR5+0x18], R2 ;  /* 0x00001802ffff798c */ /* 0x0005e8000b000005 */
[----:B------:R2:W-:Y:S01]  /*3650*/  STS [UR6+0x140], R4 ;  /* 0x00014004ff007988 */ /* 0x0005e20008000806 */
[----:B------:R-:W-:Y:S05]  /*3660*/  BRA `(.L_x_64) ;  /* 0x0000000000107947 */ /* 0x000fea0003800000 */
.L_x_63:
[----:B------:R-:W-:-:S05]  /*3670*/  MOV R2, 0xffffffff ;  /* 0xffffffff00027802 */ /* 0x000fca0000000f00 */
[----:B------:R2:W-:Y:S02]  /*3680*/  STS [UR6+0x140], R2 ;  /* 0x00014002ff007988 */ /* 0x0005e40008000806 */
[----:B--2---:R-:W-:Y:S02]  /*3690*/  MOV R2, 0x36b0 ;  /* 0x000036b000027802 */ /* 0x004fe40000000f00 */
[----:B-1---5:R-:W-:Y:S05]  /*36a0*/  CALL.REL.NOINC `($__internal_1_$__cuda_sm10x_tcgen05_guardrail_trap_phase_invalid_during_alloc) ;  /* 0x0000010400a87944 */ /* 0x022fea0003c00000 */
.L_x_64:
[----:B------:R-:W-:Y:S05]  /*36b0*/  WARPSYNC.ALL ;  /* 0x0000000000007948 */ /* 0x000fea0003800000 */
[----:B--2---:R-:W2:Y:S01]  /*36c0*/  S2R R3, SR_CgaCtaId ;  /* 0x0000000000037919 */ /* 0x004ea20000008800 */
[----:B------:R-:W-:Y:S01]  /*36d0*/  MOV R2, 0x400 ;  /* 0x0000040000027802 */ /* 0x000fe20000000f00 */
[----:B------:R-:W-:Y:S01]  /*36e0*/  NOP ;  /* 0x0000000000007918 */ /* 0x000fe20000000000 */
[----:B------:R-:W-:Y:S08]  /*36f0*/  BAR.ARV 0x6, 0xa0 ;  /* 0x0182800000007b1d */ /* 0x000ff00000002000 */
[----:B------:R-:W3:Y:S01]  /*3700*/  LDC R5, c[0x0][0x38c] ;  /* 0x0000e300ff057b82 */ /* 0x000ee20000000800 */
[----:B------:R-:W-:Y:S01]  /*3710*/  IMAD.MOV.U32 R18, RZ, RZ, RZ ;  /* 0x000000ffff127224 */ /* 0x000fe200078e00ff */
[----:B------:R-:W-:Y:S01]  /*3720*/  CS2R R12, SRZ ;  /* 0x00000000000c7805 */ /* 0x000fe2000001ff00 */
[----:B------:R-:W-:Y:S01]  /*3730*/  IMAD.MOV.U32 R14, RZ, RZ, RZ ;  /* 0x000000ffff0e7224 */ /* 0x000fe200078e00ff */
[----:B------:R-:W-:Y:S01]  /*3740*/  UMOV UR10, 0x1 ;  /* 0x00000001000a7882 */ /* 0x000fe20000000000 */
[----:B------:R-:W-:Y:S01]  /*3750*/  UMOV UR34, URZ ;  /* 0x000000ff00227c82 */ /* 0x000fe20008000000 */
[----:B------:R-:W-:Y:S01]  /*3760*/  UMOV UR32, URZ ;  /* 0x000000ff00207c82 */ /* 0x000fe20008000000 */
[----:B------:R-:W-:Y:S01]  /*3770*/  UMOV UR26, URZ ;  /* 0x000000ff001a7c82 */ /* 0x000fe20008000000 */
[----:B------:R-:W-:Y:S01]  /*3780*/  UMOV UR24, URZ ;  /* 0x000000ff00187c82 */ /* 0x000fe20008000000 */
[----:B--2---:R-:W-:-:S05]  /*3790*/  LEA R3, R3, R2, 0x18 ;  /* 0x0000000203037211 */ /* 0x004fca00078ec0ff */
[----:B------:R-:W2:Y:S01]  /*37a0*/  LDS R2, [R3+0x140] ;  /* 0x0001400003027984 */ /* 0x000ea20000000800 */
[----:B---3--:R-:W-:Y:S02]  /*37b0*/  VIADD R5, R5, 0x7f ;  /* 0x0000007f05057836 */ /* 0x008fe40000000000 */
[C---:B------:R-:W-:Y:S02]  /*37c0*/  VIADD R8, R3.reuse, 0x8400 ;  /* 0x0000840003087836 */ /* 0x040fe40000000000 */
[C---:B------:R-:W-:Y:S02]  /*37d0*/  VIADD R9, R3.reuse, 0x16400 ;  /* 0x0001640003097836 */ /* 0x040fe40000000000 */
[C---:B------:R-:W-:Y:S01]  /*37e0*/  VIADD R10, R3.reuse, 0x32400 ;  /* 0x00032400030a7836 */ /* 0x040fe20000000000 */
[----:B------:R-:W-:Y:S01]  /*37f0*/  SHF.R.U32.HI R8, RZ, 0x4, R8 ;  /* 0x00000004ff087819 */ /* 0x000fe20000011608 */
[----:B------:R-:W-:Y:S01]  /*3800*/  VIADD R11, R3, 0x33200 ;  /* 0x00033200030b7836 */ /* 0x000fe20000000000 */
[----:B------:R-:W-:-:S02]  /*3810*/  SHF.R.U32.HI R9, RZ, 0x4, R9 ;  /* 0x00000004ff097819 */ /* 0x000fc40000011609 */
[----:B------:R-:W-:Y:S02]  /*3820*/  SHF.R.U32.HI R10, RZ, 0x4, R10 ;  /* 0x00000004ff0a7819 */ /* 0x000fe4000001160a */
[----:B------:R-:W-:Y:S02]  /*3830*/  SHF.R.U32.HI R11, RZ, 0x4, R11 ;  /* 0x00000004ff0b7819 */ /* 0x000fe4000001160b */
[----:B------:R-:W-:Y:S02]  /*3840*/  LOP3.LUT R8, R8, 0x3fff, RZ, 0xc0, !PT ;  /* 0x00003fff08087812 */ /* 0x000fe400078ec0ff */
[----:B------:R-:W-:Y:S02]  /*3850*/  LOP3.LUT R9, R9, 0x3fff, RZ, 0xc0, !PT ;  /* 0x00003fff09097812 */ /* 0x000fe400078ec0ff */
[----:B------:R-:W-:Y:S02]  /*3860*/  LOP3.LUT R10, R10, 0x3fff, RZ, 0xc0, !PT ;  /* 0x00003fff0a0a7812 */ /* 0x000fe400078ec0ff */
[----:B------:R-:W-:-:S02]  /*3870*/  LOP3.LUT R11, R11, 0x3fff, RZ, 0xc0, !PT ;  /* 0x00003fff0b0b7812 */ /* 0x000fc400078ec0ff */
[----:B------:R-:W-:Y:S02]  /*3880*/  LOP3.LUT R8, R8, 0x10000, RZ, 0xfc, !PT ;  /* 0x0001000008087812 */ /* 0x000fe400078efcff */
[----:B------:R-:W-:Y:S02]  /*3890*/  LOP3.LUT R9, R9, 0x10000, RZ, 0xfc, !PT ;  /* 0x0001000009097812 */ /* 0x000fe400078efcff */
[----:B------:R-:W-:Y:S02]  /*38a0*/  LOP3.LUT R10, R10, 0x10000, RZ, 0xfc, !PT ;  /* 0x000100000a0a7812 */ /* 0x000fe400078efcff */
[----:B------:R-:W-:Y:S02]  /*38b0*/  LOP3.LUT R11, R11, 0x10000, RZ, 0xfc, !PT ;  /* 0x000100000b0b7812 */ /* 0x000fe400078efcff */
[----:B--2---:R-:W-:Y:S02]  /*38c0*/  R2UR UR18, R2 ;  /* 0x00000000021272ca */ /* 0x004fe400000e0000 */
[----:B------:R-:W-:-:S04]  /*38d0*/  SHF.R.S32.HI R2, RZ, 0x1f, R5 ;  /* 0x0000001fff027819 */ /* 0x000fc80000011405 */
[----:B------:R-:W-:-:S04]  /*38e0*/  LEA.HI R2, R2, R5, RZ, 0x7 ;  /* 0x0000000502027211 */ /* 0x000fc800078f38ff */
[----:B------:R-:W-:-:S03]  /*38f0*/  SHF.R.S32.HI R2, RZ, 0x7, R2 ;  /* 0x00000007ff027819 */ /* 0x000fc60000011402 */
[----:B------:R-:W-:Y:S02]  /*3900*/  UIADD3 UR30, UPT, UPT, UR18, 0x1c0, URZ ;  /* 0x000001c0121e7890 */ /* 0x000fe4000fffe0ff */
[----:B------:R-:W-:Y:S01]  /*3910*/  UIADD3 UR31, UPT, UPT, UR18, 0x1c4, URZ ;  /* 0x000001c4121f7890 */ /* 0x000fe2000fffe0ff */
[----:B------:R-:W-:Y:S01]  /*3920*/  VIADD R15, R2, 0xffffffff ;  /* 0xffffffff020f7836 */ /* 0x000fe20000000000 */
[----:B------:R-:W-:Y:S02]  /*3930*/  UIADD3 UR28, UPT, UPT, UR18, -0x7ffffe40, URZ ;  /* 0x800001c0121c7890 */ /* 0x000fe4000fffe0ff */
[----:B------:R-:W-:Y:S02]  /*3940*/  UIADD3 UR29, UPT, UPT, UR18, -0x7ffffe3c, URZ ;  /* 0x800001c4121d7890 */ /* 0x000fe4000fffe0ff */
[----:B------:R-:W-:Y:S02]  /*3950*/  USHF.R.U32.HI UR6, URZ, 0x11, UR30 ;  /* 0x00000011ff067899 */ /* 0x000fe4000801161e */
[----:B------:R-:W-:-:S02]  /*3960*/  USHF.R.U32.HI UR5, URZ, 0x1a, UR31 ;  /* 0x0000001aff057899 */ /* 0x000fc4000801161f */
[----:B------:R-:W-:Y:S02]  /*3970*/  USHF.R.U32.HI UR4, URZ, 0x11, UR28 ;  /* 0x00000011ff047899 */ /* 0x000fe4000801161c */
[----:B------:R-:W-:Y:S02]  /*3980*/  USHF.R.U32.HI UR7, URZ, 0x1a, UR29 ;  /* 0x0000001aff077899 */ /* 0x000fe4000801161d */
[----:B------:R-:W-:Y:S02]  /*3990*/  ULOP3.LUT UR8, UR6, 0x6000, URZ, 0xc0, !UPT ;  /* 0x0000600006087892 */ /* 0x000fe4000f8ec0ff */
[----:B------:R-:W-:Y:S02]  /*39a0*/  ULOP3.LUT UR6, UR5, 0x30, URZ, 0xc0, !UPT ;  /* 0x0000003005067892 */ /* 0x000fe4000f8ec0ff */
[----:B------:R-:W-:Y:S02]  /*39b0*/  ULOP3.LUT UR5, UR4, 0x6000, URZ, 0xc0, !UPT ;  /* 0x0000600004057892 */ /* 0x000fe4000f8ec0ff */
[----:B------:R-:W-:-:S02]  /*39c0*/  ULOP3.LUT UR4, UR7, 0x30, URZ, 0xc0, !UPT ;  /* 0x0000003007047892 */ /* 0x000fc4000f8ec0ff */
[----:B------:R-:W-:Y:S02]  /*39d0*/  ULOP3.LUT UR8, UR8, 0x8c0, URZ, 0xfc, !UPT ;  /* 0x000008c008087892 */ /* 0x000fe4000f8efcff */
[----:B------:R-:W-:Y:S02]  /*39e0*/  ULOP3.LUT UR6, UR6, 0x480, URZ, 0xfc, !UPT ;  /* 0x0000048006067892 */ /* 0x000fe4000f8efcff */
[----:B------:R-:W-:Y:S02]  /*39f0*/  ULOP3.LUT UR5, UR5, 0x8c0, URZ, 0xfc, !UPT ;  /* 0x000008c005057892 */ /* 0x000fe4000f8efcff */
[----:B------:R-:W-:Y:S02]  /*3a00*/  ULOP3.LUT UR4, UR4, 0x480, URZ, 0xfc, !UPT ;  /* 0x0000048004047892 */ /* 0x000fe4000f8efcff */
[----:B------:R-:W-:Y:S02]  /*3a10*/  UPRMT UR35, UR6, 0x5410, UR8 ;  /* 0x0000541006237896 */ /* 0x000fe40008000008 */
[----:B------:R-:W-:-:S05]  /*3a20*/  UPRMT UR33, UR4, 0x5410, UR5 ;  /* 0x0000541004217896 */ /* 0x000fca0008000005 */
[----:B------:R-:W-:Y:S02]  /*3a30*/  UMOV UR27, UR35 ;  /* 0x00000023001b7c82 */ /* 0x000fe40008000000 */
[----:B------:R-:W-:-:S05]  /*3a40*/  UMOV UR25, UR33 ;  /* 0x0000002100197c82 */ /* 0x000fca0008000000 */
.L_x_76:
[C---:B------:R-:W-:Y:S01]  /*3a50*/  IMAD R16, R18.reuse, 0x8, R3 ;  /* 0x0000000812107824 */ /* 0x040fe200078e0203 */
[----:B------:R-:W-:Y:S02]  /*3a60*/  SHF.L.U32 R5, R13, 0x1f, RZ ;  /* 0x0000001f0d057819 */ /* 0x000fe400000006ff */
[----:B------:R-:W-:Y:S02]  /*3a70*/  LEA R4, R18, R3, 0x4 ;  /* 0x0000000312047211 */ /* 0x000fe400078e20ff */
[----:B--2---:R-:W2:Y:S02]  /*3a80*/  SYNCS.PHASECHK.TRANS64.TRYWAIT P0, [R16+URZ+0xc0], R5 ;  /* 0x0000c005100075a7 */ /* 0x004ea400080011ff */
[----:B--2---:R-:W-:Y:S05]  /*3a90*/  @!P0 BRA `(.L_x_67) ;  /* 0x000000f800388947 */ /* 0x004fea0003800000 */
.L_x_218:
[----:B--2---:R-:W2:Y:S01]  /*3aa0*/  LDS.128 R4, [R4+0x120] ;  /* 0x0001200004047984 */ /* 0x004ea20000000c00 */
[----:B------:R-:W3:Y:S01]  /*3ab0*/  LDC R17, c[0x0][0x38c] ;  /* 0x0000e300ff117b82 */ /* 0x000ee20000000800 */
[----:B------:R-:W-:Y:S01]  /*3ac0*/  VIADD R16, R16, 0xd0 ;  /* 0x000000d010107836 */ /* 0x000fe20000000000 */
[----:B------:R-:W-:Y:S01]  /*3ad0*/  ULOP3.LUT UR23, UR10, 0x1, URZ, 0x3c, !UPT ;  /* 0x000000010a177892 */ /* 0x000fe2000f8e3cff */
[----:B------:R-:W-:Y:S01]  /*3ae0*/  @!PT LDS RZ, [RZ] ;  /* 0x00000000fffff984 */ /* 0x000fe20000000800 */
[----:B------:R-:W-:Y:S01]  /*3af0*/  @!PT LDS RZ, [RZ] ;  /* 0x00000000fffff984 */ /* 0x000fe20000000800 */
[----:B------:R-:W-:Y:S01]  /*3b00*/  @!PT LDS RZ, [RZ] ;  /* 0x00000000fffff984 */ /* 0x000fe20000000800 */
[----:B------:R-:W-:Y:S01]  /*3b10*/  @!PT LDS RZ, [RZ] ;  /* 0x00000000fffff984 */ /* 0x000fe20000000800 */
[----:B------:R4:W-:Y:S06]  /*3b20*/  MEMBAR.ALL.CTA ;  /* 0x0000000000007992 */ /* 0x0009ec0000008000 */
[----:B----4-:R-:W4:Y:S01]  /*3b30*/  FENCE.VIEW.ASYNC.S ;  /* 0x00000000000073c6 */ /* 0x010f220000000000 */
[----:B------:R-:W-:Y:S01]  /*3b40*/  UMOV UR21, URZ ;  /* 0x000000ff00157c82 */ /* 0x000fe20008000000 */
[----:B------:R-:W-:Y:S01]  /*3b50*/  PRMT R16, RZ, 0x654, R16 ;  /* 0x00000654ff107816 */ /* 0x000fe20000000010 */
[----:B------:R-:W-:Y:S01]  /*3b60*/  UIMAD UR20, UR23, 0xc0, UR18 ;  /* 0x000000c0171478a4 */ /* 0x000fe2000f8e0212 */
[----:B---3--:R-:W-:-:S02]  /*3b70*/  ISETP.GE.AND P1, PT, R17, 0x1, PT ;  /* 0x000000011100780c */ /* 0x008fc40003f26270 */
[----:B----4-:R3:W-:Y:S01]  /*3b80*/  SYNCS.ARRIVE.TRANS64.RED.A1T0 RZ, [R16+URZ], RZ ;  /* 0x000000ff10ff79a7 */ /* 0x0107e200081004ff */
[----:B--2---:R-:W-:Y:S01]  /*3b90*/  LOP3.LUT P0, RZ, R6, 0x1, RZ, 0xc0, !PT ;  /* 0x0000000106ff7812 */ /* 0x004fe2000780c0ff */
[----:B------:R-:W-:Y:S02]  /*3ba0*/  HFMA2 R4, -RZ, RZ, 0, 5.9604644775390625e-08 ;  /* 0x00000001ff047431 */ /* 0x000fe400000001ff */
[----:B------:R-:W-:Y:S02]  /*3bb0*/  IMAD.MOV.U32 R5, RZ, RZ, R2 ;  /* 0x000000ffff057224 */ /* 0x000fe400078e0002 */
[----:B---3--:R-:W-:-:S05]  /*3bc0*/  VIADD R16, R18, 0x1 ;  /* 0x0000000112107836 */ /* 0x008fca0000000000 */
[----:B------:R-:W-:Y:S05]  /*3bd0*/  @!P1 BRA `(.L_x_68) ;  /* 0x0000000400449947 */ /* 0x000fea0003800000 */
[----:B------:R-:W-:Y:S02]  /*3be0*/  LEA R4, R14, R3, 0x3 ;  /* 0x000000030e047211 */ /* 0x000fe400078e18ff */
[----:B------:R-:W-:-:S04]  /*3bf0*/  SHF.L.U32 R5, R12, 0x1f, RZ ;  /* 0x0000001f0c057819 */ /* 0x000fc800000006ff */
[----:B------:R-:W2:Y:S02]  /*3c00*/  SYNCS.PHASECHK.TRANS64.TRYWAIT P1, [R4+URZ], R5 ;  /* 0x00000005040075a7 */ /* 0x000ea400080211ff */
[----:B--2---:R-:W-:Y:S05]  /*3c10*/  @P1 BRA `(.L_x_69) ;  /* 0x0000000000081947 */ /* 0x004fea0003800000 */
[----:B------:R-:W2:Y:S02]  /*3c20*/  SYNCS.PHASECHK.TRANS64.TRYWAIT P1, [R4+URZ], R5 ;  /* 0x00000005040075a7 */ /* 0x000ea400080211ff */
[----:B--2---:R-:W-:Y:S05]  /*3c30*/  @!P1 BRA `(.L_x_70) ;  /* 0x000000f400e49947 */ /* 0x004fea0003800000 */
.L_x_69:
[----:B------:R-:W-:Y:S02]  /*3c40*/  ELECT P3, URZ, PT ;  /* 0x0000000000ff782f */ /* 0x000fe40003860000 */
[----:B------:R-:W-:-:S11]  /*3c50*/  ISETP.GE.U32.AND P1, PT, R17, 0x81, PT ;  /* 0x000000811100780c */ /* 0x000fd60003f26070 */
[C---:B--2---:R-:W-:Y:S02]  /*3c60*/  @P3 IMAD R5, R14.reuse, 0x20, R10 ;  /* 0x000000200e053824 */ /* 0x044fe400078e020a */
[----:B------:R-:W-:Y:S02]  /*3c70*/  @P3 IMAD R6, R14, 0x40, R11 ;  /* 0x000000400e063824 */ /* 0x000fe400078e020b */
[----:B------:R-:W-:Y:S01]  /*3c80*/  @P3 IMAD.MOV.U32 R7, RZ, RZ, 0x4008 ;  /* 0x00004008ff073424 */ /* 0x000fe200078e00ff */
[----:B------:R-:W-:Y:S01]  /*3c90*/  @P3 R2UR UR6, R5 ;  /* 0x00000000050632ca */ /* 0x000fe200000e0000 */
[C---:B------:R-:W-:Y:S01]  /*3ca0*/  @P3 VIADD R5, R6.reuse, 0x20 ;  /* 0x0000002006053836 */ /* 0x040fe20000000000 */
[----:B------:R-:W-:Y:S01]  /*3cb0*/  @P3 R2UR UR4, R6 ;  /* 0x00000000060432ca */ /* 0x000fe200000e0000 */
[----:B------:R-:W-:Y:S01]  /*3cc0*/  @P3 IMAD.MOV.U32 R19, RZ, RZ, 0x4008 ;  /* 0x00004008ff133424 */ /* 0x000fe200078e00ff */
[----:B------:R-:W-:Y:S01]  /*3cd0*/  @P3 R2UR UR9, R7 ;  /* 0x00000000070932ca */ /* 0x000fe200000e0000 */
[----:B------:R-:W-:Y:S01]  /*3ce0*/  @P3 IMAD.MOV.U32 R21, RZ, RZ, 0x4008 ;  /* 0x00004008ff153424 */ /* 0x000fe200078e00ff */
[----:B------:R-:W-:Y:S01]  /*3cf0*/  @P3 R2UR UR5, R5 ;  /* 0x00000000050532ca */ /* 0x000fe200000e0000 */
[----:B------:R-:W-:-:S03]  /*3d00*/  VIADD R5, R14, 0x1 ;  /* 0x000000010e057836 */ /* 0x000fc60000000000 */
[----:B------:R-:W-:Y:S02]  /*3d10*/  @P3 R2UR UR7, R21 ;  /* 0x00000000150732ca */ /* 0x000fe400000e0000 */
[----:B------:R-:W-:Y:S01]  /*3d20*/  ISETP.NE.AND P2, PT, R5, 0x7, PT ;  /* 0x000000070500780c */ /* 0x000fe20003f45270 */
[----:B------:R-:W-:Y:S02]  /*3d30*/  IMAD.U32 R6, RZ, RZ, UR6 ;  /* 0x00000006ff067e24 */ /* 0x000fe4000f8e00ff */
[----:B------:R-:W-:Y:S01]  /*3d40*/  IMAD.U32 R18, RZ, RZ, UR4 ;  /* 0x00000004ff127e24 */ /* 0x000fe2000f8e00ff */
[----:B------:R-:W-:Y:S02]  /*3d50*/  SEL R7, RZ, 0x1, P2 ;  /* 0x00000001ff077807 */ /* 0x000fe40001000000 */
[----:B------:R-:W-:Y:S01]  /*3d60*/  @P3 R2UR UR8, R6 ;  /* 0x00000000060832ca */ /* 0x000fe200000e0000 */
[----:B------:R-:W-:Y:S01]  /*3d70*/  IMAD.U32 R20, RZ, RZ, UR5 ;  /* 0x00000005ff147e24 */ /* 0x000fe2000f8e00ff */
[----:B------:R-:W-:-:S02]  /*3d80*/  @P3 R2UR UR4, R18 ;  /* 0x00000000120432ca */ /* 0x000fc400000e0000 */
[----:B------:R-:W-:Y:S02]  /*3d90*/  @P3 R2UR UR5, R19 ;  /* 0x00000000130532ca */ /* 0x000fe400000e0000 */
[----:B------:R-:W-:Y:S02]  /*3da0*/  @P3 R2UR UR6, R20 ;  /* 0x00000000140632ca */ /* 0x000fe400000e0000 */
[----:B------:R-:W-:Y:S01]  /*3db0*/  SEL R6, R5, RZ, P2 ;  /* 0x000000ff05067207 */ /* 0x000fe20001000000 */
[----:B------:R-:W-:Y:S01]  /*3dc0*/  IMAD.U32 R5, RZ, RZ, UR10 ;  /* 0x0000000aff057e24 */ /* 0x000fe2000f8e00ff */
[----:B------:R-:W-:-:S03]  /*3dd0*/  LOP3.LUT R12, R12, R7, RZ, 0x3c, !PT ;  /* 0x000000070c0c7212 */ /* 0x000fc600078e3cff */
[----:B------:R-:W-:Y:S01]  /*3de0*/  @P1 IMAD R18, R6, 0x8, R3 ;  /* 0x0000000806121824 */ /* 0x000fe200078e0203 */
[----:B------:R-:W-:Y:S02]  /*3df0*/  @P1 SHF.L.U32 R7, R12, 0x1f, RZ ;  /* 0x0000001f0c071819 */ /* 0x000fe400000006ff */
[----:B------:R-:W-:Y:S01]  /*3e00*/  SHF.L.U32 R20, R5, 0x1f, RZ ;  /* 0x0000001f05147819 */ /* 0x000fe200000006ff */
[C---:B------:R-:W-:Y:S01]  /*3e10*/  IMAD R5, R14.reuse, 0x400, R9 ;  /* 0x000004000e057824 */ /* 0x040fe200078e0209 */
[----:B------:R2:W3:Y:S01]  /*3e20*/  @P1 SYNCS.PHASECHK.TRANS64.TRYWAIT P5, [R18+URZ], R7 ;  /* 0x00000007120015a7 */ /* 0x0004e200080a11ff */
[----:B------:R2:W-:Y:S01]  /*3e30*/  UTCCP.T.S.4x32dp128bit tmem[UR18+0x1c0], gdesc[UR8] ;  /* 0x0001c008120079e7 */ /* 0x0005e20009100000 */
[----:B------:R2:W-:Y:S01]  /*3e40*/  UTCCP.T.S.4x32dp128bit tmem[UR18+0x1c4], gdesc[UR4] ;  /* 0x0001c404120079e7 */ /* 0x0005e20009100000 */
[----:B------:R2:W-:Y:S01]  /*3e50*/  UTCCP.T.S.4x32dp128bit tmem[UR18+0x1c8], gdesc[UR6] ;  /* 0x0001c806120079e7 */ /* 0x0005e20009100000 */
[----:B------:R-:W-:Y:S01]  /*3e60*/  IMAD R14, R14, 0x200, R8 ;  /* 0x000002000e0e7824 */ /* 0x000fe200078e0208 */
[----:B------:R-:W4:Y:S02]  /*3e70*/  SYNCS.PHASECHK.TRANS64.TRYWAIT P2, [R3+URZ+0xe8], R20 ;  /* 0x0000e814030075a7 */ /* 0x000f2400080411ff */
[----:B--234-:R-:W-:Y:S05]  /*3e80*/  @!P2 BRA `(.L_x_71) ;  /* 0x000000f40064a947 */ /* 0x01cfea0003800000 */
.L_x_219:
[----:B------:R-:W-:Y:S02]  /*3e90*/  ELECT P2, URZ, PT ;  /* 0x0000000000ff782f */ /* 0x000fe40003840000 */
[C---:B------:R-:W-:Y:S02]  /*3ea0*/  R2UR UR5, R5.reuse ;  /* 0x00000000050572ca */ /* 0x040fe400000e0000 */
[----:B------:R-:W-:Y:S02]  /*3eb0*/  ELECT P4, URZ, PT ;  /* 0x0000000000ff782f */ /* 0x000fe40003880000 */
[C---:B------:R-:W-:Y:S01]  /*3ec0*/  R2UR UR4, R14.reuse ;  /* 0x000000000e0472ca */ /* 0x040fe200000e0000 */
[----:B------:R-:W-:Y:S01]  /*3ed0*/  VIADD R5, R5, 0x2 ;  /* 0x0000000205057836 */ /* 0x000fe20000000000 */
[----:B------:R-:W-:Y:S01]  /*3ee0*/  ELECT P3, URZ, PT ;  /* 0x0000000000ff782f */ /* 0x000fe20003860000 */
[----:B------:R-:W-:Y:S01]  /*3ef0*/  VIADD R14, R14, 0x2 ;  /* 0x000000020e0e7836 */ /* 0x000fe20000000000 */
[----:B------:R-:W-:-:S02]  /*3f00*/  UMOV UR21, 0x1 ;  /* 0x0000000100157882 */ /* 0x000fc40000000000 */
[----:B------:R-:W-:Y:S02]  /*3f10*/  R2UR UR7, R5 ;  /* 0x00000000050772ca */ /* 0x000fe400000e0000 */
[----:B------:R-:W-:Y:S01]  /*3f20*/  R2UR UR6, R14 ;  /* 0x000000000e0672ca */ /* 0x000fe200000e0000 */
[----:B------:R-:W-:Y:S02]  /*3f30*/  IMAD.MOV.U32 R14, RZ, RZ, R6 ;  /* 0x000000ffff0e7224 */ /* 0x000fe400078e0006 */
[----:B------:R-:W-:Y:S02]  /*3f40*/  @P2 VIADD R4, R4, 0x38 ;  /* 0x0000003804042836 */ /* 0x000fe40000000000 */
[----:B------:R-:W-:Y:S02]  /*3f50*/  IMAD.U32 R18, RZ, RZ, UR5 ;  /* 0x00000005ff127e24 */ /* 0x000fe4000f8e00ff */
[----:B------:R-:W-:Y:S01]  /*3f60*/  @P4 IMAD.MOV.U32 R19, RZ, RZ, -0x7fffbfe0 ;  /* 0x80004020ff134424 */ /* 0x000fe200078e00ff */
[----:B------:R-:W-:Y:S01]  /*3f70*/  @P2 R2UR UR13, R4 ;  /* 0x00000000040d22ca */ /* 0x000fe200000e0000 */
[----:B------:R-:W-:Y:S01]  /*3f80*/  IMAD.U32 R4, RZ, RZ, UR4 ;  /* 0x00000004ff047e24 */ /* 0x000fe2000f8e00ff */
[----:B------:R-:W-:Y:S01]  /*3f90*/  @P4 R2UR UR10, R18 ;  /* 0x00000000120a42ca */ /* 0x000fe200000e0000 */
[----:B------:R-:W-:Y:S01]  /*3fa0*/  @P4 IMAD.MOV.U32 R5, RZ, RZ, -0x7fffbfe0 ;  /* 0x80004020ff054424 */ /* 0x000fe200078e00ff */
[----:B------:R-:W-:Y:S01]  /*3fb0*/  @P4 R2UR UR11, R19 ;  /* 0x00000000130b42ca */ /* 0x000fe200000e0000 */
[----:B--2---:R-:W-:Y:S01]  /*3fc0*/  IMAD.U32 R20, RZ, RZ, UR7 ;  /* 0x00000007ff147e24 */ /* 0x004fe2000f8e00ff */
[----:B------:R-:W-:Y:S01]  /*3fd0*/  @P4 R2UR UR8, R4 ;  /* 0x00000000040842ca */ /* 0x000fe200000e0000 */
[----:B------:R-:W-:Y:S01]  /*3fe0*/  IMAD.U32 R18, RZ, RZ, UR6 ;  /* 0x00000006ff127e24 */ /* 0x000fe2000f8e00ff */
[----:B------:R-:W-:Y:S01]  /*3ff0*/  @P2 LOP3.LUT R4, R0, 0xffff, RZ, 0xc0, !PT ;  /* 0x0000ffff00042812 */ /* 0x000fe200078ec0ff */
[----:B------:R-:W-:Y:S01]  /*4000*/  @P3 IMAD.MOV.U32 R21, RZ, RZ, -0x7fffbfe0 ;  /* 0x80004020ff153424 */ /* 0x000fe200078e00ff */
[----:B------:R-:W-:Y:S01]  /*4010*/  @P4 R2UR UR9, R5 ;  /* 0x00000000050942ca */ /* 0x000fe200000e0000 */
[----:B------:R-:W-:Y:S01]  /*4020*/  @P3 IMAD.MOV.U32 R19, RZ, RZ, -0x7fffbfe0 ;  /* 0x80004020ff133424 */ /* 0x000fe200078e00ff */
[----:B------:R-:W-:Y:S01]  /*4030*/  @P3 R2UR UR6, R20 ;  /* 0x00000000140632ca */ /* 0x000fe200000e0000 */
[----:B------:R-:W-:Y:S01]  /*4040*/  IMAD.MOV.U32 R5, RZ, RZ, R15 ;  /* 0x000000ffff057224 */ /* 0x000fe200078e000f */
[----:B------:R-:W-:-:S02]  /*4050*/  @P3 R2UR UR7, R21 ;  /* 0x00000000150732ca */ /* 0x000fc400000e0000 */
[----:B------:R-:W-:Y:S02]  /*4060*/  @P3 R2UR UR4, R18 ;  /* 0x00000000120432ca */ /* 0x000fe400000e0000 */
[----:B------:R-:W-:Y:S02]  /*4070*/  @P3 R2UR UR5, R19 ;  /* 0x00000000130532ca */ /* 0x000fe400000e0000 */
[----:B------:R-:W-:Y:S01]  /*4080*/  @P2 R2UR UR12, R4 ;  /* 0x00000000040c22ca */ /* 0x000fe200000e0000 */
[----:B------:R-:W-:Y:S01]  /*4090*/  IMAD.MOV.U32 R4, RZ, RZ, 0x1 ;  /* 0x00000001ff047424 */ /* 0x000fe200078e00ff */
[----:B------:R-:W-:Y:S01]  /*40a0*/  @P1 SEL R4, RZ, 0x1, !P5 ;  /* 0x00000001ff041807 */ /* 0x000fe20006800000 */
[----:B------:R2:W-:Y:S08]  /*40b0*/  UTCOMMA gdesc[UR8], gdesc[UR10], tmem[UR20], tmem[UR34], idesc[UR35], tmem[UR30], !UPT ;  /* 0xc01e220a080075ea */ /* 0x0005f0000f800014 */
[----:B------:R2:W-:Y:S02]  /*40c0*/  UTCOMMA gdesc[UR4], gdesc[UR6], tmem[UR20], tmem[UR32], idesc[UR33], tmem[UR28], UPT ;  /* 0xc01c2006040075ea */ /* 0x0005e4000b800014 */
[----:B------:R2:W-:Y:S01]  /*40d0*/  UTCBAR.MULTICAST [UR13], URZ, UR12 ;  /* 0x000000ff0d0073e9 */ /* 0x0005e2000800080c */
[----:B------:R-:W-:Y:S01]  /*40e0*/  NOP ;  /* 0x0000000000007918 */ /* 0x000fe20000000000 */
.L_x_68:
[----:B------:R-:W-:-:S13]  /*40f0*/  ISETP.GE.AND P1, PT, R5, 0x1, PT ;  /* 0x000000010500780c */ /* 0x000fda0003f26270 */
[----:B------:R-:W-:Y:S05]  /*4100*/  @!P1 BRA `(.L_x_72) ;  /* 0x0000000400489947 */ /* 0x000fea0003800000 */
[----:B------:R-:W-:Y:S02]  /*4110*/  IADD3 R17, PT, PT, R5, -0x1, RZ ;  /* 0xffffffff05117810 */ /* 0x000fe40007ffe0ff */
[----:B------:R-:W-:-:S07]  /*4120*/  MOV R18, R14 ;  /* 0x0000000e00127202 */ /* 0x000fce0000000f00 */
.L_x_75:
[----:B------:R-:W-:Y:S01]  /*4130*/  ISETP.NE.AND P3, PT, R4, RZ, PT ;  /* 0x000000ff0400720c */ /* 0x000fe20003f65270 */
[C---:B------:R-:W-:Y:S01]  /*4140*/  VIADD R14, R18.reuse, 0x1 ;  /* 0x00000001120e7836 */ /* 0x040fe20000000000 */
[----:B------:R-:W-:Y:S01]  /*4150*/  ISETP.NE.AND P1, PT, R17, RZ, PT ;  /* 0x000000ff1100720c */ /* 0x000fe20003f25270 */
[----:B------:R-:W-:Y:S03]  /*4160*/  IMAD R7, R18, 0x8, R3 ;  /* 0x0000000812077824 */ /* 0x000fe600078e0203 */
[C---:B------:R-:W-:Y:S04]  /*4170*/  ISETP.NE.AND P2, PT, R14.reuse, 0x7, PT ;  /* 0x000000070e00780c */ /* 0x040fe80003f45270 */
[----:B------:R-:W-:Y:S02]  /*4180*/  SEL R14, R14, RZ, P2 ;  /* 0x000000ff0e0e7207 */ /* 0x000fe40001000000 */
[----:B------:R-:W-:Y:S01]  /*4190*/  SEL R5, RZ, 0x1, P2 ;  /* 0x00000001ff057807 */ /* 0x000fe20001000000 */
[----:B---3--:R-:W-:Y:S06]  /*41a0*/  @P3 BRA `(.L_x_73) ;  /* 0x00000000000c3947 */ /* 0x008fec0003800000 */
[----:B------:R-:W-:Y:S04]  /*41b0*/  SHF.L.U32 R4, R12, 0x1f, RZ ;  /* 0x0000001f0c047819 */ /* 0x000fe800000006ff */
[----:B------:R-:W3:Y:S02]  /*41c0*/  SYNCS.PHASECHK.TRANS64.TRYWAIT P2, [R7+URZ], R4 ;  /* 0x00000004070075a7 */ /* 0x000ee400080411ff */
[----:B---3--:R-:W-:Y:S05]  /*41d0*/  @!P2 BRA `(.L_x_74) ;  /* 0x000000f000a4a947 */ /* 0x008fea0003800000 */
.L_x_73:
[----:B------:R-:W-:Y:S01]  /*41e0*/  LOP3.LUT R12, R12, R5, RZ, 0x3c, !PT ;  /* 0x000000050c0c7212 */ /* 0x000fe200078e3cff */
[----:B------:R-:W-:Y:S01]  /*41f0*/  @P1 IMAD R20, R14, 0x8, R3 ;  /* 0x000000080e141824 */ /* 0x000fe200078e0203 */
[----:B------:R-:W-:Y:S01]  /*4200*/  UISETP.NE.U32.AND UP0, UPT, UR21, URZ, UPT ;  /* 0x000000ff1500728c */ /* 0x000fe2000bf05070 */
[----:B------:R-:W-:Y:S01]  /*4210*/  IMAD R5, R18, 0x400, R9 ;  /* 0x0000040012057824 */ /* 0x000fe200078e0209 */
[----:B------:R-:W-:Y:S02]  /*4220*/  @P1 SHF.L.U32 R19, R12, 0x1f, RZ ;  /* 0x0000001f0c131819 */ /* 0x000fe400000006ff */
[----:B------:R-:W-:Y:S01]  /*4230*/  ELECT P5, URZ, PT ;  /* 0x0000000000ff782f */ /* 0x000fe200038a0000 */
[----:B------:R-:W-:Y:S01]  /*4240*/  IMAD R6, R18, 0x200, R8 ;  /* 0x0000020012067824 */ /* 0x000fe200078e0208 */
[----:B------:R-:W-:Y:S02]  /*4250*/  ELECT P2, URZ, PT ;  /* 0x0000000000ff782f */ /* 0x000fe40003840000 */
[C---:B--2---:R-:W-:Y:S01]  /*4260*/  R2UR UR6, R5.reuse ;  /* 0x00000000050672ca */ /* 0x044fe200000e0000 */
[----:B------:R-:W2:Y:S01]  /*4270*/  @P1 SYNCS.PHASECHK.TRANS64.TRYWAIT P6, [R20+URZ], R19 ;  /* 0x00000013140015a7 */ /* 0x000ea200080c11ff */
[----:B---3--:R-:W-:Y:S01]  /*4280*/  VIADD R4, R5, 0x2 ;  /* 0x0000000205047836 */ /* 0x008fe20000000000 */
[C---:B------:R-:W-:Y:S01]  /*4290*/  R2UR UR5, R6.reuse ;  /* 0x00000000060572ca */ /* 0x040fe200000e0000 */
[----:B------:R-:W-:Y:S01]  /*42a0*/  VIADD R5, R6, 0x2 ;  /* 0x0000000206057836 */ /* 0x000fe20000000000 */
[----:B------:R-:W-:Y:S02]  /*42b0*/  ELECT P4, URZ, PT ;  /* 0x0000000000ff782f */ /* 0x000fe40003880000 */
[----:B------:R-:W-:Y:S02]  /*42c0*/  R2UR UR4, R4 ;  /* 0x00000000040472ca */ /* 0x000fe400000e0000 */
[----:B------:R-:W-:Y:S02]  /*42d0*/  ELECT P3, URZ, PT ;  /* 0x0000000000ff782f */ /* 0x000fe40003860000 */
[----:B------:R-:W-:Y:S01]  /*42e0*/  R2UR UR12, R5 ;  /* 0x00000000050c72ca */ /* 0x000fe200000e0000 */
[C---:B------:R-:W-:Y:S01]  /*42f0*/  @P5 IMAD R5, R18.reuse, 0x40, R11 ;  /* 0x0000004012055824 */ /* 0x040fe200078e020b */
[----:B------:R-:W-:Y:S01]  /*4300*/  UMOV UR21, 0x1 ;  /* 0x0000000100157882 */ /* 0x000fe20000000000 */
[----:B------:R-:W-:Y:S02]  /*4310*/  @P5 IMAD R4, R18, 0x20, R10 ;  /* 0x0000002012045824 */ /* 0x000fe400078e020a */
[----:B------:R-:W-:Y:S01]  /*4320*/  @P2 VIADD R7, R7, 0x38 ;  /* 0x0000003807072836 */ /* 0x000fe20000000000 */
[C---:B------:R-:W-:Y:S01]  /*4330*/  @P5 R2UR UR11, R5.reuse ;  /* 0x00000000050b52ca */ /* 0x040fe200000e0000 */
[----:B------:R-:W-:Y:S01]  /*4340*/  @P5 VIADD R5, R5, 0x20 ;  /* 0x0000002005055836 */ /* 0x000fe20000000000 */
[----:B------:R-:W-:Y:S01]  /*4350*/  @P5 R2UR UR7, R4 ;  /* 0x00000000040752ca */ /* 0x000fe200000e0000 */
[----:B------:R-:W-:Y:S01]  /*4360*/  IMAD.U32 R6, RZ, RZ, UR6 ;  /* 0x00000006ff067e24 */ /* 0x000fe2000f8e00ff */
[----:B------:R-:W-:Y:S01]  /*4370*/  @P2 LOP3.LUT R4, R0, 0xffff, RZ, 0xc0, !PT ;  /* 0x0000ffff00042812 */ /* 0x000fe200078ec0ff */
[----:B------:R-:W-:Y:S01]  /*4380*/  IMAD.U32 R22, RZ, RZ, UR5 ;  /* 0x00000005ff167e24 */ /* 0x000fe2000f8e00ff */
[----:B------:R-:W-:Y:S01]  /*4390*/  @P5 R2UR UR10, R5 ;  /* 0x00000000050a52ca */ /* 0x000fe200000e0000 */
[----:B------:R-:W-:Y:S01]  /*43a0*/  @P3 IMAD.MOV.U32 R5, RZ, RZ, -0x7fffbfe0 ;  /* 0x80004020ff053424 */ /* 0x000fe200078e00ff */
[----:B------:R-:W-:Y:S01]  /*43b0*/  @P2 R2UR UR22, R7 ;  /* 0x00000000071622ca */ /* 0x000fe200000e0000 */
[----:B------:R-:W-:Y:S01]  /*43c0*/  @P4 IMAD.MOV.U32 R7, RZ, RZ, -0x7fffbfe0 ;  /* 0x80004020ff074424 */ /* 0x000fe200078e00ff */
[----:B------:R-:W-:Y:S01]  /*43d0*/  @P2 R2UR UR19, R4 ;  /* 0x00000000041322ca */ /* 0x000fe200000e0000 */
[----:B------:R-:W-:Y:S01]  /*43e0*/  IMAD.U32 R4, RZ, RZ, UR4 ;  /* 0x00000004ff047e24 */ /* 0x000fe2000f8e00ff */
[----:B------:R-:W-:Y:S01]  /*43f0*/  @P4 R2UR UR16, R6 ;  /* 0x00000000061042ca */ /* 0x000fe200000e0000 */
[----:B------:R-:W-:Y:S01]  /*4400*/  @P4 IMAD.MOV.U32 R23, RZ, RZ, -0x7fffbfe0 ;  /* 0x80004020ff174424 */ /* 0x000fe200078e00ff */
[----:B------:R-:W-:Y:S01]  /*4410*/  @P4 R2UR UR17, R7 ;  /* 0x00000000071142ca */ /* 0x000fe200000e0000 */
[----:B------:R-:W-:Y:S01]  /*4420*/  IMAD.U32 R6, RZ, RZ, UR7 ;  /* 0x00000007ff067e24 */ /* 0x000fe2000f8e00ff */
[----:B------:R-:W-:Y:S01]  /*4430*/  @P3 R2UR UR6, R4 ;  /* 0x00000000040632ca */ /* 0x000fe200000e0000 */
[----:B------:R-:W-:Y:S01]  /*4440*/  @P5 IMAD.MOV.U32 R7, RZ, RZ, 0x4008 ;  /* 0x00004008ff075424 */ /* 0x000fe200078e00ff */
        /* <DEDUP_REMOVED lines=11> */
[----:B------:R-:W-:Y:S01]  /*4500*/  @P3 IMAD.MOV.U32 R7, RZ, RZ, -0x7fffbfe0 ;  /* 0x80004020ff073424 */ /* 0x000fe200078e00ff */
[----:B------:R-:W-:Y:S01]  /*4510*/  @P5 R2UR UR11, R5 ;  /* 0x00000000050b52ca */ /* 0x000fe200000e0000 */
[C---:B------:R-:W-:Y:S01]  /*4520*/  VIADD R4, R17.reuse, 0x1 ;  /* 0x0000000111047836 */ /* 0x040fe20000000000 */
[----:B------:R-:W-:Y:S01]  /*4530*/  @P5 R2UR UR12, R22 ;  /* 0x00000000160c52ca */ /* 0x000fe200000e0000 */
[----:B------:R-:W-:Y:S01]  /*4540*/  VIADD R17, R17, 0xffffffff ;  /* 0xffffffff11117836 */ /* 0x000fe20000000000 */
[----:B------:R-:W-:Y:S01]  /*4550*/  @P5 R2UR UR13, R23 ;  /* 0x00000000170d52ca */ /* 0x000fe200000e0000 */
[----:B------:R-:W-:Y:S01]  /*4560*/  IMAD.MOV.U32 R18, RZ, RZ, R14 ;  /* 0x000000ffff127224 */ /* 0x000fe200078e000e */
[----:B------:R-:W-:Y:S02]  /*4570*/  @P3 R2UR UR4, R6 ;  /* 0x00000000060432ca */ /* 0x000fe400000e0000 */
[----:B------:R-:W-:Y:S01]  /*4580*/  @P3 R2UR UR5, R7 ;  /* 0x00000000070532ca */ /* 0x000fe200000e0000 */
[----:B------:R3:W-:Y:S01]  /*4590*/  UTCCP.T.S.4x32dp128bit tmem[UR18+0x1c0], gdesc[UR14] ;  /* 0x0001c00e120079e7 */ /* 0x0007e20009100000 */
[----:B------:R-:W-:Y:S01]  /*45a0*/  ISETP.GT.U32.AND P2, PT, R4, 0x1, PT ;  /* 0x000000010400780c */ /* 0x000fe20003f44070 */
[----:B------:R-:W-:Y:S02]  /*45b0*/  IMAD.MOV.U32 R4, RZ, RZ, 0x1 ;  /* 0x00000001ff047424 */ /* 0x000fe400078e00ff */
[----:B------:R3:W-:Y:S04]  /*45c0*/  UTCCP.T.S.4x32dp128bit tmem[UR18+0x1c4], gdesc[UR10] ;  /* 0x0001c40a120079e7 */ /* 0x0007e80009100000 */
[----:B------:R3:W-:Y:S01]  /*45d0*/  UTCCP.T.S.4x32dp128bit tmem[UR18+0x1c8], gdesc[UR12] ;  /* 0x0001c80c120079e7 */ /* 0x0007e20009100000 */
[----:B------:R3:W-:Y:S03]  /*45e0*/  UTCOMMA gdesc[UR8], gdesc[UR16], tmem[UR20], tmem[UR26], idesc[UR27], tmem[UR30], UP0 ;  /* 0xc01e1a10080075ea */ /* 0x0007e60008000014 */
[----:B------:R3:W-:Y:S01]  /*45f0*/  UTCOMMA gdesc[UR4], gdesc[UR6], tmem[UR20], tmem[UR24], idesc[UR25], tmem[UR28], UPT ;  /* 0xc01c1806040075ea */ /* 0x0007e2000b800014 */
[----:B------:R3:W-:Y:S01]  /*4600*/  UTCBAR.MULTICAST [UR22], URZ, UR19 ;  /* 0x000000ff160073e9 */ /* 0x0007e20008000813 */
[----:B--2---:R-:W-:Y:S01]  /*4610*/  @P1 SEL R4, RZ, 0x1, !P6 ;  /* 0x00000001ff041807 */ /* 0x004fe20007000000 */
[----:B------:R-:W-:Y:S06]  /*4620*/  @P2 BRA `(.L_x_75) ;  /* 0xfffffff800c02947 */ /* 0x000fec000383ffff */
.L_x_72:
[----:B------:R-:W-:Y:S01]  /*4630*/  ELECT P1, URZ, PT ;  /* 0x0000000000ff782f */ /* 0x000fe20003820000 */
[----:B--23--:R-:W-:-:S12]  /*4640*/  UMOV UR10, UR23 ;  /* 0x00000017000a7c82 */ /* 0x00cfd80008000000 */
[----:B------:R-:W-:-:S05]  /*4650*/  @P1 VIADD R4, R3, 0xe0 ;  /* 0x000000e003041836 */ /* 0x000fca0000000000 */
[----:B------:R-:W-:Y:S02]  /*4660*/  @P1 R2UR UR4, R4 ;  /* 0x00000000040412ca */ /* 0x000fe400000e0000 */
[----:B------:R-:W-:-:S04]  /*4670*/  ISETP.NE.AND P1, PT, R16, 0x2, PT ;  /* 0x000000021000780c */ /* 0x000fc80003f25270 */
[----:B------:R-:W-:Y:S02]  /*4680*/  SEL R4, RZ, 0x1, P1 ;  /* 0x00000001ff047807 */ /* 0x000fe40000800000 */
[----:B------:R-:W-:Y:S02]  /*4690*/  SEL R18, R16, RZ, P1 ;  /* 0x000000ff10127207 */ /* 0x000fe40000800000 */
[----:B------:R-:W-:-:S03]  /*46a0*/  LOP3.LUT R13, R13, R4, RZ, 0x3c, !PT ;  /* 0x000000040d0d7212 */ /* 0x000fc600078e3cff */
[----:B------:R2:W-:Y:S01]  /*46b0*/  UTCBAR [UR4], URZ ;  /* 0x000000ff040073e9 */ /* 0x0005e200080000ff */
[----:B------:R-:W-:Y:S05]  /*46c0*/  @P0 BRA `(.L_x_76) ;  /* 0xfffffff000e00947 */ /* 0x000fea000383ffff */
[----:B------:R-:W3:Y:S01]  /*46d0*/  S2UR UR6, SR_CgaCtaId ;  /* 0x00000000000679c3 */ /* 0x000ee20000008800 */
[----:B------:R-:W-:Y:S01]  /*46e0*/  ELECT P0, URZ, PT ;  /* 0x0000000000ff782f */ /* 0x000fe20003800000 */
[----:B------:R-:W-:Y:S01]  /*46f0*/  IMAD.MOV.U32 R0, RZ, RZ, 0x1 ;  /* 0x00000001ff007424 */ /* 0x000fe200078e00ff */
[----:B--2---:R-:W-:Y:S01]  /*4700*/  UMOV UR4, 0x40 ;  /* 0x0000004000047882 */ /* 0x004fe20000000000 */
[----:B------:R-:W-:-:S04]  /*4710*/  SHF.L.U32 R2, RZ, 0x1f, RZ ;  /* 0x0000001fff027819 */ /* 0x000fc800000006ff */
[----:B------:R-:W-:Y:S01]  /*4720*/  UVIRTCOUNT.DEALLOC.SMPOOL 0x80 ;  /* 0x000000800000784c */ /* 0x000fe20000000000 */
[----:B---3--:R-:W-:-:S09]  /*4730*/  ULEA UR6, UR6, UR4, 0x18 ;  /* 0x0000000406067291 */ /* 0x008fd2000f8ec0ff */
[----:B------:R2:W-:Y:S01]  /*4740*/  @P0 STS.U8 [UR6+0x1c], R0 ;  /* 0x00001c00ff000988 */ /* 0x0005e20008000006 */
[----:B------:R-:W3:Y:S02]  /*4750*/  SYNCS.PHASECHK.TRANS64.TRYWAIT P0, [R3+URZ+0x110], R2 ;  /* 0x00011002030075a7 */ /* 0x000ee400080011ff */
[----:B--23--:R-:W-:Y:S05]  /*4760*/  @!P0 BRA `(.L_x_77) ;  /* 0x000000ec00548947 */ /* 0x00cfea0003800000 */
.L_x_220:
[----:B------:R-:W-:Y:S01]  /*4770*/  NOP ;  /* 0x0000000000007918 */ /* 0x000fe20000000000 */
[----:B------:R-:W3:Y:S01]  /*4780*/  LDS R0, [UR6+0x14] ;  /* 0x00001406ff007984 */ /* 0x000ee20008000800 */
[----:B------:R-:W-:Y:S01]  /*4790*/  ULOP3.LUT UR4, UR18, 0xffff, URZ, 0xc0, !UPT ;  /* 0x0000ffff12047892 */ /* 0x000fe2000f8ec0ff */
[----:B------:R-:W-:Y:S01]  /*47a0*/  UMOV UR5, 0xffff ;  /* 0x0000ffff00057882 */ /* 0x000fe20000000000 */
[----:B------:R-:W-:Y:S02]  /*47b0*/  UMOV UR7, 0x1 ;  /* 0x0000000100077882 */ /* 0x000fe40000000000 */
[----:B------:R-:W-:-:S04]  /*47c0*/  USHF.R.U32.HI UR4, URZ, 0x5, UR4 ;  /* 0x00000005ff047899 */ /* 0x000fc80008011604 */
[----:B------:R-:W-:Y:S02]  /*47d0*/  USHF.L.U32 UR5, UR5, UR4, URZ ;  /* 0x0000000405057299 */ /* 0x000fe400080006ff */
[----:B------:R-:W-:-:S04]  /*47e0*/  USHF.L.U32 UR4, UR7, UR4, URZ ;  /* 0x0000000407047299 */ /* 0x000fc800080006ff */
[----:B---3--:R-:W-:-:S04]  /*47f0*/  LOP3.LUT R0, R0, UR5, RZ, 0xc0, !PT ;  /* 0x0000000500007c12 */ /* 0x008fc8000f8ec0ff */
[----:B------:R-:W-:-:S13]  /*4800*/  ISETP.NE.AND P0, PT, R0, UR5, PT ;  /* 0x0000000500007c0c */ /* 0x000fda000bf05270 */
[----:B------:R-:W-:Y:S05]  /*4810*/  @P0 BRA `(.L_x_78) ;  /* 0x0000000000580947 */ /* 0x000fea0003800000 */
[----:B------:R-:W3:Y:S02]  /*4820*/  LDS R0, [UR6+0x18] ;  /* 0x00001806ff007984 */ /* 0x000ee40008000800 */
[----:B---3--:R-:W-:-:S04]  /*4830*/  LOP3.LUT R0, R0, UR4, RZ, 0xc0, !PT ;  /* 0x0000000400007c12 */ /* 0x008fc8000f8ec0ff */
[----:B------:R-:W-:-:S13]  /*4840*/  ISETP.NE.AND P0, PT, R0, UR4, PT ;  /* 0x0000000400007c0c */ /* 0x000fda000bf05270 */
[----:B------:R-:W-:Y:S05]  /*4850*/  @P0 BRA `(.L_x_79) ;  /* 0x00000000003c0947 */ /* 0x000fea0003800000 */
[----:B--2---:R-:W2:Y:S01]  /*4860*/  S2R R2, SR_LANEID ;  /* 0x0000000000027919 */ /* 0x004ea20000000000 */
[----:B------:R-:W-:Y:S01]  /*4870*/  ULOP3.LUT UR5, URZ, UR5, URZ, 0x33, !UPT ;  /* 0x00000005ff057292 */ /* 0x000fe2000f8e33ff */
[----:B------:R-:W-:Y:S01]  /*4880*/  LOP3.LUT R4, RZ, UR4, RZ, 0x33, !PT ;  /* 0x00000004ff047c12 */ /* 0x000fe2000f8e33ff */
[----:B------:R-:W-:Y:S02]  /*4890*/  VOTEU.ANY UR4, UPT, PT ;  /* 0x0000000000047886 */ /* 0x000fe400038e0100 */
[----:B------:R-:W-:Y:S01]  /*48a0*/  UFLO.U32 UR4, UR4 ;  /* 0x00000004000472bd */ /* 0x000fe200080e0000 */
[----:B------:R-:W3:Y:S01]  /*48b0*/  REDUX UR7, R4 ;  /* 0x00000000040773c4 */ /* 0x000ee20000000000 */
[----:B------:R-:W-:-:S06]  /*48c0*/  IMAD.U32 R0, RZ, RZ, UR5 ;  /* 0x00000005ff007e24 */ /* 0x000fcc000f8e00ff */
[----:B------:R4:W-:Y:S01]  /*48d0*/  UTCATOMSWS.AND URZ, UR5 ;  /* 0x0000000500ff79e3 */ /* 0x0009e20008000000 */
[----:B------:R-:W1:Y:S01]  /*48e0*/  REDUX UR8, R0 ;  /* 0x00000000000873c4 */ /* 0x000e620000000000 */
[----:B--2---:R-:W-:Y:S01]  /*48f0*/  ISETP.EQ.U32.AND P0, PT, R2, UR4, PT ;  /* 0x0000000402007c0c */ /* 0x004fe2000bf02070 */
[----:B---3--:R-:W-:Y:S01]  /*4900*/  IMAD.U32 R2, RZ, RZ, UR7 ;  /* 0x00000007ff027e24 */ /* 0x008fe2000f8e00ff */
[----:B-1----:R-:W-:-:S11]  /*4910*/  MOV R3, UR8 ;  /* 0x0000000800037c02 */ /* 0x002fd60008000f00 */
[----:B------:R4:W-:Y:S04]  /*4920*/  @P0 ATOMS.AND RZ, [UR6+0x14], R3 ;  /* 0x00001403ffff098c */ /* 0x0009e8000a800006 */
[----:B------:R4:W-:Y:S01]  /*4930*/  @P0 ATOMS.AND RZ, [UR6+0x18], R2 ;  /* 0x00001802ffff098c */ /* 0x0009e2000a800006 */
[----:B------:R-:W-:Y:S05]  /*4940*/  BRA `(.L_x_80) ;  /* 0x0000000000147947 */ /* 0x000fea0003800000 */
.L_x_79:
[----:B--2---:R-:W-:Y:S02]  /*4950*/  MOV R2, 0x4970 ;  /* 0x0000497000027802 */ /* 0x004fe40000000f00 */
[----:B-1---5:R-:W-:Y:S05]  /*4960*/  CALL.REL.NOINC `($__internal_0_$__cuda_sm10x_tcgen05_guardrail_trap_col_being_dealloced_not_returned_by_alloc) ;  /* 0x000000f000ec7944 */ /* 0x022fea0003c00000 */
[----:B------:R-:W-:Y:S05]  /*4970*/  BRA `(.L_x_80) ;  /* 0x0000000000087947 */ /* 0x000fea0003800000 */
.L_x_78:
[----:B--2---:R-:W-:Y:S02]  /*4980*/  MOV R2, 0x49a0 ;  /* 0x000049a000027802 */ /* 0x004fe40000000f00 */
[----:B-1---5:R-:W-:Y:S05]  /*4990*/  CALL.REL.NOINC `($__internal_2_$__cuda_sm10x_tcgen05_guardrail_trap_unallocated_columns_being_dealloced) ;  /* 0x000000f000f87944 */ /* 0x022fea0003c00000 */
.L_x_80:
[----:B------:R-:W-:Y:S01]  /*49a0*/  NOP ;  /* 0x0000000000007918 */ /* 0x000fe20000000000 */
[----:B----4-:R-:W-:Y:S05]  /*49b0*/  EXIT ;  /* 0x000000000000794d */ /* 0x010fea0003800000 */
.L_x_62:
[----:B------:R-:W-:-:S09]  /*49c0*/  UISETP.NE.OR UP0, UPT, UR18, 0x3, !UP3 ;  /* 0x000000031200788c */ /* 0x000fd2000df05670 */
[----:B------:R-:W-:Y:S05]  /*49d0*/  BRA.U UP0, `(.L_x_81) ;  /* 0x0000001900f87547 */ /* 0x000fea000b800000 */
[----:B------:R-:W2:Y:S01]  /*49e0*/  LDCU.64 UR4, c[0x0][0xc88] ;  /* 0x00019100ff0477ac */ /* 0x000ea20008000a00 */
[----:B------:R-:W3:Y:S01]  /*49f0*/  S2UR UR10, SR_CgaCtaId ;  /* 0x00000000000a79c3 */ /* 0x000ee20000008800 */
[----:B------:R-:W-:Y:S01]  /*4a00*/  HFMA2 R10, -RZ, RZ, 0, 0 ;  /* 0x00000000ff0a7431 */ /* 0x000fe200000001ff */
[----:B------:R-:W-:Y:S01]  /*4a10*/  MOV R9, RZ ;  /* 0x000000ff00097202 */ /* 0x000fe20000000f00 */
[----:B------:R-:W4:Y:S01]  /*4a20*/  LDCU UR61, c[0x0][0x370] ;  /* 0x00006e00ff3d77ac */ /* 0x000f220008000800 */
[----:B------:R-:W-:Y:S01]  /*4a30*/  HFMA2 R3, -RZ, RZ, 0, 0.0078125 ;  /* 0x00002000ff037431 */ /* 0x000fe200000001ff */
[----:B------:R-:W4:Y:S03]  /*4a40*/  LDCU.128 UR64, c[0x0][0xf10] ;  /* 0x0001e200ff4077ac */ /* 0x000f260008000c00 */
[----:B------:R-:W1:Y:S01]  /*4a50*/  LDC.64 R12, c[0x0][0x348] ;  /* 0x0000d200ff0c7b82 */ /* 0x000e620000000a00 */
[----:B------:R-:W3:Y:S01]  /*4a60*/  LDCU UR53, c[0x0][0x374] ;  /* 0x00006e80ff3577ac */ /* 0x000ee20008000800 */
[----:B------:R-:W3:Y:S01]  /*4a70*/  LDCU.64 UR54, c[0x0][0xc90] ;  /* 0x00019200ff3677ac */ /* 0x000ee20008000a00 */
[----:B--2---:R-:W-:Y:S01]  /*4a80*/  UISETP.NE.U32.AND UP0, UPT, UR4, URZ, UPT ;  /* 0x000000ff0400728c */ /* 0x004fe2000bf05070 */
[----:B------:R-:W2:Y:S01]  /*4a90*/  LDCU UR15, c[0x0][0xf0c] ;  /* 0x0001e180ff0f77ac */ /* 0x000ea20008000800 */
[----:B------:R-:W2:Y:S01]  /*4aa0*/  LDCU UR69, c[0x0][0xf20] ;  /* 0x0001e400ff4577ac */ /* 0x000ea20008000800 */
[----:B------:R-:W2:Y:S01]  /*4ab0*/  LDCU UR4, c[0x0][0xf30] ;  /* 0x0001e600ff0477ac */ /* 0x000ea20008000800 */
[----:B------:R-:W-:Y:S01]  /*4ac0*/  UMOV UR21, 0x400 ;  /* 0x0000040000157882 */ /* 0x000fe20000000000 */
[----:B----4-:R-:W-:-:S02]  /*4ad0*/  UIMAD.WIDE.U32 UR6, UR61, UR64, URZ ;  /* 0x000000403d0672a5 */ /* 0x010fc4000f8e00ff */
[----:B---3--:R-:W-:Y:S02]  /*4ae0*/  UIMAD.WIDE.U32 UR8, UR53, UR67, URZ ;  /* 0x00000043350872a5 */ /* 0x008fe4000f8e00ff */
[----:B------:R-:W-:Y:S02]  /*4af0*/  ULEA UR21, UR10, UR21, 0x18 ;  /* 0x000000150a157291 */ /* 0x000fe4000f8ec0ff */
[----:B------:R-:W-:Y:S02]  /*4b00*/  UISETP.NE.AND.EX UP6, UPT, UR5, URZ, UPT, UP0 ;  /* 0x000000ff0500728c */ /* 0x000fe4000bfc5300 */
[----:B------:R-:W-:Y:S02]  /*4b10*/  UISETP.NE.AND UP0, UPT, UR39, 0x1, UPT ;  /* 0x000000012700788c */ /* 0x000fe4000bf05270 */
[----:B------:R-:W-:Y:S02]  /*4b20*/  UISETP.NE.U32.AND UP0, UPT, UR54, URZ, UPT ;  /* 0x000000ff3600728c */ /* 0x000fe4000bf05070 */
[----:B------:R-:W-:-:S02]  /*4b30*/  UIADD3 UR57, UPT, UPT, UR21, 0x70, URZ ;  /* 0x0000007015397890 */ /* 0x000fc4000fffe0ff */
[----:B------:R-:W-:Y:S02]  /*4b40*/  UIADD3 UR49, UPT, UPT, UR21, 0x78, URZ ;  /* 0x0000007815317890 */ /* 0x000fe4000fffe0ff */
[----:B------:R-:W-:Y:S02]  /*4b50*/  UIADD3 UR41, UPT, UPT, UR21, 0x80, URZ ;  /* 0x0000008015297890 */ /* 0x000fe4000fffe0ff */
[----:B------:R-:W-:Y:S02]  /*4b60*/  UIADD3 UR33, UPT, UPT, UR21, 0x88, URZ ;  /* 0x0000008815217890 */ /* 0x000fe4000fffe0ff */
[----:B------:R-:W-:Y:S01]  /*4b70*/  USEL UR68, URZ, 0x1, UP5 ;  /* 0x00000001ff447887 */ /* 0x000fe2000a800000 */
[----:B------:R-:W-:Y:S01]  /*4b80*/  UMOV UR6, UR7 ;  /* 0x0000000700067c82 */ /* 0x000fe20008000000 */
[----:B------:R-:W-:Y:S01]  /*4b90*/  UMOV UR62, UR9 ;  /* 0x00000009003e7c82 */ /* 0x000fe20008000000 */
[----:B------:R-:W-:Y:S02]  /*4ba0*/  UISETP.GE.AND UP3, UPT, UR39, 0x1, UPT ;  /* 0x000000012700788c */ /* 0x000fe4000bf66270 */
[----:B------:R-:W-:Y:S01]  /*4bb0*/  UISETP.NE.AND.EX UP5, UPT, UR55, URZ, UPT, UP0 ;  /* 0x000000ff3700728c */ /* 0x000fe2000bfa5300 */
[----:B------:R-:W-:Y:S01]  /*4bc0*/  UMOV UR29, URZ ;  /* 0x000000ff001d7c82 */ /* 0x000fe20008000000 */
[----:B------:R-:W-:Y:S01]  /*4bd0*/  UPLOP3.LUT UP1, UPT, UPT, UPT, UPT, 0x40, 0x4 ;  /* 0x000000000004789c */ /* 0x000fe20003f2e870 */
[----:B------:R-:W3:Y:S01]  /*4be0*/  LDCU.64 UR22, c[0x0][0xf28] ;  /* 0x0001e500ff1677ac */ /* 0x000ee20008000a00 */
[----:B--2---:R-:W-:-:S02]  /*4bf0*/  UISETP.NE.AND UP3, UPT, UR15, 0x1, UPT ;  /* 0x000000010f00788c */ /* 0x004fc4000bf65270 */
[----:B------:R-:W-:Y:S02]  /*4c00*/  UPRMT UR46, UR10, 0x654, UR57 ;  /* 0x000006540a2e7896 */ /* 0x000fe40008000039 */
[----:B------:R-:W-:Y:S02]  /*4c10*/  UPRMT UR45, UR10, 0x654, UR49 ;  /* 0x000006540a2d7896 */ /* 0x000fe40008000031 */
[----:B------:R-:W-:Y:S02]  /*4c20*/  UPRMT UR38, UR10, 0x654, UR41 ;  /* 0x000006540a267896 */ /* 0x000fe40008000029 */
[----:B------:R-:W-:Y:S02]  /*4c30*/  UPRMT UR37, UR10, 0x654, UR33 ;  /* 0x000006540a257896 */ /* 0x000fe40008000021 */
[----:B------:R-:W-:Y:S02]  /*4c40*/  USHF.R.U32.HI UR63, URZ, UR65, UR6 ;  /* 0x00000041ff3f7299 */ /* 0x000fe40008011606 */
[----:B------:R-:W-:-:S02]  /*4c50*/  USHF.R.U32.HI UR62, URZ, UR69, UR62 ;  /* 0x00000045ff3e7299 */ /* 0x000fc4000801163e */
[----:B------:R-:W-:Y:S02]  /*4c60*/  UISETP.NE.AND UP0, UPT, UR66, 0x1, UPT ;  /* 0x000000014200788c */ /* 0x000fe4000bf05270 */
[----:B-1----:R-:W-:-:S11]  /*4c70*/  UISETP.NE.AND UP4, UPT, UR4, 0x1, UPT ;  /* 0x000000010400788c */ /* 0x002fd6000bf85270 */
.L_x_96:
[C---:B------:R-:W-:Y:S02]  /*4c80*/  LEA R8, R10.reuse, UR21, 0x3 ;  /* 0x000000150a087c11 */ /* 0x040fe4000f8e18ff */
[----:B------:R-:W-:Y:S02]  /*4c90*/  SHF.L.U32 R5, R9, 0x1f, RZ ;  /* 0x0000001f09057819 */ /* 0x000fe400000006ff */
[----:B------:R-:W-:Y:S02]  /*4ca0*/  LEA R6, R10, UR21, 0x4 ;  /* 0x000000150a067c11 */ /* 0x000fe4000f8e20ff */
[----:B-1----:R-:W1:Y:S02]  /*4cb0*/  SYNCS.PHASECHK.TRANS64.TRYWAIT P0, [R8+URZ+0xc0], R5 ;  /* 0x0000c005080075a7 */ /* 0x002e6400080011ff */
[----:B-1----:R-:W-:Y:S05]  /*4cc0*/  @!P0 BRA `(.L_x_82) ;  /* 0x000000e800108947 */ /* 0x002fea0003800000 */
.L_x_221:
[----:B-1----:R-:W1:Y:S01]  /*4cd0*/  LDS.128 R4, [R6+0x120] ;  /* 0x0001200006047984 */ /* 0x002e620000000c00 */
[----:B------:R-:W-:Y:S01]  /*4ce0*/  UISETP.GE.AND UP0, UPT, UR39, 0x1, UPT ;  /* 0x000000012700788c */ /* 0x000fe2000bf06270 */
[----:B------:R-:W-:Y:S01]  /*4cf0*/  @!PT LDS RZ, [RZ] ;  /* 0x00000000fffff984 */ /* 0x000fe20000000800 */
[----:B------:R-:W-:Y:S01]  /*4d00*/  @!PT LDS RZ, [RZ] ;  /* 0x00000000fffff984 */ /* 0x000fe20000000800 */
[----:B------:R-:W-:Y:S01]  /*4d10*/  @!PT LDS RZ, [RZ] ;  /* 0x00000000fffff984 */ /* 0x000fe20000000800 */
[----:B------:R-:W-:Y:S01]  /*4d20*/  @!PT LDS RZ, [RZ] ;  /* 0x00000000fffff984 */ /* 0x000fe20000000800 */
[----:B------:R2:W-:Y:S06]  /*4d30*/  MEMBAR.ALL.CTA ;  /* 0x0000000000007992 */ /* 0x0005ec0000008000 */
[----:B--2---:R-:W2:Y:S01]  /*4d40*/  FENCE.VIEW.ASYNC.S ;  /* 0x00000000000073c6 */ /* 0x004ea20000000000 */
[----:B-1----:R-:W-:Y:S11]  /*4d50*/  LOP3.LUT P0, RZ, R6, 0x1, RZ, 0xc0, !PT ;  /* 0x0000000106ff7812 */ /* 0x002ff6000780c0ff */
[----:B------:R-:W-:Y:S02]  /*4d60*/  @!UPT UIADD3 URZ, UPT, UPT, URZ, URZ, URZ ;  /* 0x000000fffffff290 */ /* 0x000fe4000fffe0ff */
[----:B--2---:R-:W-:Y:S01]  /*4d70*/  VOTEU.ANY UP3, P0 ;  /* 0x0000000000ff7886 */ /* 0x004fe20000060100 */
[----:B------:R-:W-:Y:S11]  /*4d80*/  PLOP3.LUT P0, PT, PT, PT, UP3, 0x80, 0x8 ;  /* 0x000000000008781c */ /* 0x000ff60003f0f038 */
[----:B------:R-:W-:Y:S02]  /*4d90*/  @!UPT UIADD3 URZ, UPT, UPT, URZ, URZ, URZ ;  /* 0x000000fffffff290 */ /* 0x000fe4000fffe0ff */
[----:B------:R-:W-:Y:S02]  /*4da0*/  @P0 SHF.R.U32.HI R0, RZ, 0x10, R5 ;  /* 0x00000010ff000819 */ /* 0x000fe40000011605 */
[----:B------:R-:W-:Y:S02]  /*4db0*/  @P0 MOV R2, R4 ;  /* 0x0000000400020202 */ /* 0x000fe40000000f00 */
[----:B------:R-:W-:Y:S01]  /*4dc0*/  @P0 R2UR UR4, R0 ;  /* 0x00000000000402ca */ /* 0x000fe200000e0000 */
[----:B------:R-:W-:Y:S01]  /*4dd0*/  VIADD R0, R8, 0xd0 ;  /* 0x000000d008007836 */ /* 0x000fe20000000000 */
[----:B------:R-:W-:Y:S02]  /*4de0*/  @P0 LOP3.LUT R4, R5, 0xffff, RZ, 0xc0, !PT ;  /* 0x0000ffff05040812 */ /* 0x000fe400078ec0ff */
[----:B------:R-:W-:Y:S02]  /*4df0*/  @P0 R2UR UR6, R2 ;  /* 0x00000000020602ca */ /* 0x000fe400000e0000 */
[----:B------:R-:W-:Y:S02]  /*4e00*/  PRMT R0, RZ, 0x654, R0 ;  /* 0x00000654ff007816 */ /* 0x000fe40000000000 */
[----:B------:R-:W-:Y:S02]  /*4e10*/  @P0 R2UR UR5, R4 ;  /* 0x00000000040502ca */ /* 0x000fe400000e0000 */
[----:B------:R1:W-:Y:S03]  /*4e20*/  SYNCS.ARRIVE.TRANS64.RED.A1T0 RZ, [R0+URZ], RZ ;  /* 0x000000ff00ff79a7 */ /* 0x0003e600081004ff */
[----:B------:R-:W-:Y:S04]  /*4e30*/  @UP3 UMOV UR47, UR4 ;  /* 0x00000004002f3c82 */ /* 0x000fe80008000000 */
[----:B------:R-:W-:Y:S04]  /*4e40*/  @UP3 UMOV UR14, UR6 ;  /* 0x00000006000e3c82 */ /* 0x000fe80008000000 */
[----:B------:R-:W-:Y:S01]  /*4e50*/  @UP3 UMOV UR13, UR5 ;  /* 0x00000005000d3c82 */ /* 0x000fe20008000000 */
[----:B------:R-:W-:Y:S05]  /*4e60*/  BRA.U !UP0, `(.L_x_83) ;  /* 0x0000000108c07547 */ /* 0x000fea000b800000 */
[----:B------:R-:W-:Y:S02]  /*4e70*/  UIMAD.WIDE.U32 UR16, UR13, UR67, URZ ;  /* 0x000000430d1072a5 */ /* 0x000fe4000f8e00ff */
[----:B------:R-:W-:Y:S02]  /*4e80*/  UP2UR UR20, UPR, URZ, 0x4 ;  /* 0x00000004ff147883 */ /* 0x000fe40008000000 */
[----:B------:R-:W-:Y:S02]  /*4e90*/  UISETP.NE.AND UP2, UPT, UR66, 0x1, UPT ;  /* 0x000000014200788c */ /* 0x000fe4000bf45270 */
[----:B------:R-:W-:Y:S02]  /*4ea0*/  UIMAD.WIDE.U32 UR18, UR14, UR64, URZ ;  /* 0x000000400e1272a5 */ /* 0x000fe4000f8e00ff */
[----:B------:R-:W-:Y:S02]  /*4eb0*/  USEL UR4, UR53, UR62, !UP2 ;  /* 0x0000003e35047287 */ /* 0x000fe4000d000000 */
[----:B------:R-:W-:Y:S02]  /*4ec0*/  UISETP.NE.AND UP0, UPT, UR15, 0x1, UPT ;  /* 0x000000010f00788c */ /* 0x000fe4000bf05270 */
[----:B------:R-:W-:Y:S02]  /*4ed0*/  UP2UR UR25, UPR, URZ, 0x2 ;  /* 0x00000002ff197883 */ /* 0x000fe40008000000 */
[----:B------:R-:W-:Y:S02]  /*4ee0*/  UISETP.NE.AND UP1, UPT, UR39, 0x1, UPT ;  /* 0x000000012700788c */ /* 0x000fe4000bf25270 */
[----:B---3--:R-:W-:Y:S02]  /*4ef0*/  UIMAD.WIDE.U32 UR8, UR4, UR22, URZ ;  /* 0x00000016040872a5 */ /* 0x008fe4000f8e00ff */
[----:B------:R-:W-:Y:S01]  /*4f00*/  USEL UR7, UR61, UR63, !UP0 ;  /* 0x0000003f3d077287 */ /* 0x000fe2000c000000 */
[----:B------:R-:W-:Y:S02]  /*4f10*/  UMOV UR5, UR17 ;  /* 0x0000001100057c82 */ /* 0x000fe40008000000 */
[----:B------:R-:W-:Y:S02]  /*4f20*/  USHF.R.U32.HI UR6, URZ, UR69, UR5 ;  /* 0x00000045ff067299 */ /* 0x000fe40008011605 */
[----:B------:R-:W-:Y:S02]  /*4f30*/  UIMAD.WIDE.U32 UR10, UR7, UR22, URZ ;  /* 0x00000016070a72a5 */ /* 0x000fe4000f8e00ff */
[----:B------:R-:W-:Y:S02]  /*4f40*/  USEL UR6, UR13, UR6, !UP2 ;  /* 0x000000060d067287 */ /* 0x000fe4000d000000 */
[----:B------:R-:W-:Y:S01]  /*4f50*/  UISETP.NE.AND UP2, UPT, UR20, URZ, UPT ;  /* 0x000000ff1400728c */ /* 0x000fe2000bf45270 */
[----:B------:R-:W-:Y:S02]  /*4f60*/  UMOV UR5, UR19 ;  /* 0x0000001300057c82 */ /* 0x000fe40008000000 */
[----:B------:R-:W-:Y:S03]  /*4f70*/  USHF.R.U32.HI UR12, URZ, UR65, UR5 ;  /* 0x00000041ff0c7299 */ /* 0x000fe60008011605 */
[----:B------:R-:W-:Y:S02]  /*4f80*/  UMOV UR5, UR9 ;  /* 0x0000000900057c82 */ /* 0x000fe40008000000 */
[----:B------:R-:W-:Y:S03]  /*4f90*/  @UP1 USHF.R.U32.HI UR4, URZ, UR23, UR5 ;  /* 0x00000017ff041299 */ /* 0x000fe60008011605 */
[----:B------:R-:W-:Y:S01]  /*4fa0*/  UMOV UR5, UR11 ;  /* 0x0000000b00057c82 */ /* 0x000fe20008000000 */
[----:B------:R-:W-:Y:S02]  /*4fb0*/  UIMAD UR4, UR39, UR4, URZ ;  /* 0x00000004270472a4 */ /* 0x000fe4000f8e02ff */
[----:B------:R-:W-:Y:S02]  /*4fc0*/  @UP1 USHF.R.U32.HI UR7, URZ, UR23, UR5 ;  /* 0x00000017ff071299 */ /* 0x000fe40008011605 */
[----:B------:R-:W-:Y:S02]  /*4fd0*/  USEL UR5, UR14, UR12, !UP0 ;  /* 0x0000000c0e057287 */ /* 0x000fe4000c000000 */
[----:B------:R-:W-:Y:S02]  /*4fe0*/  UIMAD.WIDE.U32 UR10, UR6, UR22, URZ ;  /* 0x00000016060a72a5 */ /* 0x000fe4000f8e00ff */
[----:B------:R-:W-:Y:S02]  /*4ff0*/  UIMAD UR8, UR39, UR7, URZ ;  /* 0x00000007270872a4 */ /* 0x000fe4000f8e02ff */
[----:B------:R-:W-:Y:S03]  /*5000*/  UISETP.GE.AND UP0, UPT, UR6, UR4, UPT ;  /* 0x000000040600728c */ /* 0x000fe6000bf06270 */
[----:B------:R-:W-:Y:S01]  /*5010*/  UMOV UR4, UR11 ;  /* 0x0000000b00047c82 */ /* 0x000fe20008000000 */
[----:B------:R-:W-:Y:S02]  /*5020*/  UISETP.GE.OR UP0, UPT, UR5, UR8, UP0 ;  /* 0x000000080500728c */ /* 0x000fe40008706670 */
[----:B------:R-:W-:Y:S02]  /*5030*/  USHF.R.U32.HI UR4, URZ, UR23, UR4 ;  /* 0x00000017ff047299 */ /* 0x000fe40008011604 */
[----:B------:R-:W-:Y:S02]  /*5040*/  UIMAD.WIDE.U32 UR8, UR5, UR22, URZ ;  /* 0x00000016050872a5 */ /* 0x000fe4000f8e00ff */
[----:B------:R-:W-:Y:S04]  /*5050*/  USEL UR10, UR6, UR4, !UP1 ;  /* 0x00000004060a7287 */ /* 0x000fe8000c800000 */
[----:B------:R-:W-:Y:S01]  /*5060*/  UIADD3 UR11, UPT, UPT, -UR10, URZ, URZ ;  /* 0x000000ff0a0b7290 */ /* 0x000fe2000fffe1ff */
[----:B------:R-:W-:Y:S02]  /*5070*/  @!UP0 UMOV UR4, UR9 ;  /* 0x0000000900048c82 */ /* 0x000fe40008000000 */
[----:B------:R-:W-:Y:S02]  /*5080*/  @!UP0 USHF.R.U32.HI UR4, URZ, UR23, UR4 ;  /* 0x00000017ff048299 */ /* 0x000fe40008011604 */
[----:B------:R-:W-:Y:S02]  /*5090*/  UIMAD UR8, UR39, UR11, UR6 ;  /* 0x0000000b270872a4 */ /* 0x000fe4000f8e0206 */
[----:B------:R-:W-:Y:S02]  /*50a0*/  @!UP0 USEL UR4, UR5, UR4, !UP1 ;  /* 0x0000000405048287 */ /* 0x000fe4000c800000 */
[----:B------:R-:W-:Y:S02]  /*50b0*/  UISETP.NE.AND UP1, UPT, UR25, URZ, UPT ;  /* 0x000000ff1900728c */ /* 0x000fe4000bf25270 */
[----:B------:R-:W-:Y:S02]  /*50c0*/  @!UP0 UIMAD UR7, UR7, UR8, UR4 ;  /* 0x00000008070782a4 */ /* 0x000fe4000f8e0204 */
[----:B------:R-:W-:Y:S02]  /*50d0*/  @!UP0 UIADD3 UR9, UPT, UPT, UR10, -UR4, URZ ;  /* 0x800000040a098290 */ /* 0x000fe4000fffe0ff */
[----:B------:R-:W-:Y:S02]  /*50e0*/  UIADD3 UR8, UPT, UPT, -UR6, URZ, URZ ;  /* 0x000000ff06087290 */ /* 0x000fe4000fffe1ff */
[----:B------:R-:W-:Y:S02]  /*50f0*/  UIADD3 UR4, UPT, UPT, -UR5, URZ, URZ ;  /* 0x000000ff05047290 */ /* 0x000fe4000fffe1ff */
[----:B------:R-:W-:Y:S03]  /*5100*/  @!UP0 UIMAD UR6, UR9, UR39, UR5 ;  /* 0x00000027090682a4 */ /* 0x000fe6000f8e0205 */
[----:B------:R-:W-:Y:S01]  /*5110*/  @!UP0 UMOV UR5, UR7 ;  /* 0x0000000700058c82 */ /* 0x000fe20008000000 */
[----:B------:R-:W-:Y:S02]  /*5120*/  UIMAD UR7, UR15, UR4, UR14 ;  /* 0x000000040f0772a4 */ /* 0x000fe4000f8e020e */
[----:B------:R-:W-:Y:S02]  /*5130*/  UIMAD UR4, UR66, UR8, UR13 ;  /* 0x00000008420472a4 */ /* 0x000fe4000f8e020d */
[----:B------:R-:W-:Y:S02]  /*5140*/  UIMAD UR14, UR5, UR15, UR7 ;  /* 0x0000000f050e72a4 */ /* 0x000fe4000f8e0207 */
[----:B------:R-:W-:Y:S11]  /*5150*/  UIMAD UR13, UR6, UR66, UR4 ;  /* 0x00000042060d72a4 */ /* 0x000ff6000f8e0204 */
[----:B------:R-:W-:Y:S01]  /*5160*/  @!UPT UIADD3 URZ, UPT, UPT, URZ, URZ, URZ ;  /* 0x000000fffffff290 */ /* 0x000fe2000fffe0ff */
.L_x_83:
[----:B------:R-:W2:Y:S01]  /*5170*/  @!UP4 LDCU.128 UR8, c[0x0][0xf10] ;  /* 0x0001e200ff08c7ac */ /* 0x000ea20008000c00 */
[----:B------:R-:W-:Y:S04]  /*5180*/  ISETP.NE.U32.AND P0, PT, RZ, UR54, PT ;  /* 0x00000036ff007c0c */ /* 0x000fe8000bf05070 */
[----:B------:R-:W-:Y:S01]  /*5190*/  ISETP.NE.AND.EX P0, PT, RZ, UR55, PT, P0 ;  /* 0x00000037ff007c0c */ /* 0x000fe2000bf05300 */
[----:B------:R-:W4:Y:S01]  /*51a0*/  @!UP4 LDCU UR5, c[0x0][0xf0c] ;  /* 0x0001e180ff05c7ac */ /* 0x000f220008000800 */
[----:B------:R-:W3:Y:S01]  /*51b0*/  @!UP4 LDCU UR4, c[0x0][0xf20] ;  /* 0x0001e400ff04c7ac */ /* 0x000ee20008000800 */
[----:B------:R-:W-:Y:S02]  /*51c0*/  USHF.L.U32 UR17, UR24, 0x8, URZ ;  /* 0x0000000818117899 */ /* 0x000fe400080006ff */
[----:B--2---:R-:W-:Y:S02]  /*51d0*/  UIMAD.WIDE.U32 UR6, UR14, UR8, URZ ;  /* 0x000000080e0672a5 */ /* 0x004fe4000f8e00ff */
[----:B------:R-:W-:Y:S02]  /*51e0*/  UIADD3 UR18, UPT, UPT, UR17, 0x60, URZ ;  /* 0x0000006011127890 */ /* 0x000fe4000fffe0ff */
[----:B------:R-:W-:Y:S02]  /*51f0*/  @!UP4 USHF.R.U32.HI UR7, URZ, UR9, UR7 ;  /* 0x00000009ff07c299 */ /* 0x000fe40008011607 */
[----:B------:R-:W-:Y:S02]  /*5200*/  UIMAD.WIDE.U32 UR8, UR13, UR11, URZ ;  /* 0x0000000b0d0872a5 */ /* 0x000fe4000f8e00ff */
[----:B----4-:R-:W-:Y:S02]  /*5210*/  @!UP4 UISETP.NE.AND UP0, UPT, UR5, 0x1, UPT ;  /* 0x000000010500c88c */ /* 0x010fe4000bf05270 */
[----:B------:R-:W-:Y:S02]  /*5220*/  USHF.L.U32 UR59, UR27, 0x7, URZ ;  /* 0x000000071b3b7899 */ /* 0x000fe400080006ff */
[----:B------:R-:W-:Y:S02]  /*5230*/  @!UP4 USEL UR7, UR14, UR7, !UP0 ;  /* 0x000000070e07c287 */ /* 0x000fe4000c000000 */
[----:B------:R-:W-:Y:S01]  /*5240*/  @!UP4 UISETP.NE.AND UP0, UPT, UR10, 0x1, UPT ;  /* 0x000000010a00c88c */ /* 0x000fe2000bf05270 */
[----:B------:R-:W-:Y:S01]  /*5250*/  @!UP4 UMOV UR6, UR9 ;  /* 0x000000090006cc82 */ /* 0x000fe20008000000 */
[----:B------:R-:W-:Y:S01]  /*5260*/  UMOV UR58, UR18 ;  /* 0x00000012003a7c82 */ /* 0x000fe20008000000 */
[----:B---3--:R-:W-:Y:S04]  /*5270*/  @!UP4 USHF.R.U32.HI UR6, URZ, UR4, UR6 ;  /* 0x00000004ff06c299 */ /* 0x008fe80008011606 */
[----:B------:R-:W-:Y:S04]  /*5280*/  @!UP4 USEL UR6, UR13, UR6, !UP0 ;  /* 0x000000060d06c287 */ /* 0x000fe8000c000000 */
[----:B------:R-:W-:Y:S02]  /*5290*/  @!UP4 UIADD3 UR4, UPT, UPT, -UR7, UR6, URZ ;  /* 0x000000060704c290 */ /* 0x000fe4000fffe1ff */
[----:B------:R-:W-:Y:S02]  /*52a0*/  @!UP4 UIADD3 UR6, UPT, UPT, UR7, -UR6, URZ ;  /* 0x800000060706c290 */ /* 0x000fe4000fffe0ff */
[----:B------:R-:W-:Y:S02]  /*52b0*/  @!UP4 UIMAD UR14, UR4, UR5, UR14 ;  /* 0x00000005040ec2a4 */ /* 0x000fe4000f8e020e */
[----:B------:R-:W-:Y:S01]  /*52c0*/  @!UP4 UIMAD UR13, UR6, UR10, UR13 ;  /* 0x0000000a060dc2a4 */ /* 0x000fe2000f8e020d */
[----:B------:R-:W-:Y:S11]  /*52d0*/  BRA.U UP1, `(.L_x_84) ;  /* 0x0000000101107547 */ /* 0x000ff6000b800000 */
[----:B-1----:R-:W-:Y:S04]  /*52e0*/  MOV R0, UR68 ;  /* 0x0000004400007c02 */ /* 0x002fe80008000f00 */
[----:B------:R-:W-:Y:S04]  /*52f0*/  SHF.L.U32 R5, R0, 0x1f, RZ ;  /* 0x0000001f00057819 */ /* 0x000fe800000006ff */
[----:B------:R-:W1:Y:S02]  /*5300*/  SYNCS.PHASECHK.TRANS64.TRYWAIT P1, [UR21+0xb8], R5 ;  /* 0x0000b805ff0075a7 */ /* 0x000e640008021115 */
[----:B-1----:R-:W-:Y:S05]  /*5310*/  @!P1 BRA `(.L_x_85) ;  /* 0x000000e000909947 */ /* 0x002fea0003800000 */
.L_x_84:
[----:B------:R-:W-:Y:S05]  /*5320*/  BRA.U !UP5, `(.L_x_86) ;  /* 0x000000010d387547 */ /* 0x000fea000b800000 */
[----:B------:R-:W-:Y:S01]  /*5330*/  UPLOP3.LUT UP2, UPT, UPT, UPT, UP6, 0x80, 0x8 ;  /* 0x000000000008789c */ /* 0x000fe20003f4f060 */
[----:B-1----:R-:W-:Y:S01]  /*5340*/  HFMA2 R0, -RZ, RZ, 0, 5.9604644775390625e-08 ;  /* 0x00000001ff007431 */ /* 0x002fe200000001ff */
[----:B------:R-:W1:Y:S01]  /*5350*/  LDCU.64 UR8, c[0x0][0x358] ;  /* 0x00006b00ff0877ac */ /* 0x000e620008000a00 */
[----:B------:R-:W-:Y:S03]  /*5360*/  IMAD.MOV.U32 R176, RZ, RZ, 0x1 ;  /* 0x00000001ffb07424 */ /* 0x000fe600078e00ff */
[----:B------:R-:W-:Y:S05]  /*5370*/  PLOP3.LUT P1, PT, PT, PT, UP2, 0x80, 0x8 ;  /* 0x000000000008781c */ /* 0x000fea0003f2f028 */
[----:B------:R-:W2:Y:S01]  /*5380*/  @UP2 LDCU.64 UR4, c[0x0][0xc88] ;  /* 0x00019100ff0427ac */ /* 0x000ea20008000a00 */
[----:B------:R-:W-:Y:S07]  /*5390*/  @UP2 UIMAD UR6, UR44, UR54, URZ ;  /* 0x000000362c0622a4 */ /* 0x000fee000f8e02ff */
[----:B------:R-:W-:Y:S01]  /*53a0*/  @!P1 PRMT R176, R0, 0x7610, R176 ;  /* 0x0000761000b09816 */ /* 0x000fe200000000b0 */
[----:B--2---:R-:W-:Y:S06]  /*53b0*/  @UP2 UIMAD.WIDE UR4, UR6, 0x4, UR4 ;  /* 0x00000004060428a5 */ /* 0x004fec000f8e0204 */
[----:B------:R-:W-:Y:S01]  /*53c0*/  IMAD.U32 R4, RZ, RZ, UR4 ;  /* 0x00000004ff047e24 */ /* 0x000fe2000f8e00ff */
[----:B------:R-:W-:Y:S04]  /*53d0*/  MOV R5, UR5 ;  /* 0x0000000500057c02 */ /* 0x000fe80008000f00 */
[----:B------:R-:W2:Y:S01]  /*53e0*/  @!UP2 LDCU UR4, c[0x0][0xc80] ;  /* 0x00019000ff04a7ac */ /* 0x000ea20008000800 */
[----:B-1---5:R3:W5:Y:S02]  /*53f0*/  @P1 LDG.E R133, desc[UR8][R4.64] ;  /* 0x0000000804851981 */ /* 0x022764000c1e1900 */
[----:B--23--:R-:W-:Y:S07]  /*5400*/  @!P1 IMAD.U32 R133, RZ, RZ, UR4 ;  /* 0x00000004ff859e24 */ /* 0x00cfee000f8e00ff */
.L_x_86:
[----:B-----5:R-:W-:Y:S01]  /*5410*/  @!P0 FSETP.EQ.AND P2, PT, R133, RZ, PT ;  /* 0x000000ff8500820b */ /* 0x020fe20003f42000 */
[----:B------:R-:W-:Y:S01]  /*5420*/  @!UPT UIADD3 URZ, UPT, UPT, URZ, URZ, URZ ;  /* 0x000000fffffff290 */ /* 0x000fe2000fffe0ff */
[----:B------:R-:W-:Y:S11]  /*5430*/  @!P0 BRA `(.L_x_87) ;  /* 0x0000000000148947 */ /* 0x000ff60003800000 */
[----:B------:R-:W-:Y:S02]  /*5440*/  LOP3.LUT P0, RZ, R176, 0xff, RZ, 0xc0, !PT ;  /* 0x000000ffb0ff7812 */ /* 0x000fe4000780c0ff */
[----:B------:R-:W-:Y:S04]  /*5450*/  PLOP3.LUT P2, PT, PT, PT, UP2, 0x80, 0x8 ;  /* 0x000000000008781c */ /* 0x000fe80003f4f028 */
[----:B------:R-:W-:Y:S07]  /*5460*/  PLOP3.LUT P2, PT, P2, PT, PT, 0x8, 0x80 ;  /* 0x000000000080781c */ /* 0x000fee000174e170 */
[----:B------:R-:W-:Y:S11]  /*5470*/  @P0 FSETP.EQ.AND P2, PT, R133, RZ, PT ;  /* 0x000000ff8500020b */ /* 0x000ff60003f42000 */
[----:B------:R-:W-:Y:S02]  /*5480*/  @!UPT UIADD3 URZ, UPT, UPT, URZ, URZ, URZ ;  /* 0x000000fffffff290 */ /* 0x000fe4000fffe0ff */
.L_x_87:
[----:B-1----:R-:W-:Y:S01]  /*5490*/  IMAD.MOV.U32 R0, RZ, RZ, 0x1 ;  /* 0x00000001ff007424 */ /* 0x002fe200078e00ff */
[----:B------:R-:W-:Y:S01]  /*54a0*/  ULOP3.LUT UP0, UR19, UR29, 0x1, URZ, 0xc0, !UPT ;  /* 0x000000011d137892 */ /* 0x000fe2000f80c0ff */
[----:B------:R-:W-:Y:S03]  /*54b0*/  ELECT P1, URZ, PT ;  /* 0x0000000000ff782f */ /* 0x000fe60003820000 */
[----:B------:R-:W-:Y:S02]  /*54c0*/  SHF.L.U32 R5, R0, 0x1f, RZ ;  /* 0x0000001f00057819 */ /* 0x000fe400000006ff */
[----:B------:R-:W-:Y:S02]  /*54d0*/  PLOP3.LUT P1, PT, P2, P1, PT, 0xf2, 0x2f ;  /* 0x00000000002f781c */ /* 0x000fe40001723e72 */
[----:B------:R-:W1:Y:S03]  /*54e0*/  SYNCS.PHASECHK.TRANS64.TRYWAIT P0, [UR21+0x90], R5 ;  /* 0x00009005ff0075a7 */ /* 0x000e660008001115 */
[----:B------:R-:W-:Y:S01]  /*54f0*/  @UP0 UIADD3 UR58, UPT, UPT, UR17, URZ, URZ ;  /* 0x000000ff113a0290 */ /* 0x000fe2000fffe0ff */
[----:B-1----:R-:W-:Y:S11]  /*5500*/  @!P0 BRA `(.L_x_88) ;  /* 0x000000e0002c8947 */ /* 0x002ff60003800000 */
.L_x_224:
[----:B------:R-:W-:Y:S01]  /*5510*/  @!P1 IADD3 R2, P0, PT, R12, 0x980, RZ ;  /* 0x000009800c029810 */ /* 0x000fe20007f1e0ff */
[----:B------:R-:W-:Y:S01]  /*5520*/  VOTEU.ALL UP0, P1 ;  /* 0x0000000000ff7886 */ /* 0x000fe20000800000 */
[----:B------:R-:W-:Y:S01]  /*5530*/  UMOV UR6, 0x0 ;  /* 0x0000000000067882 */ /* 0x000fe20000000000 */
[----:B------:R-:W-:Y:S01]  /*5540*/  UMOV UR7, 0x10000000 ;  /* 0x1000000000077882 */ /* 0x000fe20000000000 */
[----:B------:R-:W-:Y:S01]  /*5550*/  @!P1 R2UR UR5, R2 ;  /* 0x00000000020592ca */ /* 0x000fe200000e0000 */
[----:B-1----:R-:W-:Y:S01]  /*5560*/  @!P1 IMAD.X R0, RZ, RZ, R13, P0 ;  /* 0x000000ffff009224 */ /* 0x002fe200000e060d */
[----:B------:R-:W-:Y:S02]  /*5570*/  @!UP0 UIADD3 UR56, UPT, UPT, UR21, 0x200, URZ ;  /* 0x0000020015388890 */ /* 0x000fe4000fffe0ff */
[----:B------:R-:W-:Y:S02]  /*5580*/  @!UP0 UIADD3 UR10, UPT, UPT, UR58, 0x80, URZ ;  /* 0x000000803a0a8890 */ /* 0x000fe4000fffe0ff */
[----:B------:R-:W-:Y:S01]  /*5590*/  @!P1 R2UR UR4, R0 ;  /* 0x00000000000492ca */ /* 0x000fe200000e0000 */
[----:B------:R-:W-:Y:S01]  /*55a0*/  @!UP0 UIADD3 UR8, UPT, UPT, UR21, 0x1200, URZ ;  /* 0x0000120015088890 */ /* 0x000fe2000fffe0ff */
[----:B------:R-:W-:Y:S01]  /*55b0*/  @!P1 IMAD.MOV.U32 R0, RZ, RZ, 0x2000 ;  /* 0x00002000ff009424 */ /* 0x000fe200078e00ff */
[----:B------:R-:W-:Y:S01]  /*55c0*/  VOTEU.ALL UP0, P1 ;  /* 0x0000000000ff7886 */ /* 0x000fe20000800000 */
[----:B------:R-:W-:Y:S01]  /*55d0*/  UMOV UR60, UR44 ;  /* 0x0000002c003c7c82 */ /* 0x000fe20008000000 */
[----:B------:R-:W-:Y:S01]  /*55e0*/  UMOV UR9, UR57 ;  /* 0x0000003900097c82 */ /* 0x000fe20008000000 */
[----:B------:R-:W-:Y:S01]  /*55f0*/  UMOV UR11, UR59 ;  /* 0x0000003b000b7c82 */ /* 0x000fe20008000000 */
[----:B------:R-:W-:Y:S01]  /*5600*/  IMAD.U32 R6, RZ, RZ, UR5 ;  /* 0x00000005ff067e24 */ /* 0x000fe2000f8e00ff */
[----:B------:R-:W-:Y:S05]  /*5610*/  UMOV UR12, UR44 ;  /* 0x0000002c000c7c82 */ /* 0x000fea0008000000 */
[----:B------:R-:W-:Y:S01]  /*5620*/  IMAD.U32 R7, RZ, RZ, UR4 ;  /* 0x00000004ff077e24 */ /* 0x000fe2000f8e00ff */
[----:B------:R-:W-:Y:S04]  /*5630*/  @!P1 R2UR UR4, R6 ;  /* 0x00000000060492ca */ /* 0x000fe800000e0000 */
[----:B------:R-:W-:Y:S11]  /*5640*/  @!P1 R2UR UR5, R7 ;  /* 0x00000000070592ca */ /* 0x000ff600000e0000 */
[----:B------:R-:W-:Y:S02]  /*5650*/  @!UPT UIADD3 URZ, UPT, UPT, URZ, URZ, URZ ;  /* 0x000000fffffff290 */ /* 0x000fe4000fffe0ff */
[----:B------:R1:W-:Y:S01]  /*5660*/  @!UP0 UTMALDG.3D [UR56], [UR4], desc[UR6] ;  /* 0x00000638040085b4 */ /* 0x0003e20008011000 */
[----:B------:R-:W-:Y:S05]  /*5670*/  VOTEU.ALL UP0, P1 ;  /* 0x0000000000ff7886 */ /* 0x000fea0000800000 */
[----:B------:R1:W-:Y:S01]  /*5680*/  @!UP0 UTMALDG.3D [UR8], [UR4], desc[UR6] ;  /* 0x00000608040085b4 */ /* 0x0003e20008011000 */
[----:B------:R1:W-:Y:S01]  /*5690*/  @!P1 SYNCS.ARRIVE.TRANS64.RED.A0TR RZ, [UR21+0x70], R0 ;  /* 0x00007000ffff99a7 */ /* 0x0003e20008300415 */
[----:B------:R-:W-:Y:S01]  /*56a0*/  SYNCS.ARRIVE.TRANS64.RED.A1T0 RZ, [UR46], RZ ;  /* 0x000000ffffff79a7 */ /* 0x000fe2000810042e */
[----:B------:R-:W2:Y:S02]  /*56b0*/  SYNCS.PHASECHK.TRANS64.TRYWAIT P0, [UR21+0x98], R5 ;  /* 0x00009805ff0075a7 */ /* 0x000ea40008001115 */
[----:B-12---:R-:W-:Y:S05]  /*56c0*/  @!P0 BRA `(.L_x_89) ;  /* 0x000000dc00d48947 */ /* 0x006fea0003800000 */
.L_x_226:
        /* <DEDUP_REMOVED lines=11> */
[----:B------:R-:W-:Y:S01]  /*5780*/  @!UP0 UIADD3 UR8, UPT, UPT, UR21, 0x3200, URZ ;  /* 0x0000320015088890 */ /* 0x000fe2000fffe0ff */
[----:B------:R-:W-:Y:S01]  /*5790*/  VOTEU.ALL UP0, P1 ;  /* 0x0000000000ff7886 */ /* 0x000fe20000800000 */
[----:B------:R-:W-:Y:S02]  /*57a0*/  UMOV UR50, UR58 ;  /* 0x0000003a00327c82 */ /* 0x000fe40008000000 */
[----:B------:R-:W-:Y:S01]  /*57b0*/  IMAD.U32 R6, RZ, RZ, UR5 ;  /* 0x00000005ff067e24 */ /* 0x000fe2000f8e00ff */
[----:B------:R-:W-:Y:S01]  /*57c0*/  UMOV UR52, UR44 ;  /* 0x0000002c00347c82 */ /* 0x000fe20008000000 */
[----:B------:R-:W-:Y:S01]  /*57d0*/  UMOV UR9, UR49 ;  /* 0x0000003100097c82 */ /* 0x000fe20008000000 */
[----:B------:R-:W-:Y:S01]  /*57e0*/  UMOV UR12, UR44 ;  /* 0x0000002c000c7c82 */ /* 0x000fe20008000000 */
[----:B------:R-:W-:Y:S01]  /*57f0*/  UMOV UR11, UR51 ;  /* 0x00000033000b7c82 */ /* 0x000fe20008000000 */
[----:B------:R-:W-:Y:S01]  /*5800*/  USHF.L.U32 UR16, UR19, 0x5, URZ ;  /* 0x0000000513107899 */ /* 0x000fe200080006ff */
[----:B------:R-:W-:Y:S01]  /*5810*/  IMAD.U32 R7, RZ, RZ, UR4 ;  /* 0x00000004ff077e24 */ /* 0x000fe2000f8e00ff */
[----:B------:R-:W-:Y:S04]  /*5820*/  @!P1 R2UR UR4, R6 ;  /* 0x00000000060492ca */ /* 0x000fe800000e0000 */
[----:B------:R-:W-:Y:S11]  /*5830*/  @!P1 R2UR UR5, R7 ;  /* 0x00000000070592ca */ /* 0x000ff600000e0000 */
[----:B------:R-:W-:Y:S02]  /*5840*/  @!UPT UIADD3 URZ, UPT, UPT, URZ, URZ, URZ ;  /* 0x000000fffffff290 */ /* 0x000fe4000fffe0ff */
[----:B------:R-:W-:Y:S01]  /*5850*/  @!UP0 UTMALDG.3D [UR48], [UR4], desc[UR6] ;  /* 0x00000630040085b4 */ /* 0x000fe20008011000 */
[----:B------:R-:W-:Y:S05]  /*5860*/  VOTEU.ALL UP0, P1 ;  /* 0x0000000000ff7886 */ /* 0x000fea0000800000 */
[----:B------:R1:W-:Y:S01]  /*5870*/  @!UP0 UTMALDG.3D [UR8], [UR4], desc[UR6] ;  /* 0x00000608040085b4 */ /* 0x0003e20008011000 */
[----:B------:R2:W-:Y:S01]  /*5880*/  @!P1 SYNCS.ARRIVE.TRANS64.RED.A0TR RZ, [UR21+0x78], R0 ;  /* 0x00007800ffff99a7 */ /* 0x0005e20008300415 */
[----:B------:R-:W-:Y:S01]  /*5890*/  SYNCS.ARRIVE.TRANS64.RED.A1T0 RZ, [UR45], RZ ;  /* 0x000000ffffff79a7 */ /* 0x000fe2000810042d */
[----:B------:R-:W3:Y:S01]  /*58a0*/  SYNCS.PHASECHK.TRANS64.TRYWAIT P0, [UR21+0xa0], R5 ;  /* 0x0000a005ff0075a7 */ /* 0x000ee20008001115 */
[----:B-1----:R-:W-:Y:S01]  /*58b0*/  UIADD3 UR4, UPT, UPT, UR17, -UR16, URZ ;  /* 0x8000001011047290 */ /* 0x002fe2000fffe0ff */
[----:B--23--:R-:W-:Y:S11]  /*58c0*/  @!P0 BRA `(.L_x_90) ;  /* 0x000000dc006c8947 */ /* 0x00cff60003800000 */
.L_x_228:
[----:B------:R-:W-:Y:S01]  /*58d0*/  @!P1 IADD3 R2, P0, PT, R12, 0x980, RZ ;  /* 0x000009800c029810 */ /* 0x000fe20007f1e0ff */
[----:B------:R-:W-:Y:S01]  /*58e0*/  VOTEU.ALL UP0, P1 ;  /* 0x0000000000ff7886 */ /* 0x000fe20000800000 */
[----:B------:R-:W-:Y:S02]  /*58f0*/  UIADD3 UR42, UPT, UPT, UR4, 0x40, URZ ;  /* 0x00000040042a7890 */ /* 0x000fe4000fffe0ff */
        /* <DEDUP_REMOVED lines=8> */
[----:B------:R-:W-:Y:S01]  /*5980*/  UMOV UR24, 0x0 ;  /* 0x0000000000187882 */ /* 0x000fe20000000000 */
[----:B------:R-:W-:Y:S01]  /*5990*/  UMOV UR25, 0x10000000 ;  /* 0x1000000000197882 */ /* 0x000fe20000000000 */
[----:B------:R-:W-:Y:S01]  /*59a0*/  UMOV UR43, UR59 ;  /* 0x0000003b002b7c82 */ /* 0x000fe20008000000 */
[----:B------:R-:W-:Y:S01]  /*59b0*/  IMAD.U32 R6, RZ, RZ, UR6 ;  /* 0x00000006ff067e24 */ /* 0x000fe2000f8e00ff */
[----:B------:R-:W-:Y:S01]  /*59c0*/  UMOV UR9, UR41 ;  /* 0x0000002900097c82 */ /* 0x000fe20008000000 */
[----:B------:R-:W-:Y:S01]  /*59d0*/  UMOV UR11, UR59 ;  /* 0x0000003b000b7c82 */ /* 0x000fe20008000000 */
[----:B------:R-:W-:Y:S02]  /*59e0*/  UMOV UR12, UR44 ;  /* 0x0000002c000c7c82 */ /* 0x000fe40008000000 */
[----:B------:R-:W-:Y:S01]  /*59f0*/  @!P1 R2UR UR6, R6 ;  /* 0x00000000060692ca */ /* 0x000fe200000e0000 */
[----:B------:R-:W-:Y:S05]  /*5a00*/  IMAD.U32 R7, RZ, RZ, UR5 ;  /* 0x00000005ff077e24 */ /* 0x000fea000f8e00ff */
        /* <DEDUP_REMOVED lines=9> */
.L_x_230:
[----:B------:R-:W-:Y:S01]  /*5aa0*/  @!P1 IADD3 R2, P0, PT, R12, 0x980, RZ ;  /* 0x000009800c029810 */ /* 0x000fe20007f1e0ff */
[----:B------:R-:W-:Y:S01]  /*5ab0*/  VOTEU.ALL UP0, P1 ;  /* 0x0000000000ff7886 */ /* 0x000fe20000800000 */
[----:B------:R-:W-:Y:S01]  /*5ac0*/  UMOV UR6, 0x0 ;  /* 0x0000000000067882 */ /* 0x000fe20000000000 */
[----:B------:R-:W-:Y:S01]  /*5ad0*/  UMOV UR7, 0x10000000 ;  /* 0x1000000000077882 */ /* 0x000fe20000000000 */
[----:B------:R-:W-:Y:S01]  /*5ae0*/  @!P1 R2UR UR5, R2 ;  /* 0x00000000020592ca */ /* 0x000fe200000e0000 */
[----:B-1----:R-:W-:Y:S01]  /*5af0*/  @!P1 IMAD.X R0, RZ, RZ, R13, P0 ;  /* 0x000000ffff009224 */ /* 0x002fe200000e060d */
[----:B------:R-:W-:Y:S01]  /*5b00*/  @!UP0 UIADD3 UR10, UPT, UPT, UR4, 0xc0, URZ ;  /* 0x000000c0040a8890 */ /* 0x000fe2000fffe0ff */
[----:B------:R-:W-:Y:S01]  /*5b10*/  SHF.L.U32 R4, RZ, 0x1f, RZ ;  /* 0x0000001fff047819 */ /* 0x000fe200000006ff */
        /* <DEDUP_REMOVED lines=11> */
[----:B------:R-:W-:Y:S02]  /*5bd0*/  UMOV UR11, UR35 ;  /* 0x00000023000b7c82 */ /* 0x000fe40008000000 */
        /* <DEDUP_REMOVED lines=10> */
[----:B-1----:R-:W-:Y:S01]  /*5c80*/  UIADD3 UR4, UPT, UPT, UR17, UR16, URZ ;  /* 0x0000001011047290 */ /* 0x002fe2000fffe0ff */
[----:B--23--:R-:W-:Y:S11]  /*5c90*/  @!P0 BRA `(.L_x_92) ;  /* 0x000000d800a88947 */ /* 0x00cff60003800000 */
.L_x_232:
[----:B------:R-:W-:Y:S01]  /*5ca0*/  @!P1 IADD3 R2, P0, PT, R12, 0x980, RZ ;  /* 0x000009800c029810 */ /* 0x000fe20007f1e0ff */
[----:B------:R-:W-:Y:S01]  /*5cb0*/  VOTEU.ALL UP0, P1 ;  /* 0x0000000000ff7886 */ /* 0x000fe20000800000 */
[----:B------:R-:W-:Y:S02]  /*5cc0*/  UIADD3 UR26, UPT, UPT, UR4, 0x20, URZ ;  /* 0x00000020041a7890 */ /* 0x000fe4000fffe0ff */
[----:B------:R-:W-:Y:S01]  /*5cd0*/  @!P1 R2UR UR6, R2 ;  /* 0x00000000020692ca */ /* 0x000fe200000e0000 */
[----:B------:R-:W-:Y:S01]  /*5ce0*/  @!P1 IMAD.X R0, RZ, RZ, R13, P0 ;  /* 0x000000ffff009224 */ /* 0x000fe200000e060d */
        /* <DEDUP_REMOVED lines=12> */
[----:B------:R-:W-:Y:S01]  /*5db0*/  UMOV UR9, UR57 ;  /* 0x0000003900097c82 */ /* 0x000fe20008000000 */
[----:B------:R-:W-:Y:S01]  /*5dc0*/  UMOV UR11, UR59 ;  /* 0x0000003b000b7c82 */ /* 0x000fe20008000000 */
[----:B------:R-:W-:Y:S01]  /*5dd0*/  @!P1 R2UR UR6, R6 ;  /* 0x00000000060692ca */ /* 0x000fe200000e0000 */
[----:B-1----:R-:W-:Y:S01]  /*5de0*/  IMAD.U32 R7, RZ, RZ, UR5 ;  /* 0x00000005ff077e24 */ /* 0x002fe2000f8e00ff */
[----:B------:R-:W-:Y:S04]  /*5df0*/  UMOV UR12, UR44 ;  /* 0x0000002c000c7c82 */ /* 0x000fe80008000000 */
        /* <DEDUP_REMOVED lines=9> */
.L_x_234:
[----:B------:R-:W-:Y:S01]  /*5e90*/  @!P1 IADD3 R2, P0, PT, R12, 0x980, RZ ;  /* 0x000009800c029810 */ /* 0x000fe20007f1e0ff */
[----:B------:R-:W-:Y:S01]  /*5ea0*/  VOTEU.ALL UP0, P1 ;  /* 0x0000000000ff7886 */ /* 0x000fe20000800000 */
[----:B------:R-:W-:Y:S01]  /*5eb0*/  UMOV UR6, 0x0 ;  /* 0x0000000000067882 */ /* 0x000fe20000000000 */
[----:B------:R-:W-:Y:S01]  /*5ec0*/  UMOV UR7, 0x10000000 ;  /* 0x1000000000077882 */ /* 0x000fe20000000000 */
[----:B------:R-:W-:Y:S01]  /*5ed0*/  @!P1 R2UR UR5, R2 ;  /* 0x00000000020592ca */ /* 0x000fe200000e0000 */
[----:B------:R-:W-:Y:S01]  /*5ee0*/  @!P1 IMAD.X R0, RZ, RZ, R13, P0 ;  /* 0x000000ffff009224 */ /* 0x000fe200000e060d */
[----:B------:R-:W-:Y:S02]  /*5ef0*/  @!UP0 UIADD3 UR10, UPT, UPT, UR4, 0xa0, URZ ;  /* 0x000000a0040a8890 */ /* 0x000fe4000fffe0ff */
[----:B------:R-:W-:Y:S02]  /*5f00*/  @!UP0 UIADD3 UR27, UPT, UPT, UR59, 0x40, URZ ;  /* 0x000000403b1b8890 */ /* 0x000fe4000fffe0ff */
[----:B------:R-:W-:Y:S01]  /*5f10*/  @!P1 R2UR UR4, R0 ;  /* 0x00000000000492ca */ /* 0x000fe200000e0000 */
[----:B------:R-:W-:Y:S01]  /*5f20*/  @!UP0 UIADD3 UR24, UPT, UPT, UR21, 0x2200, URZ ;  /* 0x0000220015188890 */ /* 0x000fe2000fffe0ff */
[----:B------:R-:W-:Y:S01]  /*5f30*/  @!P1 IMAD.MOV.U32 R0, RZ, RZ, 0x2000 ;  /* 0x00002000ff009424 */ /* 0x000fe200078e00ff */
[----:B------:R-:W-:Y:S02]  /*5f40*/  @!UP0 UIADD3 UR8, UPT, UPT, UR21, 0x3200, URZ ;  /* 0x0000320015088890 */ /* 0x000fe4000fffe0ff */
[----:B------:R-:W-:Y:S02]  /*5f50*/  UISETP.NE.AND UP0, UPT, UR19, URZ, UPT ;  /* 0x000000ff1300728c */ /* 0x000fe4000bf05270 */
[----:B------:R-:W-:Y:S01]  /*5f60*/  IMAD.U32 R6, RZ, RZ, UR5 ;  /* 0x00000005ff067e24 */ /* 0x000fe2000f8e00ff */
[----:B------:R-:W-:Y:S01]  /*5f70*/  UMOV UR25, UR49 ;  /* 0x0000003100197c82 */ /* 0x000fe20008000000 */
[----:B------:R-:W-:Y:S01]  /*5f80*/  UMOV UR28, UR44 ;  /* 0x0000002c001c7c82 */ /* 0x000fe20008000000 */
[----:B------:R-:W-:Y:S01]  /*5f90*/  UMOV UR9, UR49 ;  /* 0x0000003100097c82 */ /* 0x000fe20008000000 */
[----:B------:R-:W-:Y:S01]  /*5fa0*/  UMOV UR12, UR44 ;  /* 0x0000002c000c7c82 */ /* 0x000fe20008000000 */
[----:B------:R-:W-:Y:S01]  /*5fb0*/  UMOV UR11, UR27 ;  /* 0x0000001b000b7c82 */ /* 0x000fe20008000000 */
[----:B-1----:R-:W-:Y:S01]  /*5fc0*/  IMAD.U32 R7, RZ, RZ, UR4 ;  /* 0x00000004ff077e24 */ /* 0x002fe2000f8e00ff */
[----:B------:R-:W-:Y:S02]  /*5fd0*/  @!P1 R2UR UR4, R6 ;  /* 0x00000000060492ca */ /* 0x000fe400000e0000 */
[----:B------:R-:W-:Y:S02]  /*5fe0*/  @!UP0 UIADD3 UR18, UPT, UPT, UR17, URZ, URZ ;  /* 0x000000ff11128290 */ /* 0x000fe4000fffe0ff */
[----:B------:R-:W-:Y:S01]  /*5ff0*/  @!P1 R2UR UR5, R7 ;  /* 0x00000000070592ca */ /* 0x000fe200000e0000 */
[----:B------:R-:W-:Y:S11]  /*6000*/  VOTEU.ALL UP0, P1 ;  /* 0x0000000000ff7886 */ /* 0x000ff60000800000 */
[----:B------:R-:W-:Y:S01]  /*6010*/  @!UPT UIADD3 URZ, UPT, UPT, URZ, URZ, URZ ;  /* 0x000000fffffff290 */ /* 0x000fe2000fffe0ff */
[----:B------:R1:W-:Y:S01]  /*6020*/  @!UP0 UTMALDG.3D [UR24], [UR4], desc[UR6] ;  /* 0x00000618040085b4 */ /* 0x0003e20008011000 */
[----:B------:R-:W-:Y:S05]  /*6030*/  VOTEU.ALL UP0, P1 ;  /* 0x0000000000ff7886 */ /* 0x000fea0000800000 */
[----:B------:R1:W-:Y:S01]  /*6040*/  @!UP0 UTMALDG.3D [UR8], [UR4], desc[UR6] ;  /* 0x00000608040085b4 */ /* 0x0003e20008011000 */
[----:B------:R1:W-:Y:S01]  /*6050*/  @!P1 SYNCS.ARRIVE.TRANS64.RED.A0TR RZ, [UR21+0x78], R0 ;  /* 0x00007800ffff99a7 */ /* 0x0003e20008300415 */
[----:B------:R-:W-:Y:S01]  /*6060*/  SYNCS.ARRIVE.TRANS64.RED.A1T0 RZ, [UR45], RZ ;  /* 0x000000ffffff79a7 */ /* 0x000fe2000810042d */
[----:B------:R-:W2:Y:S02]  /*6070*/  SYNCS.PHASECHK.TRANS64.TRYWAIT P0, [UR21+0xa0], R4 ;  /* 0x0000a004ff0075a7 */ /* 0x000ea40008001115 */
[----:B-12---:R-:W-:Y:S05]  /*6080*/  @!P0 BRA `(.L_x_94) ;  /* 0x000000d400dc8947 */ /* 0x006fea0003800000 */
.L_x_236:
[----:B------:R-:W-:Y:S01]  /*6090*/  @!P1 IADD3 R2, P0, PT, R12, 0x980, RZ ;  /* 0x000009800c029810 */ /* 0x000fe20007f1e0ff */
[----:B------:R-:W-:Y:S01]  /*60a0*/  VOTEU.ALL UP0, P1 ;  /* 0x0000000000ff7886 */ /* 0x000fe20000800000 */
[----:B------:R-:W-:Y:S01]  /*60b0*/  UMOV UR6, 0x0 ;  /* 0x0000000000067882 */ /* 0x000fe20000000000 */
[----:B------:R-:W-:Y:S01]  /*60c0*/  UMOV UR7, 0x10000000 ;  /* 0x1000000000077882 */ /* 0x000fe20000000000 */
[----:B------:R-:W-:Y:S01]  /*60d0*/  @!P1 R2UR UR5, R2 ;  /* 0x00000000020592ca */ /* 0x000fe200000e0000 */
[----:B------:R-:W-:Y:S01]  /*60e0*/  @!P1 IMAD.X R0, RZ, RZ, R13, P0 ;  /* 0x000000ffff009224 */ /* 0x000fe200000e060d */
[----:B------:R-:W-:Y:S01]  /*60f0*/  @!UP0 UIADD3 UR16, UPT, UPT, UR21, 0x4200, URZ ;  /* 0x0000420015108890 */ /* 0x000fe2000fffe0ff */
[----:B------:R-:W-:Y:S01]  /*6100*/  VIADD R10, R10, 0x1 ;  /* 0x000000010a0a7836 */ /* 0x000fe20000000000 */
        /* <DEDUP_REMOVED lines=9> */
[----:B------:R-:W-:Y:S01]  /*61a0*/  UMOV UR9, UR41 ;  /* 0x0000002900097c82 */ /* 0x000fe20008000000 */
[----:B------:R-:W-:Y:S01]  /*61b0*/  UMOV UR11, UR59 ;  /* 0x0000003b000b7c82 */ /* 0x000fe20008000000 */
[----:B------:R-:W-:Y:S03]  /*61c0*/  UMOV UR12, UR44 ;  /* 0x0000002c000c7c82 */ /* 0x000fe60008000000 */
[----:B-1----:R-:W-:Y:S01]  /*61d0*/  IMAD.U32 R7, RZ, RZ, UR4 ;  /* 0x00000004ff077e24 */ /* 0x002fe2000f8e00ff */
        /* <DEDUP_REMOVED lines=10> */
.L_x_238:
[----:B------:R-:W-:Y:S01]  /*6280*/  UIADD3 UR29, UPT, UPT, UR29, 0x1, URZ ;  /* 0x000000011d1d7890 */ /* 0x000fe2000fffe0ff */
[----:B------:R-:W-:Y:S01]  /*6290*/  @!P1 IADD3 R2, P0, PT, R12, 0x980, RZ ;  /* 0x000009800c029810 */ /* 0x000fe20007f1e0ff */
[----:B------:R-:W-:Y:S01]  /*62a0*/  UPLOP3.LUT UP1, UPT, UPT, UPT, UPT, 0x80, 0x8 ;  /* 0x000000000008789c */ /* 0x000fe20003f2f070 */
[----:B------:R-:W-:Y:S01]  /*62b0*/  R2UR UR24, R178 ;  /* 0x00000000b21872ca */ /* 0x000fe200000e0000 */
[----:B------:R-:W-:Y:S01]  /*62c0*/  VOTEU.ALL UP0, P1 ;  /* 0x0000000000ff7886 */ /* 0x000fe20000800000 */
[----:B------:R-:W-:Y:S01]  /*62d0*/  @!P1 R2UR UR5, R2 ;  /* 0x00000000020592ca */ /* 0x000fe200000e0000 */
[----:B------:R-:W-:Y:S01]  /*62e0*/  @!P1 IMAD.X R0, RZ, RZ, R13, P0 ;  /* 0x000000ffff009224 */ /* 0x000fe200000e060d */
[----:B------:R-:W-:Y:S01]  /*62f0*/  UMOV UR6, 0x0 ;  /* 0x0000000000067882 */ /* 0x000fe20000000000 */
[----:B------:R-:W-:Y:S01]  /*6300*/  UMOV UR7, 0x10000000 ;  /* 0x1000000000077882 */ /* 0x000fe20000000000 */
[----:B------:R-:W-:Y:S01]  /*6310*/  @!UP0 UIADD3 UR19, UPT, UPT, UR59, 0x40, URZ ;  /* 0x000000403b138890 */ /* 0x000fe2000fffe0ff */
[----:B------:R-:W-:Y:S01]  /*6320*/  R2UR UR25, R179 ;  /* 0x00000000b31972ca */ /* 0x000fe200000e0000 */
[----:B------:R-:W-:Y:S01]  /*6330*/  @!UP0 UIADD3 UR16, UPT, UPT, UR21, 0x6200, URZ ;  /* 0x0000620015108890 */ /* 0x000fe2000fffe0ff */
[----:B------:R-:W-:Y:S01]  /*6340*/  @!P1 R2UR UR4, R0 ;  /* 0x00000000000492ca */ /* 0x000fe200000e0000 */
[----:B------:R-:W-:Y:S01]  /*6350*/  @!UP0 UIADD3 UR10, UPT, UPT, UR18, 0x80, URZ ;  /* 0x00000080120a8890 */ /* 0x000fe2000fffe0ff */
[----:B------:R-:W-:Y:S01]  /*6360*/  ISETP.NE.AND P0, PT, R10, 0x2, PT ;  /* 0x000000020a00780c */ /* 0x000fe20003f05270 */
[----:B------:R-:W-:Y:S01]  /*6370*/  @!UP0 UIADD3 UR8, UPT, UPT, UR21, 0x7200, URZ ;  /* 0x0000720015088890 */ /* 0x000fe2000fffe0ff */
[----:B------:R-:W-:Y:S02]  /*6380*/  VOTEU.ALL UP0, P1 ;  /* 0x0000000000ff7886 */ /* 0x000fe40000800000 */
[----:B------:R-:W-:Y:S01]  /*6390*/  IMAD.U32 R6, RZ, RZ, UR5 ;  /* 0x00000005ff067e24 */ /* 0x000fe2000f8e00ff */
[----:B------:R-:W-:Y:S01]  /*63a0*/  UMOV UR17, UR33 ;  /* 0x0000002100117c82 */ /* 0x000fe20008000000 */
[----:B------:R-:W-:Y:S01]  /*63b0*/  UMOV UR20, UR44 ;  /* 0x0000002c00147c82 */ /* 0x000fe20008000000 */
[----:B------:R-:W-:Y:S01]  /*63c0*/  UMOV UR9, UR33 ;  /* 0x0000002100097c82 */ /* 0x000fe20008000000 */
[----:B------:R-:W-:Y:S01]  /*63d0*/  UMOV UR12, UR44 ;  /* 0x0000002c000c7c82 */ /* 0x000fe20008000000 */
[----:B------:R-:W-:Y:S01]  /*63e0*/  UMOV UR11, UR19 ;  /* 0x00000013000b7c82 */ /* 0x000fe20008000000 */
[----:B------:R-:W-:Y:S01]  /*63f0*/  SEL R0, RZ, 0x1, P0 ;  /* 0x00000001ff007807 */ /* 0x000fe20000000000 */
[----:B-1----:R-:W-:Y:S01]  /*6400*/  IMAD.U32 R7, RZ, RZ, UR4 ;  /* 0x00000004ff077e24 */ /* 0x002fe2000f8e00ff */
[----:B------:R-:W-:Y:S01]  /*6410*/  @!P1 R2UR UR4, R6 ;  /* 0x00000000060492ca */ /* 0x000fe200000e0000 */
[----:B------:R-:W-:Y:S01]  /*6420*/  UIADD3 UR24, UPT, UPT, UR13, UR24, URZ ;  /* 0x000000180d187290 */ /* 0x000fe2000fffe0ff */
[----:B------:R-:W-:Y:S01]  /*6430*/  LOP3.LUT R9, R9, R0, RZ, 0x3c, !PT ;  /* 0x0000000009097212 */ /* 0x000fe200078e3cff */
[----:B------:R-:W-:Y:S01]  /*6440*/  UIADD3 UR27, UPT, UPT, UR14, UR25, URZ ;  /* 0x000000190e1b7290 */ /* 0x000fe2000fffe0ff */
[----:B------:R-:W-:Y:S01]  /*6450*/  @!P1 R2UR UR5, R7 ;  /* 0x00000000070592ca */ /* 0x000fe200000e0000 */
[----:B------:R-:W-:Y:S01]  /*6460*/  UMOV UR44, UR47 ;  /* 0x0000002f002c7c82 */ /* 0x000fe20008000000 */
[----:B------:R-:W-:Y:S11]  /*6470*/  SEL R10, R10, RZ, P0 ;  /* 0x000000ff0a0a7207 */ /* 0x000ff60000000000 */
[----:B------:R1:W-:Y:S01]  /*6480*/  @!UP0 UTMALDG.3D [UR16], [UR4], desc[UR6] ;  /* 0x00000610040085b4 */ /* 0x0003e20008011000 */
[----:B------:R-:W-:Y:S05]  /*6490*/  VOTEU.ALL UP0, P1 ;  /* 0x0000000000ff7886 */ /* 0x000fea0000800000 */
[----:B------:R1:W-:Y:S01]  /*64a0*/  @!UP0 UTMALDG.3D [UR8], [UR4], desc[UR6] ;  /* 0x00000608040085b4 */ /* 0x0003e20008011000 */
[----:B------:R1:W-:Y:S01]  /*64b0*/  @!P1 SYNCS.ARRIVE.TRANS64.RED.A0TR RZ, [UR21+0x88], R3 ;  /* 0x00008803ffff99a7 */ /* 0x0003e20008300415 */
[----:B------:R-:W-:Y:S01]  /*64c0*/  SYNCS.ARRIVE.TRANS64.RED.A1T0 RZ, [UR37], RZ ;  /* 0x000000ffffff79a7 */ /* 0x000fe20008100425 */
[----:B------:R-:W-:Y:S05]  /*64d0*/  BRA.U UP3, `(.L_x_96) ;  /* 0xffffffe503e87547 */ /* 0x000fea000b83ffff */
[----:B------:R-:W2:Y:S02]  /*64e0*/  SYNCS.PHASECHK.TRANS64.TRYWAIT P0, [UR21+0x90], R5 ;  /* 0x00009005ff0075a7 */ /* 0x000ea40008001115 */
[----:B--2---:R-:W-:Y:S05]  /*64f0*/  @!P0 BRA `(.L_x_97) ;  /* 0x000000d000f08947 */ /* 0x004fea0003800000 */
.L_x_240:
[----:B------:R-:W3:Y:S02]  /*6500*/  SYNCS.PHASECHK.TRANS64.TRYWAIT P0, [UR21+0x98], R5 ;  /* 0x00009805ff0075a7 */ /* 0x000ee40008001115 */
[----:B---3--:R-:W-:Y:S05]  /*6510*/  @!P0 BRA `(.L_x_98) ;  /* 0x000000d400008947 */ /* 0x008fea0003800000 */
.L_x_242:
[----:B------:R-:W3:Y:S01]  /*6520*/  SYNCS.PHASECHK.TRANS64.TRYWAIT P0, [UR21+0xa0], R5 ;  /* 0x0000a005ff0075a7 */ /* 0x000ee20008001115 */
[----:B--2---:R-:W-:Y:S01]  /*6530*/  HFMA2 R0, -RZ, RZ, 0, 5.9604644775390625e-08 ;  /* 0x00000001ff007431 */ /* 0x004fe200000001ff */
[----:B---3--:R-:W-:Y:S06]  /*6540*/  @!P0 BRA `(.L_x_99) ;  /* 0x000000d4000c8947 */ /* 0x008fec0003800000 */
.L_x_244:
[----:B--2---:R-:W-:Y:S02]  /*6550*/  MOV R2, UR21 ;  /* 0x0000001500027c02 */ /* 0x004fe40008000f00 */
[----:B-1----:R-:W-:-:S07]  /*6560*/  SHF.L.U32 R3, R0, 0x1f, RZ ;  /* 0x0000001f00037819 */ /* 0x002fce00000006ff */
.L_x_100:
[----:B-1----:R1:W2:Y:S02]  /*6570*/  SYNCS.PHASECHK.TRANS64.TRYWAIT P0, [R2+URZ+0xa8], R3 ;  /* 0x0000a803020075a7 */ /* 0x0022a400080011ff */
[----:B--2---:R-:W-:Y:S05]  /*6580*/  @!P0 NANOSLEEP.SYNCS 0x989680 ;  /* 0x009896800000895d */ /* 0x004fea0003900000 */
[----:B------:R-:W2:Y:S02]  /*6590*/  @!P0 SYNCS.PHASECHK.TRANS64 P0, [R2+URZ+0xa8], R3 ;  /* 0x0000a803020085a7 */ /* 0x000ea400080010ff */
[----:B--2---:R-:W-:Y:S05]  /*65a0*/  @P0 EXIT ;  /* 0x000000000000094d */ /* 0x004fea0003800000 */
[----:B------:R-:W-:Y:S05]  /*65b0*/  BRA `(.L_x_100) ;  /* 0xfffffffc00ec7947 */ /* 0x000fea000383ffff */
.L_x_81:
[----:B------:R-:W-:-:S06]  /*65c0*/  UISETP.GE.AND UP0, UPT, UR18, 0x4, UPT ;  /* 0x000000041200788c */ /* 0x000fcc000bf06270 */
[----:B------:R-:W-:-:S13]  /*65d0*/  PLOP3.LUT P0, PT, PT, PT, UP0, 0x80, 0x8 ;  /* 0x000000000008781c */ /* 0x000fda0003f0f008 */
[----:B-1----:R-:W-:Y:S05]  /*65e0*/  @!P0 EXIT ;  /* 0x000000000000894d */ /* 0x002fea0003800000 */
[----:B------:R-:W1:Y:S08]  /*65f0*/  S2UR UR4, SR_CgaCtaId ;  /* 0x00000000000479c3 */ /* 0x000e700000008800 */
[----:B------:R-:W-:Y:S01]  /*6600*/  BAR.SYNC.DEFER_BLOCKING 0x6, 0xa0 ;  /* 0x0182800000007b1d */ /* 0x000fe20000010000 */
[C---:B------:R-:W-:Y:S01]  /*6610*/  IMAD.SHL.U32 R5, R184.reuse, 0x20, RZ ;  /* 0x00000020b8057824 */ /* 0x040fe200078e00ff */
[----:B------:R-:W-:Y:S01]  /*6620*/  LOP3.LUT R185, R184, 0x2, RZ, 0xc0, !PT ;  /* 0x00000002b8b97812 */ /* 0x000fe200078ec0ff */
[----:B------:R-:W-:-:S02]  /*6630*/  IMAD.SHL.U32 R188, R177, 0x400, RZ ;  /* 0x00000400b1bc7824 */ /* 0x000fc400078e00ff */
[----:B------:R-:W-:Y:S02]  /*6640*/  HFMA2 R186, -RZ, RZ, 0, 0 ;  /* 0x00000000ffba7431 */ /* 0x000fe400000001ff */
[C---:B------:R-:W-:Y:S01]  /*6650*/  IMAD.SHL.U32 R0, R184.reuse, 0x4, RZ ;  /* 0x00000004b8007824 */ /* 0x040fe200078e00ff */
[----:B------:R-:W-:Y:S01]  /*6660*/  UMOV UR45, 0x400 ;  /* 0x00000400002d7882 */ /* 0x000fe20000000000 */
[----:B------:R-:W2:Y:S01]  /*6670*/  LDC.64 R174, c[0x0][0xcb0] ;  /* 0x00032c00ffae7b82 */ /* 0x000ea20000000a00 */
[C---:B------:R-:W-:Y:S01]  /*6680*/  LOP3.LUT R7, R5.reuse, 0x320, RZ, 0xc0, !PT ;  /* 0x0000032005077812 */ /* 0x040fe200078ec0ff */
[C---:B------:R-:W-:Y:S01]  /*6690*/  IMAD.U32 R2, R184.reuse, 0x10000, RZ ;  /* 0x00010000b8027824 */ /* 0x040fe200078e00ff */
[----:B------:R-:W-:Y:S01]  /*66a0*/  LOP3.LUT R5, R5, 0xc0, RZ, 0xc0, !PT ;  /* 0x000000c005057812 */ /* 0x000fe200078ec0ff */
[----:B------:R-:W-:Y:S01]  /*66b0*/  IMAD.MOV.U32 R183, RZ, RZ, RZ ;  /* 0x000000ffffb77224 */ /* 0x000fe200078e00ff */
[----:B------:R-:W-:Y:S01]  /*66c0*/  LOP3.LUT R188, R7, 0x400, R188, 0xf8, !PT ;  /* 0x0000040007bc7812 */ /* 0x000fe200078ef8bc */
[----:B------:R-:W-:Y:S01]  /*66d0*/  IMAD.MOV R185, RZ, RZ, -R185 ;  /* 0x000000ffffb97224 */ /* 0x000fe200078e0ab9 */
[----:B------:R-:W-:Y:S01]  /*66e0*/  LOP3.LUT R5, R5, 0x18, R0, 0xf8, !PT ;  /* 0x0000001805057812 */ /* 0x000fe200078ef800 */
[----:B------:R-:W3:Y:S01]  /*66f0*/  LDC.64 R172, c[0x0][0xca8] ;  /* 0x00032a00ffac7b82 */ /* 0x000ee20000000a00 */
[----:B------:R-:W-:Y:S01]  /*6700*/  LOP3.LUT R184, R184, 0x4, RZ, 0xc0, !PT ;  /* 0x00000004b8b87812 */ /* 0x000fe200078ec0ff */
[----:B------:R-:W4:Y:S01]  /*6710*/  LDCU UR63, c[0x0][0x370] ;  /* 0x00006e00ff3f77ac */ /* 0x000f220008000800 */
[----:B------:R-:W-:-:S02]  /*6720*/  LOP3.LUT R188, R188, R5, RZ, 0xfc, !PT ;  /* 0x00000005bcbc7212 */ /* 0x000fc400078efcff */
[----:B------:R-:W-:Y:S01]  /*6730*/  LOP3.LUT R2, R2, 0x200000, RZ, 0xc0, !PT ;  /* 0x0020000002027812 */ /* 0x000fe200078ec0ff */
[----:B------:R-:W2:Y:S01]  /*6740*/  LDCU.64 UR54, c[0x0][0x348] ;  /* 0x00006900ff3677ac */ /* 0x000ea20008000a00 */
[----:B------:R-:W-:Y:S01]  /*6750*/  IADD3 R187, PT, PT, -R184, 0x2, RZ ;  /* 0x00000002b8bb7810 */ /* 0x000fe20007ffe1ff */
[----:B------:R-:W-:Y:S01]  /*6760*/  IMAD.MOV R184, RZ, RZ, -R184 ;  /* 0x000000ffffb87224 */ /* 0x000fe200078e0ab8 */
[----:B------:R-:W-:Y:S01]  /*6770*/  LOP3.LUT R189, R177, 0x3, RZ, 0xc0, !PT ;  /* 0x00000003b1bd7812 */ /* 0x000fe200078ec0ff */
[----:B-1----:R-:W-:Y:S01]  /*6780*/  ULEA UR45, UR4, UR45, 0x18 ;  /* 0x0000002d042d7291 */ /* 0x002fe2000f8ec0ff */
[----:B------:R-:W-:Y:S01]  /*6790*/  SHF.L.U32 R187, R187, 0x4, RZ ;  /* 0x00000004bbbb7819 */ /* 0x000fe200000006ff */
[----:B------:R-:W1:Y:S01]  /*67a0*/  LDCU.64 UR4, c[0x0][0xc90] ;  /* 0x00019200ff0477ac */ /* 0x000e620008000a00 */
[----:B------:R-:W2:Y:S06]  /*67b0*/  LDCU UR42, c[0x0][0xf0c] ;  /* 0x0001e180ff2a77ac */ /* 0x000eac0008000800 */
[----:B------:R-:W4:Y:S01]  /*67c0*/  LDS R3, [UR45+0x140] ;  /* 0x0001402dff037984 */ /* 0x000f220008000800 */
[----:B------:R-:W2:Y:S01]  /*67d0*/  LDCU UR38, c[0x0][0xf30] ;  /* 0x0001e600ff2677ac */ /* 0x000ea20008000800 */
[----:B------:R-:W2:Y:S01]  /*67e0*/  LDCU.64 UR60, c[0x0][0xc88] ;  /* 0x00019100ff3c77ac */ /* 0x000ea20008000a00 */
[----:B------:R-:W2:Y:S01]  /*67f0*/  LDCU.64 UR40, c[0x0][0xf28] ;  /* 0x0001e500ff2877ac */ /* 0x000ea20008000a00 */
[----:B-1----:R-:W-:Y:S01]  /*6800*/  IMAD.U32 R191, RZ, RZ, UR4 ;  /* 0x00000004ffbf7e24 */ /* 0x002fe2000f8e00ff */
[----:B------:R-:W-:Y:S01]  /*6810*/  UIADD3 UR4, UPT, UPT, UR45, 0x200, URZ ;  /* 0x000002002d047890 */ /* 0x000fe2000fffe0ff */
[----:B------:R-:W-:Y:S01]  /*6820*/  IMAD.U32 R190, RZ, RZ, UR5 ;  /* 0x00000005ffbe7e24 */ /* 0x000fe2000f8e00ff */
[----:B------:R-:W1:Y:S04]  /*6830*/  LDCU.128 UR56, c[0x0][0xf10] ;  /* 0x0001e200ff3877ac */ /* 0x000e680008000c00 */
[----:B------:R-:W-:Y:S01]  /*6840*/  IMAD.U32 R181, RZ, RZ, UR4 ;  /* 0x00000004ffb57e24 */ /* 0x000fe2000f8e00ff */
[----:B------:R-:W1:Y:S03]  /*6850*/  LDCU UR62, c[0x0][0x374] ;  /* 0x00006e80ff3e77ac */ /* 0x000e660008000800 */
[----:B------:R-:W-:Y:S01]  /*6860*/  IMAD R188, R188, 0x2, R181 ;  /* 0x00000002bcbc7824 */ /* 0x000fe200078e02b5 */
[----:B------:R-:W-:Y:S01]  /*6870*/  UMOV UR43, URZ ;  /* 0x000000ff002b7c82 */ /* 0x000fe20008000000 */
[----:B------:R-:W-:Y:S01]  /*6880*/  UMOV UR53, URZ ;  /* 0x000000ff00357c82 */ /* 0x000fe20008000000 */
[----:B------:R-:W-:Y:S01]  /*6890*/  UMOV UR47, URZ ;  /* 0x000000ff002f7c82 */ /* 0x000fe20008000000 */
[----:B-1234-:R-:W-:-:S07]  /*68a0*/  IADD3 R2, PT, PT, R3, R2, RZ ;  /* 0x0000000203027210 */ /* 0x01efce0007ffe0ff */
.L_x_192:
[C---:B------:R-:W-:Y:S02]  /*68b0*/  LEA R0, R183.reuse, UR45, 0x3 ;  /* 0x0000002db7007c11 */ /* 0x040fe4000f8e18ff */
[----:B------:R-:W-:Y:S02]  /*68c0*/  SHF.L.U32 R3, R186, 0x1f, RZ ;  /* 0x0000001fba037819 */ /* 0x000fe400000006ff */
[----:B--2---:R-:W-:Y:S02]  /*68d0*/  LEA R5, R183, UR45, 0x4 ;  /* 0x0000002db7057c11 */ /* 0x004fe4000f8e20ff */
[----:B------:R-:W1:Y:S02]  /*68e0*/  SYNCS.PHASECHK.TRANS64.TRYWAIT P0, [R0+URZ+0xc0], R3 ;  /* 0x0000c003000075a7 */ /* 0x000e6400080011ff */
[----:B-1-3--:R-:W-:Y:S05]  /*68f0*/  @!P0 BRA `(.L_x_101) ;  /* 0x000000d000388947 */ /* 0x00afea0003800000 */
.L_x_245:
[----:B------:R-:W-:Y:S01]  /*6900*/  R2UR UR7, R192 ;  /* 0x00000000c00772ca */ /* 0x000fe200000e0000 */
[----:B------:R-:W2:Y:S01]  /*6910*/  LDS.128 R4, [R5+0x120] ;  /* 0x0001200005047984 */ /* 0x000ea20000000c00 */
[----:B-1----:R-:W-:Y:S01]  /*6920*/  VIADD R0, R0, 0xd0 ;  /* 0x000000d000007836 */ /* 0x002fe20000000000 */
[----:B------:R-:W-:Y:S04]  /*6930*/  UISETP.GE.AND UP0, UPT, UR39, 0x1, UPT ;  /* 0x000000012700788c */ /* 0x000fe8000bf06270 */
[----:B------:R-:W-:Y:S01]  /*6940*/  PRMT R0, RZ, 0x654, R0 ;  /* 0x00000654ff007816 */ /* 0x000fe20000000000 */
[----:B------:R-:W-:Y:S01]  /*6950*/  @!PT LDS RZ, [RZ] ;  /* 0x00000000fffff984 */ /* 0x000fe20000000800 */
[----:B------:R-:W-:Y:S01]  /*6960*/  @!PT LDS RZ, [RZ] ;  /* 0x00000000fffff984 */ /* 0x000fe20000000800 */
[----:B------:R-:W-:Y:S01]  /*6970*/  @!PT LDS RZ, [RZ] ;  /* 0x00000000fffff984 */ /* 0x000fe20000000800 */
[----:B------:R-:W-:Y:S01]  /*6980*/  @!PT LDS RZ, [RZ] ;  /* 0x00000000fffff984 */ /* 0x000fe20000000800 */
[----:B------:R1:W-:Y:S06]  /*6990*/  MEMBAR.ALL.CTA ;  /* 0x0000000000007992 */ /* 0x0003ec0000008000 */
[----:B-1----:R-:W1:Y:S02]  /*69a0*/  FENCE.VIEW.ASYNC.S ;  /* 0x00000000000073c6 */ /* 0x002e640000000000 */
[----:B-1----:R1:W-:Y:S01]  /*69b0*/  SYNCS.ARRIVE.TRANS64.RED.A1T0 RZ, [R0+URZ], RZ ;  /* 0x000000ff00ff79a7 */ /* 0x0023e200081004ff */
[----:B--2---:R-:W-:Y:S11]  /*69c0*/  LOP3.LUT P0, RZ, R6, 0x1, RZ, 0xc0, !PT ;  /* 0x0000000106ff7812 */ /* 0x004ff6000780c0ff */
[----:B------:R-:W-:Y:S02]  /*69d0*/  @!UPT UIADD3 URZ, UPT, UPT, URZ, URZ, URZ ;  /* 0x000000fffffff290 */ /* 0x000fe4000fffe0ff */
[----:B------:R-:W-:Y:S01]  /*69e0*/  VOTEU.ANY UP1, P0 ;  /* 0x0000000000ff7886 */ /* 0x000fe20000020100 */
[----:B------:R-:W-:Y:S01]  /*69f0*/  PLOP3.LUT P0, PT, PT, PT, UP1, 0x80, 0x8 ;  /* 0x000000000008781c */ /* 0x000fe20003f0f018 */
[----:B------:R-:W-:Y:S06]  /*6a00*/  UP2UR UR4, UPR, URZ, 0x2 ;  /* 0x00000002ff047883 */ /* 0x000fec0008000000 */
[----:B------:R-:W-:Y:S06]  /*6a10*/  IMAD.U32 R193, RZ, RZ, UR4 ;  /* 0x00000004ffc17e24 */ /* 0x000fec000f8e00ff */
[----:B------:R-:W-:Y:S02]  /*6a20*/  @P0 SHF.R.U32.HI R3, RZ, 0x10, R5 ;  /* 0x00000010ff030819 */ /* 0x000fe40000011605 */
[----:B------:R-:W-:Y:S02]  /*6a30*/  @P0 MOV R8, R4 ;  /* 0x0000000400080202 */ /* 0x000fe40000000f00 */
[----:B------:R-:W-:Y:S02]  /*6a40*/  @P0 R2UR UR4, R3 ;  /* 0x00000000030402ca */ /* 0x000fe400000e0000 */
[----:B------:R-:W-:Y:S02]  /*6a50*/  @P0 LOP3.LUT R4, R5, 0xffff, RZ, 0xc0, !PT ;  /* 0x0000ffff05040812 */ /* 0x000fe400078ec0ff */
[----:B------:R-:W-:Y:S02]  /*6a60*/  @P0 R2UR UR6, R8 ;  /* 0x00000000080602ca */ /* 0x000fe400000e0000 */
[----:B------:R-:W-:Y:S07]  /*6a70*/  @P0 R2UR UR5, R4 ;  /* 0x00000000040502ca */ /* 0x000fee00000e0000 */
[----:B------:R-:W-:Y:S02]  /*6a80*/  @UP1 UMOV UR7, UR4 ;  /* 0x0000000400071c82 */ /* 0x000fe40008000000 */
[----:B------:R-:W-:Y:S02]  /*6a90*/  IMAD.U32 R192, RZ, RZ, UR7 ;  /* 0x00000007ffc07e24 */ /* 0x000fe4000f8e00ff */
[----:B------:R-:W-:Y:S02]  /*6aa0*/  @UP1 UMOV UR37, UR6 ;  /* 0x0000000600251c82 */ /* 0x000fe40008000000 */
[----:B------:R-:W-:Y:S01]  /*6ab0*/  @UP1 UMOV UR36, UR5 ;  /* 0x0000000500241c82 */ /* 0x000fe20008000000 */
[----:B-1----:R-:W-:Y:S05]  /*6ac0*/  BRA.U !UP0, `(.L_x_102) ;  /* 0x0000000108cc7547 */ /* 0x002fea000b800000 */
[----:B------:R-:W1:Y:S01]  /*6ad0*/  LDCU UR12, c[0x0][0xf20] ;  /* 0x0001e400ff0c77ac */ /* 0x000e620008000800 */
[----:B------:R-:W-:Y:S02]  /*6ae0*/  UIMAD.WIDE.U32 UR4, UR62, UR59, URZ ;  /* 0x0000003b3e0472a5 */ /* 0x000fe4000f8e00ff */
[----:B------:R-:W-:Y:S02]  /*6af0*/  UIMAD.WIDE.U32 UR6, UR63, UR56, URZ ;  /* 0x000000383f0672a5 */ /* 0x000fe4000f8e00ff */
[----:B------:R-:W-:Y:S02]  /*6b00*/  UISETP.NE.AND UP0, UPT, UR58, 0x1, UPT ;  /* 0x000000013a00788c */ /* 0x000fe4000bf05270 */
[----:B------:R-:W-:Y:S02]  /*6b10*/  UIMAD.WIDE.U32 UR8, UR36, UR59, URZ ;  /* 0x0000003b240872a5 */ /* 0x000fe4000f8e00ff */
[----:B------:R-:W-:Y:S02]  /*6b20*/  UISETP.NE.AND UP1, UPT, UR42, 0x1, UPT ;  /* 0x000000012a00788c */ /* 0x000fe4000bf25270 */
[----:B------:R-:W-:Y:S02]  /*6b30*/  UIMAD.WIDE.U32 UR10, UR37, UR56, URZ ;  /* 0x00000038250a72a5 */ /* 0x000fe4000f8e00ff */
[----:B------:R-:W-:Y:S01]  /*6b40*/  UISETP.NE.AND UP2, UPT, UR39, 0x1, UPT ;  /* 0x000000012700788c */ /* 0x000fe2000bf45270 */
[----:B------:R-:W-:Y:S02]  /*6b50*/  UMOV UR4, UR5 ;  /* 0x0000000500047c82 */ /* 0x000fe40008000000 */
[----:B-1----:R-:W-:Y:S03]  /*6b60*/  USHF.R.U32.HI UR5, URZ, UR12, UR4 ;  /* 0x0000000cff057299 */ /* 0x002fe60008011604 */
[----:B------:R-:W-:Y:S02]  /*6b70*/  UMOV UR4, UR7 ;  /* 0x0000000700047c82 */ /* 0x000fe40008000000 */
[----:B------:R-:W-:Y:S02]  /*6b80*/  USHF.R.U32.HI UR7, URZ, UR57, UR4 ;  /* 0x00000039ff077299 */ /* 0x000fe40008011604 */
[----:B------:R-:W-:Y:S02]  /*6b90*/  USEL UR4, UR62, UR5, !UP0 ;  /* 0x000000053e047287 */ /* 0x000fe4000c000000 */
[----:B------:R-:W-:Y:S01]  /*6ba0*/  USEL UR7, UR63, UR7, !UP1 ;  /* 0x000000073f077287 */ /* 0x000fe2000c800000 */
[----:B------:R-:W-:Y:S01]  /*6bb0*/  UMOV UR5, UR9 ;  /* 0x0000000900057c82 */ /* 0x000fe20008000000 */
[----:B------:R-:W-:Y:S02]  /*6bc0*/  UIMAD.WIDE.U32 UR8, UR4, UR40, URZ ;  /* 0x00000028040872a5 */ /* 0x000fe4000f8e00ff */
[----:B------:R-:W-:Y:S03]  /*6bd0*/  USHF.R.U32.HI UR6, URZ, UR12, UR5 ;  /* 0x0000000cff067299 */ /* 0x000fe60008011605 */
[----:B------:R-:W-:Y:S01]  /*6be0*/  UMOV UR5, UR11 ;  /* 0x0000000b00057c82 */ /* 0x000fe20008000000 */
[----:B------:R-:W-:Y:S02]  /*6bf0*/  UIMAD.WIDE.U32 UR10, UR7, UR40, URZ ;  /* 0x00000028070a72a5 */ /* 0x000fe4000f8e00ff */
[----:B------:R-:W-:Y:S02]  /*6c00*/  USEL UR6, UR36, UR6, !UP0 ;  /* 0x0000000624067287 */ /* 0x000fe4000c000000 */
[----:B------:R-:W-:Y:S01]  /*6c10*/  USHF.R.U32.HI UR5, URZ, UR57, UR5 ;  /* 0x00000039ff057299 */ /* 0x000fe20008011605 */
[----:B------:R-:W-:Y:S02]  /*6c20*/  UMOV UR8, UR9 ;  /* 0x0000000900087c82 */ /* 0x000fe40008000000 */
[----:B------:R-:W-:Y:S01]  /*6c30*/  UMOV UR10, UR11 ;  /* 0x0000000b000a7c82 */ /* 0x000fe20008000000 */
[----:B------:R-:W-:Y:S02]  /*6c40*/  @UP2 USHF.R.U32.HI UR4, URZ, UR41, UR8 ;  /* 0x00000029ff042299 */ /* 0x000fe40008011608 */
[----:B------:R-:W-:Y:S02]  /*6c50*/  @UP2 USHF.R.U32.HI UR7, URZ, UR41, UR10 ;  /* 0x00000029ff072299 */ /* 0x000fe4000801160a */
[----:B------:R-:W-:Y:S02]  /*6c60*/  UIMAD UR4, UR39, UR4, URZ ;  /* 0x00000004270472a4 */ /* 0x000fe4000f8e02ff */
[----:B------:R-:W-:Y:S02]  /*6c70*/  UIMAD.WIDE.U32 UR10, UR6, UR40, URZ ;  /* 0x00000028060a72a5 */ /* 0x000fe4000f8e00ff */
[----:B------:R-:W-:Y:S02]  /*6c80*/  USEL UR5, UR37, UR5, !UP1 ;  /* 0x0000000525057287 */ /* 0x000fe4000c800000 */
[----:B------:R-:W-:Y:S02]  /*6c90*/  UIMAD UR8, UR39, UR7, URZ ;  /* 0x00000007270872a4 */ /* 0x000fe4000f8e02ff */
[----:B------:R-:W-:Y:S03]  /*6ca0*/  UISETP.GE.AND UP0, UPT, UR6, UR4, UPT ;  /* 0x000000040600728c */ /* 0x000fe6000bf06270 */
[----:B------:R-:W-:Y:S01]  /*6cb0*/  UMOV UR4, UR11 ;  /* 0x0000000b00047c82 */ /* 0x000fe20008000000 */
[----:B------:R-:W-:Y:S02]  /*6cc0*/  UISETP.GE.OR UP0, UPT, UR5, UR8, UP0 ;  /* 0x000000080500728c */ /* 0x000fe40008706670 */
[----:B------:R-:W-:Y:S02]  /*6cd0*/  USHF.R.U32.HI UR4, URZ, UR41, UR4 ;  /* 0x00000029ff047299 */ /* 0x000fe40008011604 */
[----:B------:R-:W-:Y:S02]  /*6ce0*/  UIMAD.WIDE.U32 UR8, UR5, UR40, URZ ;  /* 0x00000028050872a5 */ /* 0x000fe4000f8e00ff */
[----:B------:R-:W-:Y:S02]  /*6cf0*/  USEL UR11, UR6, UR4, !UP2 ;  /* 0x00000004060b7287 */ /* 0x000fe4000d000000 */
[----:B------:R-:W-:Y:S02]  /*6d00*/  UIADD3 UR8, UPT, UPT, -UR5, URZ, URZ ;  /* 0x000000ff05087290 */ /* 0x000fe4000fffe1ff */
[----:B------:R-:W-:Y:S01]  /*6d10*/  UIADD3 UR10, UPT, UPT, -UR11, URZ, URZ ;  /* 0x000000ff0b0a7290 */ /* 0x000fe2000fffe1ff */
[----:B------:R-:W-:Y:S01]  /*6d20*/  @!UP0 UMOV UR4, UR9 ;  /* 0x0000000900048c82 */ /* 0x000fe20008000000 */
[----:B------:R-:W-:Y:S02]  /*6d30*/  UIADD3 UR9, UPT, UPT, -UR6, URZ, URZ ;  /* 0x000000ff06097290 */ /* 0x000fe4000fffe1ff */
[----:B------:R-:W-:Y:S02]  /*6d40*/  @!UP0 USHF.R.U32.HI UR4, URZ, UR41, UR4 ;  /* 0x00000029ff048299 */ /* 0x000fe40008011604 */
[----:B------:R-:W-:Y:S02]  /*6d50*/  UIMAD UR10, UR39, UR10, UR6 ;  /* 0x0000000a270a72a4 */ /* 0x000fe4000f8e0206 */
[----:B------:R-:W-:Y:S04]  /*6d60*/  @!UP0 USEL UR4, UR5, UR4, !UP2 ;  /* 0x0000000405048287 */ /* 0x000fe8000d000000 */
[----:B------:R-:W-:Y:S02]  /*6d70*/  @!UP0 UIMAD UR10, UR7, UR10, UR4 ;  /* 0x0000000a070a82a4 */ /* 0x000fe4000f8e0204 */
[----:B------:R-:W-:Y:S02]  /*6d80*/  @!UP0 UIADD3 UR11, UPT, UPT, UR11, -UR4, URZ ;  /* 0x800000040b0b8290 */ /* 0x000fe4000fffe0ff */
[----:B------:R-:W-:Y:S02]  /*6d90*/  UIMAD UR7, UR42, UR8, UR37 ;  /* 0x000000082a0772a4 */ /* 0x000fe4000f8e0225 */
[----:B------:R-:W-:Y:S02]  /*6da0*/  @!UP0 UIMAD UR6, UR11, UR39, UR5 ;  /* 0x000000270b0682a4 */ /* 0x000fe4000f8e0205 */
[----:B------:R-:W-:Y:S01]  /*6db0*/  UIMAD UR4, UR58, UR9, UR36 ;  /* 0x000000093a0472a4 */ /* 0x000fe2000f8e0224 */
[----:B------:R-:W-:Y:S02]  /*6dc0*/  @!UP0 UMOV UR5, UR10 ;  /* 0x0000000a00058c82 */ /* 0x000fe40008000000 */
[----:B------:R-:W-:Y:S02]  /*6dd0*/  UIMAD UR37, UR5, UR42, UR7 ;  /* 0x0000002a052572a4 */ /* 0x000fe4000f8e0207 */
[----:B------:R-:W-:Y:S11]  /*6de0*/  UIMAD UR36, UR6, UR58, UR4 ;  /* 0x0000003a062472a4 */ /* 0x000ff6000f8e0204 */
[----:B------:R-:W-:Y:S01]  /*6df0*/  @!UPT UIADD3 URZ, UPT, UPT, URZ, URZ, URZ ;  /* 0x000000fffffff290 */ /* 0x000fe2000fffe0ff */
.L_x_102:
[----:B------:R-:W-:Y:S01]  /*6e00*/  UISETP.NE.AND UP0, UPT, UR38, 0x1, UPT ;  /* 0x000000012600788c */ /* 0x000fe2000bf05270 */
[----:B------:R-:W-:Y:S01]  /*6e10*/  LOP3.LUT P0, RZ, R181, 0x1b0, RZ, 0xc0, !PT ;  /* 0x000001b0b5ff7812 */ /* 0x000fe2000780c0ff */
[----:B------:R-:W-:Y:S01]  /*6e20*/  USHF.L.U32 UR50, UR27, 0x7, URZ ;  /* 0x000000071b327899 */ /* 0x000fe200080006ff */
[----:B------:R-:W-:Y:S01]  /*6e30*/  BSSY.RECONVERGENT B6, `(.L_x_103) ;  /* 0x0000034000067945 */ /* 0x000fe20003800200 */
[----:B------:R-:W-:Y:S01]  /*6e40*/  USHF.L.U32 UR52, UR24, 0x8, URZ ;  /* 0x0000000818347899 */ /* 0x000fe200080006ff */
[----:B------:R-:W-:Y:S06]  /*6e50*/  IADD3 R183, PT, PT, R183, 0x1, RZ ;  /* 0x00000001b7b77810 */ /* 0x000fec0007ffe0ff */
[----:B------:R-:W1:Y:S01]  /*6e60*/  @!UP0 LDCU.128 UR12, c[0x0][0xf10] ;  /* 0x0001e200ff0c87ac */ /* 0x000e620008000c00 */
[----:B------:R-:W2:Y:S01]  /*6e70*/  @!UP0 LDCU UR5, c[0x0][0xf0c] ;  /* 0x0001e180ff0587ac */ /* 0x000ea20008000800 */
[----:B------:R-:W3:Y:S01]  /*6e80*/  @!UP0 LDCU UR10, c[0x0][0xf20] ;  /* 0x0001e400ff0a87ac */ /* 0x000ee20008000800 */
[----:B-1----:R-:W-:Y:S02]  /*6e90*/  UIMAD.WIDE.U32 UR8, UR37, UR12, URZ ;  /* 0x0000000c250872a5 */ /* 0x002fe4000f8e00ff */
[----:B------:R-:W-:Y:S02]  /*6ea0*/  UIMAD.WIDE.U32 UR6, UR36, UR15, URZ ;  /* 0x0000000f240672a5 */ /* 0x000fe4000f8e00ff */
[----:B------:R-:W-:Y:S03]  /*6eb0*/  @!UP0 UISETP.NE.AND UP1, UPT, UR14, 0x1, UPT ;  /* 0x000000010e00888c */ /* 0x000fe6000bf25270 */
[----:B------:R-:W-:Y:S01]  /*6ec0*/  @!UP0 UMOV UR4, UR9 ;  /* 0x0000000900048c82 */ /* 0x000fe20008000000 */
[----:B--2---:R-:W-:Y:S02]  /*6ed0*/  @!UP0 UISETP.NE.AND UP2, UPT, UR5, 0x1, UPT ;  /* 0x000000010500888c */ /* 0x004fe4000bf45270 */
[----:B------:R-:W-:Y:S01]  /*6ee0*/  @!UP0 USHF.R.U32.HI UR4, URZ, UR13, UR4 ;  /* 0x0000000dff048299 */ /* 0x000fe20008011604 */
[----:B------:R-:W-:Y:S02]  /*6ef0*/  @!UP0 UMOV UR6, UR7 ;  /* 0x0000000700068c82 */ /* 0x000fe40008000000 */
[----:B---3--:R-:W-:Y:S02]  /*6f00*/  @!UP0 USHF.R.U32.HI UR6, URZ, UR10, UR6 ;  /* 0x0000000aff068299 */ /* 0x008fe40008011606 */
[----:B------:R-:W-:Y:S02]  /*6f10*/  @!UP0 USEL UR7, UR37, UR4, !UP2 ;  /* 0x0000000425078287 */ /* 0x000fe4000d000000 */
[----:B------:R-:W-:Y:S04]  /*6f20*/  @!UP0 USEL UR6, UR36, UR6, !UP1 ;  /* 0x0000000624068287 */ /* 0x000fe8000c800000 */
[----:B------:R-:W-:Y:S02]  /*6f30*/  @!UP0 UIADD3 UR4, UPT, UPT, -UR7, UR6, URZ ;  /* 0x0000000607048290 */ /* 0x000fe4000fffe1ff */
[----:B------:R-:W-:Y:S02]  /*6f40*/  @!UP0 UIADD3 UR6, UPT, UPT, UR7, -UR6, URZ ;  /* 0x8000000607068290 */ /* 0x000fe4000fffe0ff */
[----:B------:R-:W-:Y:S02]  /*6f50*/  @!UP0 UIMAD UR37, UR4, UR5, UR37 ;  /* 0x00000005042582a4 */ /* 0x000fe4000f8e0225 */
[----:B------:R-:W-:Y:S01]  /*6f60*/  @!UP0 UIMAD UR36, UR6, UR14, UR36 ;  /* 0x0000000e062482a4 */ /* 0x000fe2000f8e0224 */
[----:B------:R-:W-:Y:S11]  /*6f70*/  @!P0 BRA `(.L_x_104) ;  /* 0x00000000007c8947 */ /* 0x000ff60003800000 */
[----:B------:R-:W1:Y:S01]  /*6f80*/  LDCU.64 UR8, c[0x4][0x80] ;  /* 0x01001000ff0877ac */ /* 0x000e620008000a00 */
[----:B------:R-:W-:Y:S01]  /*6f90*/  MOV R16, 0x0 ;  /* 0x0000000000107802 */ /* 0x000fe20000000f00 */
[----:B------:R-:W-:Y:S02]  /*6fa0*/  HFMA2 R12, -RZ, RZ, 0, 5.9604644775390625e-08 ;  /* 0x00000001ff0c7431 */ /* 0x000fe400000001ff */
[----:B------:R-:W-:Y:S01]  /*6fb0*/  IMAD.MOV.U32 R8, RZ, RZ, 0x70 ;  /* 0x00000070ff087424 */ /* 0x000fe200078e00ff */
[----:B------:R2:W3:Y:S01]  /*6fc0*/  LDC.64 R14, c[0x4][R16] ;  /* 0x01000000100e7b82 */ /* 0x0004e20000000a00 */
[----:B------:R-:W4:Y:S01]  /*6fd0*/  LDCU.64 UR6, c[0x4][0x88] ;  /* 0x01001100ff0677ac */ /* 0x000f220008000a00 */
[----:B------:R-:W-:Y:S01]  /*6fe0*/  IMAD.MOV.U32 R13, RZ, RZ, RZ ;  /* 0x000000ffff0d7224 */ /* 0x000fe200078e00ff */
[----:B------:R-:W2:Y:S01]  /*6ff0*/  LDCU.64 UR4, c[0x4][0x8] ;  /* 0x01000100ff0477ac */ /* 0x000ea20008000a00 */
[----:B-1----:R-:W-:Y:S01]  /*7000*/  MOV R5, UR9 ;  /* 0x0000000900057c02 */ /* 0x002fe20008000f00 */
[----:B------:R-:W-:Y:S01]  /*7010*/  IMAD.U32 R4, RZ, RZ, UR8 ;  /* 0x00000008ff047e24 */ /* 0x000fe2000f8e00ff */
[----:B----4-:R-:W-:Y:S01]  /*7020*/  MOV R7, UR7 ;  /* 0x0000000700077c02 */ /* 0x010fe20008000f00 */
[----:B------:R-:W-:Y:S01]  /*7030*/  IMAD.U32 R6, RZ, RZ, UR6 ;  /* 0x00000006ff067e24 */ /* 0x000fe2000f8e00ff */
[----:B--2---:R-:W-:Y:S01]  /*7040*/  MOV R11, UR5 ;  /* 0x00000005000b7c02 */ /* 0x004fe20008000f00 */
[----:B------:R-:W-:Y:S02]  /*7050*/  IMAD.U32 R10, RZ, RZ, UR4 ;  /* 0x00000004ff0a7e24 */ /* 0x000fe4000f8e00ff */
[----:B------:R-:W-:Y:S07]  /*7060*/  LEPC R20, `(.L_x_105) ;  /* 0x000000001014794e */ /* 0x000fee0000000000 */
[----:B---3-5:R-:W-:Y:S05]  /*7070*/  CALL.ABS.NOINC R14 ;  /* 0x000000000e007343 */ /* 0x028fea0003c00000 */
.L_x_105:
[----:B------:R-:W1:Y:S01]  /*7080*/  LDCU.64 UR8, c[0x4][0x80] ;  /* 0x01001000ff0877ac */ /* 0x000e620008000a00 */
[----:B------:R-:W2:Y:S01]  /*7090*/  LDC.64 R16, c[0x4][R16] ;  /* 0x0100000010107b82 */ /* 0x000ea20000000a00 */
[----:B------:R-:W-:Y:S02]  /*70a0*/  HFMA2 R12, -RZ, RZ, 0, 5.9604644775390625e-08 ;  /* 0x00000001ff0c7431 */ /* 0x000fe400000001ff */
[----:B------:R-:W-:Y:S02]  /*70b0*/  IMAD.MOV.U32 R8, RZ, RZ, 0x70 ;  /* 0x00000070ff087424 */ /* 0x000fe400078e00ff */
[----:B------:R-:W-:Y:S01]  /*70c0*/  IMAD.MOV.U32 R13, RZ, RZ, RZ ;  /* 0x000000ffff0d7224 */ /* 0x000fe200078e00ff */
[----:B------:R-:W3:Y:S01]  /*70d0*/  LDCU.64 UR6, c[0x4][0x88] ;  /* 0x01001100ff0677ac */ /* 0x000ee20008000a00 */
[----:B------:R-:W4:Y:S01]  /*70e0*/  LDCU.64 UR4, c[0x4][0x8] ;  /* 0x01000100ff0477ac */ /* 0x000f220008000a00 */
[----:B-1----:R-:W-:Y:S02]  /*70f0*/  MOV R4, UR8 ;  /* 0x0000000800047c02 */ /* 0x002fe40008000f00 */
[----:B------:R-:W-:Y:S02]  /*7100*/  MOV R5, UR9 ;  /* 0x0000000900057c02 */ /* 0x000fe40008000f00 */
[----:B---3--:R-:W-:Y:S01]  /*7110*/  MOV R7, UR7 ;  /* 0x0000000700077c02 */ /* 0x008fe20008000f00 */
[----:B------:R-:W-:Y:S01]  /*7120*/  IMAD.U32 R6, RZ, RZ, UR6 ;  /* 0x00000006ff067e24 */ /* 0x000fe2000f8e00ff */
[----:B----4-:R-:W-:Y:S01]  /*7130*/  MOV R11, UR5 ;  /* 0x00000005000b7c02 */ /* 0x010fe20008000f00 */
[----:B------:R-:W-:Y:S02]  /*7140*/  IMAD.U32 R10, RZ, RZ, UR4 ;  /* 0x00000004ff0a7e24 */ /* 0x000fe4000f8e00ff */
[----:B------:R-:W-:Y:S07]  /*7150*/  LEPC R20, `(.L_x_104) ;  /* 0x000000001014794e */ /* 0x000fee0000000000 */
[----:B--2---:R-:W-:Y:S05]  /*7160*/  CALL.ABS.NOINC R16 ;  /* 0x0000000010007343 */ /* 0x004fea0003c00000 */
.L_x_104:
[----:B------:R-:W-:Y:S05]  /*7170*/  BSYNC.RECONVERGENT B6 ;  /* 0x0000000000067941 */ /* 0x000fea0003800200 */
.L_x_103:
[----:B------:R-:W-:Y:S02]  /*7180*/  R2UR UR6, R180 ;  /* 0x00000000b40672ca */ /* 0x000fe400000e0000 */
[----:B------:R-:W-:Y:S02]  /*7190*/  R2UR UR5, R191 ;  /* 0x00000000bf0572ca */ /* 0x000fe400000e0000 */
[----:B------:R-:W-:Y:S02]  /*71a0*/  R2UR UR4, R190 ;  /* 0x00000000be0472ca */ /* 0x000fe400000e0000 */
[----:B------:R-:W-:Y:S02]  /*71b0*/  ISETP.NE.U32.AND P4, PT, R174, RZ, PT ;  /* 0x000000ffae00720c */ /* 0x000fe40003f85070 */
[----:B------:R-:W-:Y:S02]  /*71c0*/  ISETP.NE.U32.AND P2, PT, RZ, UR60, PT ;  /* 0x0000003cff007c0c */ /* 0x000fe4000bf45070 */
[----:B------:R-:W-:Y:S02]  /*71d0*/  ISETP.NE.AND.EX P4, PT, R175, RZ, PT, P4 ;  /* 0x000000ffaf00720c */ /* 0x000fe40003f85340 */
[----:B------:R-:W-:Y:S01]  /*71e0*/  ISETP.NE.AND.EX P2, PT, RZ, UR61, PT, P2 ;  /* 0x0000003dff007c0c */ /* 0x000fe2000bf45320 */
[----:B------:R-:W-:Y:S02]  /*71f0*/  UISETP.NE.AND UP2, UPT, UR6, URZ, UPT ;  /* 0x000000ff0600728c */ /* 0x000fe4000bf45270 */
[----:B------:R-:W-:Y:S04]  /*7200*/  UISETP.NE.U32.AND UP0, UPT, UR5, URZ, UPT ;  /* 0x000000ff0500728c */ /* 0x000fe8000bf05070 */
[----:B------:R-:W-:Y:S01]  /*7210*/  UISETP.NE.AND.EX UP1, UPT, UR4, URZ, UPT, UP0 ;  /* 0x000000ff0400728c */ /* 0x000fe2000bf25300 */
[----:B------:R-:W-:Y:S01]  /*7220*/  PLOP3.LUT P1, PT, PT, PT, UP2, 0x80, 0x8 ;  /* 0x000000000008781c */ /* 0x000fe20003f2f028 */
[----:B------:R-:W-:Y:S03]  /*7230*/  UPLOP3.LUT UP0, UPT, UPT, UPT, UPT, 0x40, 0x4 ;  /* 0x000000000004789c */ /* 0x000fe60003f0e870 */
[----:B------:R-:W-:Y:S06]  /*7240*/  @UP2 UPLOP3.LUT UP0, UPT, UPT, UPT, UP1, 0x80, 0x8 ;  /* 0x000000000008289c */ /* 0x000fec0003f0f010 */
[----:B------:R-:W-:Y:S01]  /*7250*/  PLOP3.LUT P0, PT, PT, PT, UP0, 0x80, 0x8 ;  /* 0x000000000008781c */ /* 0x000fe20003f0f008 */
[----:B------:R-:W-:Y:S01]  /*7260*/  @!UPT UIADD3 URZ, UPT, UPT, URZ, URZ, URZ ;  /* 0x000000fffffff290 */ /* 0x000fe2000fffe0ff */
[----:B------:R-:W-:Y:S11]  /*7270*/  BRA.U !UP1, `(.L_x_106) ;  /* 0x0000000109407547 */ /* 0x000ff6000b800000 */
[----:B------:R-:W-:Y:S01]  /*7280*/  UISETP.NE.U32.AND UP0, UPT, UR60, URZ, UPT ;  /* 0x000000ff3c00728c */ /* 0x000fe2000bf05070 */
[----:B------:R-:W-:Y:S01]  /*7290*/  R2UR UR6, R191 ;  /* 0x00000000bf0672ca */ /* 0x000fe200000e0000 */
[----:B------:R-:W1:Y:S01]  /*72a0*/  LDCU.64 UR8, c[0x0][0x358] ;  /* 0x00006b00ff0877ac */ /* 0x000e620008000a00 */
[----:B------:R-:W-:Y:S02]  /*72b0*/  HFMA2 R176, -RZ, RZ, 0, 5.9604644775390625e-08 ;  /* 0x00000001ffb07431 */ /* 0x000fe400000001ff */
[----:B------:R-:W-:Y:S01]  /*72c0*/  IMAD.MOV.U32 R0, RZ, RZ, 0x1 ;  /* 0x00000001ff007424 */ /* 0x000fe200078e00ff */
[----:B------:R-:W-:Y:S06]  /*72d0*/  UISETP.NE.AND.EX UP0, UPT, UR61, URZ, UPT, UP0 ;  /* 0x000000ff3d00728c */ /* 0x000fec000bf05300 */
[----:B------:R-:W-:Y:S05]  /*72e0*/  PLOP3.LUT P3, PT, PT, PT, UP0, 0x80, 0x8 ;  /* 0x000000000008781c */ /* 0x000fea0003f6f008 */
[----:B------:R-:W2:Y:S01]  /*72f0*/  @UP0 LDCU.64 UR4, c[0x0][0xc88] ;  /* 0x00019100ff0407ac */ /* 0x000ea20008000a00 */
[----:B------:R-:W-:Y:S07]  /*7300*/  @UP0 UIMAD UR6, UR44, UR6, URZ ;  /* 0x000000062c0602a4 */ /* 0x000fee000f8e02ff */
[----:B------:R-:W-:Y:S01]  /*7310*/  @!P3 PRMT R176, R0, 0x7610, R176 ;  /* 0x0000761000b0b816 */ /* 0x000fe200000000b0 */
[----:B--2---:R-:W-:Y:S06]  /*7320*/  @UP0 UIMAD.WIDE UR4, UR6, 0x4, UR4 ;  /* 0x00000004060408a5 */ /* 0x004fec000f8e0204 */
[----:B------:R-:W-:Y:S02]  /*7330*/  IMAD.U32 R4, RZ, RZ, UR4 ;  /* 0x00000004ff047e24 */ /* 0x000fe4000f8e00ff */
[----:B------:R-:W-:Y:S03]  /*7340*/  IMAD.U32 R5, RZ, RZ, UR5 ;  /* 0x00000005ff057e24 */ /* 0x000fe6000f8e00ff */
[----:B------:R-:W2:Y:S02]  /*7350*/  @!UP0 LDCU UR4, c[0x0][0xc80] ;  /* 0x00019000ff0487ac */ /* 0x000ea40008000800 */
[----:B-1---5:R1:W5:Y:S02]  /*7360*/  @P3 LDG.E R133, desc[UR8][R4.64] ;  /* 0x0000000804853981 */ /* 0x022364000c1e1900 */
[----:B-12---:R-:W-:Y:S02]  /*7370*/  @!P3 MOV R133, UR4 ;  /* 0x000000040085bc02 */ /* 0x006fe40008000f00 */
.L_x_106:
[----:B------:R-:W-:Y:S05]  /*7380*/  @!P4 BRA `(.L_x_107) ;  /* 0x000000000024c947 */ /* 0x000fea0003800000 */
[----:B------:R-:W-:Y:S01]  /*7390*/  ISETP.NE.U32.AND P3, PT, R172, RZ, PT ;  /* 0x000000ffac00720c */ /* 0x000fe20003f65070 */
[----:B------:R-:W1:Y:S03]  /*73a0*/  LDCU.64 UR4, c[0x0][0x358] ;  /* 0x00006b00ff0477ac */ /* 0x000e660008000a00 */
[----:B------:R-:W-:Y:S11]  /*73b0*/  ISETP.NE.AND.EX P3, PT, R173, RZ, PT, P3 ;  /* 0x000000ffad00720c */ /* 0x000ff60003f65330 */
[----:B------:R-:W-:Y:S02]  /*73c0*/  @!UPT UIADD3 URZ, UPT, UPT, URZ, URZ, URZ ;  /* 0x000000fffffff290 */ /* 0x000fe4000fffe0ff */
[----:B------:R-:W2:Y:S01]  /*73d0*/  @P3 LDC.64 R4, c[0x0][0xca8] ;  /* 0x00032a00ff043b82 */ /* 0x000ea20000000a00 */
[----:B------:R-:W-:Y:S04]  /*73e0*/  @P3 IMAD R0, R174, UR44, RZ ;  /* 0x0000002cae003c24 */ /* 0x000fe8000f8e02ff */
[----:B--2---:R-:W-:Y:S05]  /*73f0*/  @P3 IMAD.WIDE R4, R0, 0x4, R4 ;  /* 0x0000000400043825 */ /* 0x004fea00078e0204 */
[----:B-1---5:R1:W5:Y:S02]  /*7400*/  @P3 LDG.E R130, desc[UR4][R4.64] ;  /* 0x0000000404823981 */ /* 0x022364000c1e1900 */
[----:B-1----:R-:W2:Y:S02]  /*7410*/  @!P3 LDC R130, c[0x0][0xca0] ;  /* 0x00032800ff82bb82 */ /* 0x002ea40000000800 */
.L_x_107:
[----:B-----5:R-:W-:Y:S01]  /*7420*/  FSETP.NEU.AND P3, PT, R133, RZ, PT ;  /* 0x000000ff8500720b */ /* 0x020fe20003f6d000 */
[----:B------:R-:W-:Y:S01]  /*7430*/  IMAD.U32 R3, RZ, RZ, UR43 ;  /* 0x0000002bff037e24 */ /* 0x000fe2000f8e00ff */
[----:B------:R-:W-:Y:S01]  /*7440*/  SEL R5, RZ, 0xffffffff, P2 ;  /* 0xffffffffff057807 */ /* 0x000fe20001000000 */
[----:B------:R-:W-:Y:S01]  /*7450*/  IMAD.SHL.U32 R197, R185, 0x10, RZ ;  /* 0x00000010b9c57824 */ /* 0x000fe200078e00ff */
[----:B------:R-:W-:Y:S01]  /*7460*/  @P1 LOP3.LUT P2, RZ, R176, 0xff, RZ, 0xc0, !PT ;  /* 0x000000ffb0ff1812 */ /* 0x000fe2000784c0ff */
[----:B------:R-:W-:Y:S01]  /*7470*/  IMAD R131, R3, 0xc0, R2 ;  /* 0x000000c003837824 */ /* 0x000fe200078e0202 */
[----:B------:R-:W-:Y:S01]  /*7480*/  @P1 SEL R0, RZ, 0xffffffff, P3 ;  /* 0xffffffffff001807 */ /* 0x000fe20001800000 */
[----:B------:R-:W-:Y:S01]  /*7490*/  IMAD.SHL.U32 R139, R184, 0x10, RZ ;  /* 0x00000010b88b7824 */ /* 0x000fe200078e00ff */
[----:B------:R-:W-:Y:S01]  /*74a0*/  LOP3.LUT P4, R182, R176, 0xff, RZ, 0xc0, !PT ;  /* 0x000000ffb0b67812 */ /* 0x000fe2000788c0ff */
[----:B------:R-:W-:Y:S01]  /*74b0*/  IMAD.IADD R198, R188, 0x1, R197 ;  /* 0x00000001bcc67824 */ /* 0x000fe200078e02c5 */
[C---:B------:R-:W-:Y:S01]  /*74c0*/  @P0 SEL R0, R5.reuse, R0, !P2 ;  /* 0x0000000005000207 */ /* 0x040fe20005000000 */
[----:B------:R-:W-:Y:S01]  /*74d0*/  BSSY B1, `(.L_x_108) ;  /* 0x000004d000017945 */ /* 0x000fe20003800000 */
[----:B------:R-:W-:Y:S01]  /*74e0*/  PLOP3.LUT P2, PT, PT, PT, UP1, 0x80, 0x8 ;  /* 0x000000000008781c */ /* 0x000fe20003f4f018 */
[----:B------:R-:W-:Y:S01]  /*74f0*/  IMAD.MOV.U32 R138, RZ, RZ, 0x1 ;  /* 0x00000001ff8a7424 */ /* 0x000fe200078e00ff */
[----:B------:R-:W-:Y:S01]  /*7500*/  @P1 LOP3.LUT R0, R0, 0x1, RZ, 0xc0, !PT ;  /* 0x0000000100001812 */ /* 0x000fe200078ec0ff */
[----:B------:R-:W-:Y:S01]  /*7510*/  IMAD.MOV.U32 R137, RZ, RZ, RZ ;  /* 0x000000ffff897224 */ /* 0x000fe200078e00ff */
[----:B------:R-:W-:Y:S02]  /*7520*/  CS2R R146, SRZ ;  /* 0x0000000000927805 */ /* 0x000fe4000001ff00 */
[----:B------:R-:W-:Y:S02]  /*7530*/  CS2R R144, SRZ ;  /* 0x0000000000907805 */ /* 0x000fe4000001ff00 */
[----:B------:R-:W-:Y:S01]  /*7540*/  ISETP.NE.U32.OR P5, PT, R0, 0x1, !P1 ;  /* 0x000000010000780c */ /* 0x000fe20004fa5470 */
[----:B------:R-:W-:Y:S01]  /*7550*/  IMAD.U32 R0, RZ, RZ, UR43 ;  /* 0x0000002bff007e24 */ /* 0x000fe2000f8e00ff */
[----:B------:R-:W-:Y:S02]  /*7560*/  CS2R R142, SRZ ;  /* 0x00000000008e7805 */ /* 0x000fe4000001ff00 */
[----:B------:R-:W-:Y:S02]  /*7570*/  CS2R R140, SRZ ;  /* 0x00000000008c7805 */ /* 0x000fe4000001ff00 */
[----:B------:R-:W-:Y:S02]  /*7580*/  P2R R194, PR, RZ, 0x20 ;  /* 0x00000020ffc27803 */ /* 0x000fe40000000000 */
[----:B------:R-:W-:Y:S02]  /*7590*/  CS2R R150, SRZ ;  /* 0x0000000000967805 */ /* 0x000fe4000001ff00 */
[----:B------:R-:W-:Y:S02]  /*75a0*/  SHF.L.U32 R4, R0, 0x1f, RZ ;  /* 0x0000001f00047819 */ /* 0x000fe400000006ff */
[----:B------:R-:W-:Y:S02]  /*75b0*/  CS2R R148, SRZ ;  /* 0x0000000000947805 */ /* 0x000fe4000001ff00 */
[----:B------:R-:W-:Y:S02]  /*75c0*/  SEL R0, RZ, 0xffffffff, P3 ;  /* 0xffffffffff007807 */ /* 0x000fe40001800000 */
[----:B------:R-:W-:Y:S02]  /*75d0*/  CS2R R154, SRZ ;  /* 0x00000000009a7805 */ /* 0x000fe4000001ff00 */
[----:B------:R-:W-:Y:S02]  /*75e0*/  CS2R R152, SRZ ;  /* 0x0000000000987805 */ /* 0x000fe4000001ff00 */
[----:B------:R-:W-:Y:S02]  /*75f0*/  CS2R R158, SRZ ;  /* 0x00000000009e7805 */ /* 0x000fe4000001ff00 */
[----:B------:R-:W-:Y:S02]  /*7600*/  @P2 SEL R0, R5, R0, !P4 ;  /* 0x0000000005002207 */ /* 0x000fe40006000000 */
[----:B------:R-:W-:Y:S02]  /*7610*/  CS2R R156, SRZ ;  /* 0x00000000009c7805 */ /* 0x000fe4000001ff00 */
[----:B------:R-:W-:Y:S02]  /*7620*/  @P5 SHF.L.U32 R6, RZ, 0x1f, RZ ;  /* 0x0000001fff065819 */ /* 0x000fe400000006ff */
[----:B------:R-:W-:Y:S02]  /*7630*/  CS2R R162, SRZ ;  /* 0x0000000000a27805 */ /* 0x000fe4000001ff00 */
[----:B------:R-:W-:Y:S02]  /*7640*/  ISETP.NE.AND P2, PT, RZ, UR43, PT ;  /* 0x0000002bff007c0c */ /* 0x000fe4000bf45270 */
[----:B------:R-:W-:Y:S01]  /*7650*/  CS2R R160, SRZ ;  /* 0x0000000000a07805 */ /* 0x000fe2000001ff00 */
[----:B------:R-:W1:Y:S01]  /*7660*/  @P5 SYNCS.PHASECHK.TRANS64.TRYWAIT P1, [UR45+0x70], R6 ;  /* 0x00007006ff0055a7 */ /* 0x000e62000802112d */
[----:B------:R-:W-:Y:S02]  /*7670*/  LOP3.LUT R0, R0, 0x1, RZ, 0xc0, !PT ;  /* 0x0000000100007812 */ /* 0x000fe400078ec0ff */
[----:B------:R-:W-:Y:S02]  /*7680*/  CS2R R166, SRZ ;  /* 0x0000000000a67805 */ /* 0x000fe4000001ff00 */
[----:B------:R-:W-:Y:S02]  /*7690*/  SEL R212, RZ, 0x60, P2 ;  /* 0x00000060ffd47807 */ /* 0x000fe40001000000 */
[----:B------:R-:W-:Y:S02]  /*76a0*/  CS2R R164, SRZ ;  /* 0x0000000000a47805 */ /* 0x000fe4000001ff00 */
[----:B------:R-:W-:Y:S02]  /*76b0*/  ISETP.NE.U32.AND P3, PT, R0, 0x1, PT ;  /* 0x000000010000780c */ /* 0x000fe40003f65070 */
[----:B------:R-:W-:Y:S02]  /*76c0*/  CS2R R170, SRZ ;  /* 0x0000000000aa7805 */ /* 0x000fe4000001ff00 */
[----:B------:R-:W-:Y:S01]  /*76d0*/  CS2R R168, SRZ ;  /* 0x0000000000a87805 */ /* 0x000fe2000001ff00 */
[----:B------:R-:W-:Y:S01]  /*76e0*/  IMAD.IADD R213, R131, 0x1, R212 ;  /* 0x0000000183d57824 */ /* 0x000fe200078e02d4 */
[----:B------:R-:W-:Y:S01]  /*76f0*/  P2R R199, PR, RZ, 0x8 ;  /* 0x00000008ffc77803 */ /* 0x000fe20000000000 */
[----:B------:R-:W-:Y:S02]  /*7700*/  IMAD.IADD R196, R188, 0x1, R139 ;  /* 0x00000001bcc47824 */ /* 0x000fe400078e028b */
[----:B------:R-:W-:Y:S01]  /*7710*/  VIADD R212, R212, UR52 ;  /* 0x00000034d4d47c36 */ /* 0x000fe20008000000 */
[----:B------:R-:W-:Y:S01]  /*7720*/  SHF.R.U32.HI R0, RZ, 0x15, R213 ;  /* 0x00000015ff007819 */ /* 0x000fe200000116d5 */
[----:B------:R-:W-:Y:S01]  /*7730*/  IMAD.IADD R195, R187, 0x1, R198 ;  /* 0x00000001bbc37824 */ /* 0x000fe200078e02c6 */
[----:B------:R3:W4:Y:S02]  /*7740*/  SYNCS.PHASECHK.TRANS64.TRYWAIT P0, [UR45+0xe0], R4 ;  /* 0x0000e004ff0075a7 */ /* 0x000724000800112d */
[----:B------:R-:W-:Y:S02]  /*7750*/  LOP3.LUT R200, R0, 0x3, RZ, 0xc0, !PT ;  /* 0x0000000300c87812 */ /* 0x000fe400078ec0ff */
[----:B-1----:R-:W-:Y:S01]  /*7760*/  @P5 SEL R138, RZ, 0x1, !P1 ;  /* 0x00000001ff8a5807 */ /* 0x002fe20004800000 */
[----:B---3--:R-:W-:Y:S06]  /*7770*/  @!P5 BRA `(.L_x_109) ;  /* 0x000000000088d947 */ /* 0x008fec0003800000 */
[----:B------:R-:W-:Y:S01]  /*7780*/  IMAD.MOV.U32 R147, RZ, RZ, RZ ;  /* 0x000000ffff937224 */ /* 0x000fe200078e00ff */
[----:B------:R-:W-:Y:S01]  /*7790*/  ISETP.NE.AND P1, PT, R138, RZ, PT ;  /* 0x000000ff8a00720c */ /* 0x000fe20003f25270 */
[----:B------:R-:W-:Y:S01]  /*77a0*/  BSSY B0, `(.L_x_110) ;  /* 0x0000014000007945 */ /* 0x000fe20003800000 */
[----:B------:R-:W-:Y:S02]  /*77b0*/  CS2R R170, SRZ ;  /* 0x0000000000aa7805 */ /* 0x000fe4000001ff00 */
        /* <DEDUP_REMOVED lines=13> */
[----:B------:R-:W-:Y:S01]  /*7890*/  CS2R R144, SRZ ;  /* 0x0000000000907805 */ /* 0x000fe2000001ff00 */
[----:B------:R-:W-:Y:S06]  /*78a0*/  @P1 BRA `(.L_x_111) ;  /* 0x00000000000c1947 */ /* 0x000fec0003800000 */
[----:B------:R-:W-:Y:S04]  /*78b0*/  SHF.L.U32 R6, RZ, 0x1f, RZ ;  /* 0x0000001fff067819 */ /* 0x000fe800000006ff */
[----:B------:R-:W1:Y:S02]  /*78c0*/  SYNCS.PHASECHK.TRANS64.TRYWAIT P1, [UR45+0x70], R6 ;  /* 0x00007006ff0075a7 */ /* 0x000e64000802112d */
[----:B-1----:R-:W-:Y:S05]  /*78d0*/  @!P1 BRA `(.L_x_112) ;  /* 0x000000c000549947 */ /* 0x002fea0003800000 */
.L_x_111:
[----:B------:R-:W-:Y:S05]  /*78e0*/  BSYNC B0 ;  /* 0x0000000000007941 */ /* 0x000fea0003800000 */
.L_x_110:
[----:B------:R-:W-:Y:S01]  /*78f0*/  ISETP.NE.AND P1, PT, R199, RZ, PT ;  /* 0x000000ffc700720c */ /* 0x000fe20003f25270 */
[----:B------:R-:W-:Y:S11]  /*7900*/  HFMA2 R137, -RZ, RZ, 0, 5.9604644775390625e-08 ;  /* 0x00000001ff897431 */ /* 0x000ff600000001ff */
[----:B------:R-:W-:Y:S01]  /*7910*/  @!UPT UIADD3 URZ, UPT, UPT, URZ, URZ, URZ ;  /* 0x000000fffffff290 */ /* 0x000fe2000fffe0ff */
[----:B------:R3:W1:Y:S04]  /*7920*/  @P1 LDS.128 R168, [R188] ;  /* 0x00000000bca81984 */ /* 0x0006680000000c00 */
[----:B------:R3:W1:Y:S04]  /*7930*/  @P1 LDS.128 R164, [R198+0x10] ;  /* 0x00001000c6a41984 */ /* 0x0006680000000c00 */
[----:B------:R3:W1:Y:S04]  /*7940*/  @P1 LDS.128 R160, [R196+0x20] ;  /* 0x00002000c4a01984 */ /* 0x0006680000000c00 */
[----:B------:R3:W1:Y:S04]  /*7950*/  @P1 LDS.128 R156, [R195+0x10] ;  /* 0x00001000c39c1984 */ /* 0x0006680000000c00 */
[----:B------:R3:W1:Y:S04]  /*7960*/  @P1 LDS.128 R152, [R188+0x1000] ;  /* 0x00100000bc981984 */ /* 0x0006680000000c00 */
[----:B------:R3:W1:Y:S04]  /*7970*/  @P1 LDS.128 R148, [R198+0x1010] ;  /* 0x00101000c6941984 */ /* 0x0006680000000c00 */
[----:B------:R3:W1:Y:S04]  /*7980*/  @P1 LDS.128 R140, [R196+0x1020] ;  /* 0x00102000c48c1984 */ /* 0x0006680000000c00 */
[----:B------:R3:W1:Y:S02]  /*7990*/  @P1 LDS.128 R144, [R195+0x1010] ;  /* 0x00101000c3901984 */ /* 0x0006640000000c00 */
.L_x_109:
[----:B------:R-:W-:Y:S05]  /*79a0*/  BSYNC B1 ;  /* 0x0000000000017941 */ /* 0x000fea0003800000 */
.L_x_108:
[----:B------:R-:W-:Y:S02]  /*79b0*/  ISETP.NE.AND P1, PT, R189, R200, PT ;  /* 0x000000c8bd00720c */ /* 0x000fe40003f25270 */
[----:B------:R-:W-:Y:S01]  /*79c0*/  MOV R55, RZ ;  /* 0x000000ff00377202 */ /* 0x000fe20000000f00 */
[----:B----4-:R-:W-:Y:S10]  /*79d0*/  @P0 BRA `(.L_x_113) ;  /* 0x0000000000080947 */ /* 0x010ff40003800000 */
[----:B------:R-:W4:Y:S02]  /*79e0*/  SYNCS.PHASECHK.TRANS64.TRYWAIT P0, [UR45+0xe0], R4 ;  /* 0x0000e004ff0075a7 */ /* 0x000f24000800112d */
[----:B----4-:R-:W-:Y:S05]  /*79f0*/  @!P0 BRA `(.L_x_114) ;  /* 0x000000c000248947 */ /* 0x010fea0003800000 */
.L_x_113:
[----:B------:R-:W-:Y:S01]  /*7a00*/  IMAD.MOV.U32 R54, RZ, RZ, RZ ;  /* 0x000000ffff367224 */ /* 0x000fe200078e00ff */
        /* <DEDUP_REMOVED lines=32> */
[----:B------:R-:W-:Y:S11]  /*7c10*/  LOP3.LUT P0, RZ, R0, 0x3, R177, 0x48, !PT ;  /* 0x0000000300ff7812 */ /* 0x000ff600078048b1 */
[----:B------:R-:W-:Y:S02]  /*7c20*/  @!UPT UIADD3 URZ, UPT, UPT, URZ, URZ, URZ ;  /* 0x000000fffffff290 */ /* 0x000fe4000fffe0ff */
[----:B------:R-:W-:Y:S05]  /*7c30*/  @!P0 BRA `(.L_x_116) ;  /* 0x0000000000408947 */ /* 0x000fea0003800000 */
[----:B------:R-:W4:Y:S01]  /*7c40*/  LDCU.64 UR8, c[0x4][0x70] ;  /* 0x01000e00ff0877ac */ /* 0x000f220008000a00 */
[----:B------:R-:W-:Y:S01]  /*7c50*/  MOV R15, 0x0 ;  /* 0x00000000000f7802 */ /* 0x000fe20000000f00 */
[----:B------:R-:W-:Y:S02]  /*7c60*/  HFMA2 R12, -RZ, RZ, 0, 5.9604644775390625e-08 ;  /* 0x00000001ff0c7431 */ /* 0x000fe400000001ff */
[----:B------:R-:W-:Y:S02]  /*7c70*/  IMAD.MOV.U32 R8, RZ, RZ, 0x192 ;  /* 0x00000192ff087424 */ /* 0x000fe400078e00ff */
[----:B------:R-:W-:Y:S01]  /*7c80*/  IMAD.MOV.U32 R13, RZ, RZ, RZ ;  /* 0x000000ffff0d7224 */ /* 0x000fe200078e00ff */
[----:B------:R-:W5:Y:S01]  /*7c90*/  LDCU.64 UR6, c[0x4][0x78] ;  /* 0x01000f00ff0677ac */ /* 0x000f620008000a00 */
[----:B------:R-:W2:Y:S01]  /*7ca0*/  LDC.64 R14, c[0x4][R15] ;  /* 0x010000000f0e7b82 */ /* 0x000ea20000000a00 */
[----:B------:R-:W3:Y:S01]  /*7cb0*/  LDCU.64 UR4, c[0x4][0x10] ;  /* 0x01000200ff0477ac */ /* 0x000ee20008000a00 */
[----:B----4-:R-:W-:Y:S01]  /*7cc0*/  MOV R5, UR9 ;  /* 0x0000000900057c02 */ /* 0x010fe20008000f00 */
[----:B-1----:R-:W-:Y:S01]  /*7cd0*/  IMAD.U32 R4, RZ, RZ, UR8 ;  /* 0x00000008ff047e24 */ /* 0x002fe2000f8e00ff */
[----:B-----5:R-:W-:Y:S01]  /*7ce0*/  MOV R7, UR7 ;  /* 0x0000000700077c02 */ /* 0x020fe20008000f00 */
[----:B------:R-:W-:Y:S01]  /*7cf0*/  IMAD.U32 R6, RZ, RZ, UR6 ;  /* 0x00000006ff067e24 */ /* 0x000fe2000f8e00ff */
[----:B---3--:R-:W-:Y:S01]  /*7d00*/  MOV R11, UR5 ;  /* 0x00000005000b7c02 */ /* 0x008fe20008000f00 */
[----:B------:R-:W-:Y:S02]  /*7d10*/  IMAD.U32 R10, RZ, RZ, UR4 ;  /* 0x00000004ff0a7e24 */ /* 0x000fe4000f8e00ff */
[----:B------:R-:W-:Y:S07]  /*7d20*/  LEPC R20, `(.L_x_116) ;  /* 0x000000001014794e */ /* 0x000fee0000000000 */
[----:B--2---:R-:W-:Y:S05]  /*7d30*/  CALL.ABS.NOINC R14 ;  /* 0x000000000e007343 */ /* 0x004fea0003c00000 */
.L_x_116:
[----:B------:R-:W-:Y:S05]  /*7d40*/  WARPSYNC.ALL ;  /* 0x0000000000007948 */ /* 0x000fea0003800000 */
[C---:B------:R-:W-:Y:S01]  /*7d50*/  R2UR UR4, R213.reuse ;  /* 0x00000000d50472ca */ /* 0x040fe200000e0000 */
[----:B------:R-:W-:Y:S05]  /*7d60*/  VIADD R0, R213, 0x80 ;  /* 0x00000080d5007836 */ /* 0x000fea0000000000 */
[----:B------:R-:W-:Y:S04]  /*7d70*/  SHF.R.U32.HI R0, RZ, 0x15, R0 ;  /* 0x00000015ff007819 */ /* 0x000fe80000011600 */
[----:B------:R-:W-:Y:S03]  /*7d80*/  LOP3.LUT P0, RZ, R0, 0x3, R177, 0x48, !PT ;  /* 0x0000000300ff7812 */ /* 0x000fe600078048b1 */
[----:B------:R-:W4:Y:S10]  /*7d90*/  LDTM.x32 R24, tmem[UR4] ;  /* 0x00000004001879ee */ /* 0x000f3400082c0000 */
[----:B----4-:R-:W-:Y:S05]  /*7da0*/  @!P0 BRA `(.L_x_117) ;  /* 0x0000000000408947 */ /* 0x010fea0003800000 */
        /* <DEDUP_REMOVED lines=16> */
.L_x_117:
[----:B------:R-:W-:Y:S05]  /*7eb0*/  WARPSYNC.ALL ;  /* 0x0000000000007948 */ /* 0x000fea0003800000 */
[----:B------:R-:W-:Y:S11]  /*7ec0*/  R2UR UR4, R213 ;  /* 0x00000000d50472ca */ /* 0x000ff600000e0000 */
[----:B------:R-:W-:Y:S02]  /*7ed0*/  @!UPT UIADD3 URZ, UPT, UPT, URZ, URZ, URZ ;  /* 0x000000fffffff290 */ /* 0x000fe4000fffe0ff */
[----:B------:R-:W4:Y:S02]  /*7ee0*/  LDTM.x32 R56, tmem[UR4+0x80] ;  /* 0x00008004003879ee */ /* 0x000f2400082c0000 */
[----:B----4-:R-:W-:Y:S01]  /*7ef0*/  NOP ;  /* 0x0000000000007918 */ /* 0x010fe20000000000 */
.L_x_115:
[----:B-1----:R-:W-:Y:S01]  /*7f00*/  SHF.L.U32 R132, R168, 0x10, RZ ;  /* 0x00000010a8847819 */ /* 0x002fe200000006ff */
[----:B--2---:R-:W-:Y:S01]  /*7f10*/  FMUL R0, R130, R24 ;  /* 0x0000001882007220 */ /* 0x004fe20000400000 */
[----:B------:R-:W-:Y:S01]  /*7f20*/  LOP3.LUT R134, R168, 0xffff0000, RZ, 0xc0, !PT ;  /* 0xffff0000a8867812 */ /* 0x000fe200078ec0ff */
[C---:B------:R-:W-:Y:S01]  /*7f30*/  FMUL R3, R130.reuse, R25 ;  /* 0x0000001982037220 */ /* 0x040fe20000400000 */
[----:B------:R-:W-:Y:S01]  /*7f40*/  SHF.L.U32 R135, R169, 0x10, RZ ;  /* 0x00000010a9877819 */ /* 0x000fe200000006ff */
[----:B------:R-:W-:Y:S01]  /*7f50*/  FMUL R4, R130, R26 ;  /* 0x0000001a82047220 */ /* 0x000fe20000400000 */
[----:B------:R-:W-:Y:S01]  /*7f60*/  LOP3.LUT R136, R165, 0xffff0000, RZ, 0xc0, !PT ;  /* 0xffff0000a5887812 */ /* 0x000fe200078ec0ff */
[----:B------:R-:W-:Y:S01]  /*7f70*/  FFMA R0, R133, R132, R0 ;  /* 0x0000008485007223 */ /* 0x000fe20000000000 */
[----:B------:R-:W-:Y:S01]  /*7f80*/  LOP3.LUT R132, R169, 0xffff0000, RZ, 0xc0, !PT ;  /* 0xffff0000a9847812 */ /* 0x000fe200078ec0ff */
[C---:B------:R-:W-:Y:S01]  /*7f90*/  FFMA R3, R133.reuse, R134, R3 ;  /* 0x0000008685037223 */ /* 0x040fe20000000003 */
[C---:B------:R-:W-:Y:S01]  /*7fa0*/  LOP3.LUT R134, R170.reuse, 0xffff0000, RZ, 0xc0, !PT ;  /* 0xffff0000aa867812 */ /* 0x040fe200078ec0ff */
[----:B------:R-:W-:Y:S01]  /*7fb0*/  FFMA R4, R133, R135, R4 ;  /* 0x0000008785047223 */ /* 0x000fe20000000004 */
[----:B------:R-:W-:Y:S01]  /*7fc0*/  SHF.L.U32 R135, R170, 0x10, RZ ;  /* 0x00000010aa877819 */ /* 0x000fe200000006ff */
[C---:B------:R-:W-:Y:S01]  /*7fd0*/  FMUL R5, R130.reuse, R27 ;  /* 0x0000001b82057220 */ /* 0x040fe20000400000 */
[----:B------:R-:W-:Y:S01]  /*7fe0*/  ISETP.NE.AND P0, PT, R189, R200, PT ;  /* 0x000000c8bd00720c */ /* 0x000fe20003f05270 */
[C---:B------:R-:W-:Y:S01]  /*7ff0*/  FMUL R6, R130.reuse, R28 ;  /* 0x0000001c82067220 */ /* 0x040fe20000400000 */
[----:B------:R-:W-:Y:S01]  /*8000*/  F2FP.BF16.F32.PACK_AB R200, R3, R0 ;  /* 0x0000000003c8723e */ /* 0x000fe200000010ff */
[C---:B------:R-:W-:Y:S01]  /*8010*/  FMUL R7, R130.reuse, R29 ;  /* 0x0000001d82077220 */ /* 0x040fe20000400000 */
[----:B------:R-:W-:Y:S01]  /*8020*/  ISETP.NE.AND P1, PT, R189, RZ, PT ;  /* 0x000000ffbd00720c */ /* 0x000fe20003f25270 */
[----:B------:R-:W-:Y:S01]  /*8030*/  FFMA R5, R133, R132, R5 ;  /* 0x0000008485057223 */ /* 0x000fe20000000005 */
[----:B------:R-:W-:Y:S01]  /*8040*/  SHF.L.U32 R132, R171, 0x10, RZ ;  /* 0x00000010ab847819 */ /* 0x000fe200000006ff */
[----:B------:R-:W-:Y:S01]  /*8050*/  FFMA R6, R133, R135, R6 ;  /* 0x0000008785067223 */ /* 0x000fe20000000006 */
[----:B------:R-:W-:Y:S01]  /*8060*/  SHF.L.U32 R135, R165, 0x10, RZ ;  /* 0x00000010a5877819 */ /* 0x000fe200000006ff */
[----:B------:R-:W-:Y:S01]  /*8070*/  FFMA R7, R133, R134, R7 ;  /* 0x0000008685077223 */ /* 0x000fe20000000007 */
[----:B------:R-:W-:Y:S01]  /*8080*/  LOP3.LUT R134, R171, 0xffff0000, RZ, 0xc0, !PT ;  /* 0xffff0000ab867812 */ /* 0x000fe200078ec0ff */
[C---:B------:R-:W-:Y:S01]  /*8090*/  FMUL R8, R130.reuse, R30 ;  /* 0x0000001e82087220 */ /* 0x040fe20000400000 */
[----:B------:R-:W-:Y:S01]  /*80a0*/  F2FP.BF16.F32.PACK_AB R201, R5, R4 ;  /* 0x0000000405c9723e */ /* 0x000fe200000010ff */
[----:B------:R-:W-:Y:S01]  /*80b0*/  FMUL R9, R130, R31 ;  /* 0x0000001f82097220 */ /* 0x000fe20000400000 */
[----:B------:R-:W-:Y:S01]  /*80c0*/  F2FP.BF16.F32.PACK_AB R202, R7, R6 ;  /* 0x0000000607ca723e */ /* 0x000fe200000010ff */
[C---:B------:R-:W-:Y:S01]  /*80d0*/  FFMA R8, R133.reuse, R132, R8 ;  /* 0x0000008485087223 */ /* 0x040fe20000000008 */
[C---:B------:R-:W-:Y:S01]  /*80e0*/  SHF.L.U32 R132, R164.reuse, 0x10, RZ ;  /* 0x00000010a4847819 */ /* 0x040fe200000006ff */
[----:B------:R-:W-:Y:S01]  /*80f0*/  FFMA R9, R133, R134, R9 ;  /* 0x0000008685097223 */ /* 0x000fe20000000009 */
[----:B------:R-:W-:Y:S01]  /*8100*/  LOP3.LUT R134, R164, 0xffff0000, RZ, 0xc0, !PT ;  /* 0xffff0000a4867812 */ /* 0x000fe200078ec0ff */
[C---:B------:R-:W-:Y:S01]  /*8110*/  FMUL R10, R130.reuse, R32 ;  /* 0x00000020820a7220 */ /* 0x040fe20000400000 */
[C---:B------:R-:W-:Y:S01]  /*8120*/  FMUL R11, R130.reuse, R33 ;  /* 0x00000021820b7220 */ /* 0x040fe20000400000 */
        /* <DEDUP_REMOVED lines=10> */
[----:B------:R-:W-:Y:S01]  /*81d0*/  FFMA R12, R133, R135, R12 ;  /* 0x00000087850c7223 */ /* 0x000fe2000000000c */
[----:B------:R-:W-:Y:S01]  /*81e0*/  SHF.L.U32 R135, R167, 0x10, RZ ;  /* 0x00000010a7877819 */ /* 0x000fe200000006ff */
[----:B------:R-:W-:Y:S01]  /*81f0*/  FFMA R13, R133, R136, R13 ;  /* 0x00000088850d7223 */ /* 0x000fe2000000000d */
[----:B------:R-:W-:Y:S01]  /*8200*/  LOP3.LUT R136, R167, 0xffff0000, RZ, 0xc0, !PT ;  /* 0xffff0000a7887812 */ /* 0x000fe200078ec0ff */
[----:B------:R-:W-:Y:S01]  /*8210*/  FFMA R14, R133, R132, R14 ;  /* 0x00000084850e7223 */ /* 0x000fe2000000000e */
[----:B------:R-:W-:Y:S01]  /*8220*/  SHF.L.U32 R132, R160, 0x10, RZ ;  /* 0x00000010a0847819 */ /* 0x000fe200000006ff */
[----:B------:R-:W-:Y:S01]  /*8230*/  FMUL R16, R130, R38 ;  /* 0x0000002682107220 */ /* 0x000fe20000400000 */
[----:B------:R-:W-:Y:S01]  /*8240*/  F2FP.BF16.F32.PACK_AB R205, R13, R12 ;  /* 0x0000000c0dcd723e */ /* 0x000fe200000010ff */
[----:B------:R-:W-:Y:S01]  /*8250*/  FFMA R15, R133, R134, R15 ;  /* 0x00000086850f7223 */ /* 0x000fe2000000000f */
[----:B------:R-:W-:Y:S01]  /*8260*/  LOP3.LUT R134, R160, 0xffff0000, RZ, 0xc0, !PT ;  /* 0xffff0000a0867812 */ /* 0x000fe200078ec0ff */
[C---:B------:R-:W-:Y:S01]  /*8270*/  FMUL R17, R130.reuse, R39 ;  /* 0x0000002782117220 */ /* 0x040fe20000400000 */
[C---:B------:R-:W-:Y:S01]  /*8280*/  FMUL R18, R130.reuse, R40 ;  /* 0x0000002882127220 */ /* 0x040fe20000400000 */
[----:B------:R-:W-:Y:S01]  /*8290*/  FMUL R19, R130, R41 ;  /* 0x0000002982137220 */ /* 0x000fe20000400000 */
[----:B------:R-:W-:Y:S01]  /*82a0*/  F2FP.BF16.F32.PACK_AB R206, R15, R14 ;  /* 0x0000000e0fce723e */ /* 0x000fe200000010ff */
[C---:B------:R-:W-:Y:S01]  /*82b0*/  FFMA R16, R133.reuse, R135, R16 ;  /* 0x0000008785107223 */ /* 0x040fe20000000010 */
[----:B------:R-:W-:Y:S01]  /*82c0*/  SHF.L.U32 R135, R162, 0x10, RZ ;  /* 0x00000010a2877819 */ /* 0x000fe200000006ff */
[----:B------:R-:W-:Y:S01]  /*82d0*/  FFMA R17, R133, R136, R17 ;  /* 0x0000008885117223 */ /* 0x000fe20000000011 */
[----:B------:R-:W-:Y:S01]  /*82e0*/  LOP3.LUT R136, R159, 0xffff0000, RZ, 0xc0, !PT ;  /* 0xffff00009f887812 */ /* 0x000fe200078ec0ff */
[----:B------:R-:W-:Y:S01]  /*82f0*/  FFMA R18, R133, R132, R18 ;  /* 0x0000008485127223 */ /* 0x000fe20000000012 */
[----:B------:R-:W-:Y:S01]  /*8300*/  SHF.L.U32 R132, R161, 0x10, RZ ;  /* 0x00000010a1847819 */ /* 0x000fe200000006ff */
[----:B------:R-:W-:Y:S01]  /*8310*/  FFMA R19, R133, R134, R19 ;  /* 0x0000008685137223 */ /* 0x000fe20000000013 */
[----:B------:R-:W-:Y:S01]  /*8320*/  LOP3.LUT R134, R161, 0xffff0000, RZ, 0xc0, !PT ;  /* 0xffff0000a1867812 */ /* 0x000fe200078ec0ff */
[C---:B------:R-:W-:Y:S01]  /*8330*/  FMUL R20, R130.reuse, R42 ;  /* 0x0000002a82147220 */ /* 0x040fe20000400000 */
[----:B------:R-:W-:Y:S01]  /*8340*/  F2FP.BF16.F32.PACK_AB R207, R17, R16 ;  /* 0x0000001011cf723e */ /* 0x000fe200000010ff */
[C---:B------:R-:W-:Y:S01]  /*8350*/  FMUL R21, R130.reuse, R43 ;  /* 0x0000002b82157220 */ /* 0x040fe20000400000 */
[----:B------:R-:W-:Y:S01]  /*8360*/  FMUL R22, R130, R44 ;  /* 0x0000002c82167220 */ /* 0x000fe20000400000 */
[C---:B------:R-:W-:Y:S01]  /*8370*/  FFMA R20, R133.reuse, R132, R20 ;  /* 0x0000008485147223 */ /* 0x040fe20000000014 */
[----:B------:R-:W-:Y:S01]  /*8380*/  LOP3.LUT R132, R162, 0xffff0000, RZ, 0xc0, !PT ;  /* 0xffff0000a2847812 */ /* 0x000fe200078ec0ff */
[----:B------:R-:W-:Y:S01]  /*8390*/  FFMA R21, R133, R134, R21 ;  /* 0x0000008685157223 */ /* 0x000fe20000000015 */
[----:B------:R-:W-:Y:S01]  /*83a0*/  LOP3.LUT R134, R163, 0xffff0000, RZ, 0xc0, !PT ;  /* 0xffff0000a3867812 */ /* 0x000fe200078ec0ff */
[----:B------:R-:W-:Y:S01]  /*83b0*/  FFMA R22, R133, R135, R22 ;  /* 0x0000008785167223 */ /* 0x000fe20000000016 */
[----:B------:R-:W-:Y:S01]  /*83c0*/  SHF.L.U32 R135, R163, 0x10, RZ ;  /* 0x00000010a3877819 */ /* 0x000fe200000006ff */
[C---:B------:R-:W-:Y:S01]  /*83d0*/  FMUL R23, R130.reuse, R45 ;  /* 0x0000002d82177220 */ /* 0x040fe20000400000 */
[C---:B------:R-:W-:Y:S01]  /*83e0*/  FMUL R88, R130.reuse, R46 ;  /* 0x0000002e82587220 */ /* 0x040fe20000400000 */
[C---:B------:R-:W-:Y:S01]  /*83f0*/  FMUL R89, R130.reuse, R47 ;  /* 0x0000002f82597220 */ /* 0x040fe20000400000 */
[----:B------:R-:W-:Y:S01]  /*8400*/  FMUL R90, R130, R48 ;  /* 0x00000030825a7220 */ /* 0x000fe20000400000 */
[C---:B------:R-:W-:Y:S01]  /*8410*/  FFMA R23, R133.reuse, R132, R23 ;  /* 0x0000008485177223 */ /* 0x040fe20000000017 */
[C---:B------:R-:W-:Y:S01]  /*8420*/  SHF.L.U32 R132, R156.reuse, 0x10, RZ ;  /* 0x000000109c847819 */ /* 0x040fe200000006ff */
[----:B------:R-:W-:Y:S01]  /*8430*/  FFMA R88, R133, R135, R88 ;  /* 0x0000008785587223 */ /* 0x000fe20000000058 */
[----:B------:R-:W-:Y:S01]  /*8440*/  SHF.L.U32 R135, R159, 0x10, RZ ;  /* 0x000000109f877819 */ /* 0x000fe200000006ff */
[C---:B------:R-:W-:Y:S01]  /*8450*/  FFMA R89, R133.reuse, R134, R89 ;  /* 0x0000008685597223 */ /* 0x040fe20000000059 */
[----:B------:R-:W-:Y:S01]  /*8460*/  LOP3.LUT R134, R156, 0xffff0000, RZ, 0xc0, !PT ;  /* 0xffff00009c867812 */ /* 0x000fe200078ec0ff */
[C---:B------:R-:W-:Y:S01]  /*8470*/  FMUL R91, R130.reuse, R49 ;  /* 0x00000031825b7220 */ /* 0x040fe20000400000 */
[----:B------:R-:W-:Y:S01]  /*8480*/  FFMA R90, R133, R132, R90 ;  /* 0x00000084855a7223 */ /* 0x000fe2000000005a */
[----:B------:R-:W-:Y:S01]  /*8490*/  SHF.L.U32 R132, R157, 0x10, RZ ;  /* 0x000000109d847819 */ /* 0x000fe200000006ff */
[C---:B------:R-:W-:Y:S01]  /*84a0*/  FMUL R92, R130.reuse, R50 ;  /* 0x00000032825c7220 */ /* 0x040fe20000400000 */
[----:B------:R-:W-:Y:S01]  /*84b0*/  FFMA R91, R133, R134, R91 ;  /* 0x00000086855b7223 */ /* 0x000fe2000000005b */
[----:B------:R-:W-:Y:S01]  /*84c0*/  LOP3.LUT R134, R157, 0xffff0000, RZ, 0xc0, !PT ;  /* 0xffff00009d867812 */ /* 0x000fe200078ec0ff */
[----:B------:R-:W-:Y:S01]  /*84d0*/  FMUL R93, R130, R51 ;  /* 0x00000033825d7220 */ /* 0x000fe20000400000 */
[----:B------:R1:W-:Y:S01]  /*84e0*/  @!P0 STS.128 [R188], R200 ;  /* 0x000000c8bc008388 */ /* 0x0003e20000000c00 */
[C---:B------:R-:W-:Y:S01]  /*84f0*/  FFMA R92, R133.reuse, R132, R92 ;  /* 0x00000084855c7223 */ /* 0x040fe2000000005c */
[----:B------:R-:W-:Y:S01]  /*8500*/  SHF.L.U32 R132, R158, 0x10, RZ ;  /* 0x000000109e847819 */ /* 0x000fe200000006ff */
[----:B------:R-:W-:Y:S01]  /*8510*/  FMUL R94, R130, R52 ;  /* 0x00000034825e7220 */ /* 0x000fe20000400000 */
[C---:B------:R-:W-:Y:S01]  /*8520*/  FFMA R93, R133.reuse, R134, R93 ;  /* 0x00000086855d7223 */ /* 0x040fe2000000005d */
[----:B------:R-:W-:Y:S01]  /*8530*/  LOP3.LUT R134, R158, 0xffff0000, RZ, 0xc0, !PT ;  /* 0xffff00009e867812 */ /* 0x000fe200078ec0ff */
[----:B------:R-:W-:Y:S01]  /*8540*/  FMUL R95, R130, R53 ;  /* 0x00000035825f7220 */ /* 0x000fe20000400000 */
[C---:B------:R-:W-:Y:S01]  /*8550*/  FFMA R94, R133.reuse, R132, R94 ;  /* 0x00000084855e7223 */ /* 0x040fe2000000005e */
[----:B------:R-:W-:Y:S01]  /*8560*/  SHF.L.U32 R132, R152, 0x10, RZ ;  /* 0x0000001098847819 */ /* 0x000fe200000006ff */
[C---:B------:R-:W-:Y:S01]  /*8570*/  FMUL R96, R130.reuse, R54 ;  /* 0x0000003682607220 */ /* 0x040fe20000400000 */
[C---:B------:R-:W-:Y:S01]  /*8580*/  FMUL R97, R130.reuse, R55 ;  /* 0x0000003782617220 */ /* 0x040fe20000400000 */
[----:B------:R2:W-:Y:S01]  /*8590*/  @!P0 STS.128 [R198+0x10], R204 ;  /* 0x000010ccc6008388 */ /* 0x0005e20000000c00 */
[----:B------:R-:W-:Y:S01]  /*85a0*/  FMUL R98, R130, R56 ;  /* 0x0000003882627220 */ /* 0x000fe20000400000 */
[C---:B------:R-:W-:Y:S01]  /*85b0*/  FFMA R95, R133.reuse, R134, R95 ;  /* 0x00000086855f7223 */ /* 0x040fe2000000005f */
[----:B------:R-:W-:Y:S01]  /*85c0*/  LOP3.LUT R134, R154, 0xffff0000, RZ, 0xc0, !PT ;  /* 0xffff00009a867812 */ /* 0x000fe200078ec0ff */
[----:B------:R-:W-:Y:S01]  /*85d0*/  FFMA R96, R133, R135, R96 ;  /* 0x0000008785607223 */ /* 0x000fe20000000060 */
[----:B------:R-:W-:Y:S01]  /*85e0*/  SHF.L.U32 R135, R153, 0x10, RZ ;  /* 0x0000001099877819 */ /* 0x000fe200000006ff */
[----:B------:R-:W-:Y:S01]  /*85f0*/  FFMA R97, R133, R136, R97 ;  /* 0x0000008885617223 */ /* 0x000fe20000000061 */
[----:B------:R-:W-:Y:S01]  /*8600*/  LOP3.LUT R136, R145, 0xffff0000, RZ, 0xc0, !PT ;  /* 0xffff000091887812 */ /* 0x000fe200078ec0ff */
[C---:B------:R-:W-:Y:S01]  /*8610*/  FFMA R98, R133.reuse, R132, R98 ;  /* 0x0000008485627223 */ /* 0x040fe20000000062 */
[----:B------:R-:W-:Y:S01]  /*8620*/  LOP3.LUT R132, R152, 0xffff0000, RZ, 0xc0, !PT ;  /* 0xffff000098847812 */ /* 0x000fe200078ec0ff */
[C---:B------:R-:W-:Y:S01]  /*8630*/  FMUL R99, R130.reuse, R57 ;  /* 0x0000003982637220 */ /* 0x040fe20000400000 */
[C---:B------:R-:W-:Y:S01]  /*8640*/  FMUL R100, R130.reuse, R58 ;  /* 0x0000003a82647220 */ /* 0x040fe20000400000 */
[C---:B------:R-:W-:Y:S01]  /*8650*/  FMUL R101, R130.reuse, R59 ;  /* 0x0000003b82657220 */ /* 0x040fe20000400000 */
[----:B------:R-:W-:Y:S01]  /*8660*/  FMUL R102, R130, R60 ;  /* 0x0000003c82667220 */ /* 0x000fe20000400000 */
[----:B------:R-:W-:Y:S01]  /*8670*/  FFMA R99, R133, R132, R99 ;  /* 0x0000008485637223 */ /* 0x000fe20000000063 */
[----:B------:R-:W-:Y:S01]  /*8680*/  LOP3.LUT R132, R153, 0xffff0000, RZ, 0xc0, !PT ;  /* 0xffff000099847812 */ /* 0x000fe200078ec0ff */
[----:B------:R-:W-:Y:S01]  /*8690*/  FFMA R100, R133, R135, R100 ;  /* 0x0000008785647223 */ /* 0x000fe20000000064 */
[----:B------:R-:W-:Y:S01]  /*86a0*/  SHF.L.U32 R135, R154, 0x10, RZ ;  /* 0x000000109a877819 */ /* 0x000fe200000006ff */
[C---:B------:R-:W-:Y:S01]  /*86b0*/  FMUL R103, R130.reuse, R61 ;  /* 0x0000003d82677220 */ /* 0x040fe20000400000 */
[C---:B------:R-:W-:Y:S01]  /*86c0*/  FMUL R104, R130.reuse, R62 ;  /* 0x0000003e82687220 */ /* 0x040fe20000400000 */
[----:B-1----:R-:W-:Y:S01]  /*86d0*/  F2FP.BF16.F32.PACK_AB R200, R19, R18 ;  /* 0x0000001213c8723e */ /* 0x002fe200000010ff */
[----:B------:R-:W-:Y:S01]  /*86e0*/  FFMA R101, R133, R132, R101 ;  /* 0x0000008485657223 */ /* 0x000fe20000000065 */
[----:B------:R-:W-:Y:S01]  /*86f0*/  SHF.L.U32 R132, R155, 0x10, RZ ;  /* 0x000000109b847819 */ /* 0x000fe200000006ff */
[----:B------:R-:W-:Y:S01]  /*8700*/  FFMA R102, R133, R135, R102 ;  /* 0x0000008785667223 */ /* 0x000fe20000000066 */
[----:B------:R-:W-:Y:S01]  /*8710*/  F2FP.BF16.F32.PACK_AB R201, R21, R20 ;  /* 0x0000001415c9723e */ /* 0x000fe200000010ff */
[----:B------:R-:W-:Y:S01]  /*8720*/  FFMA R103, R133, R134, R103 ;  /* 0x0000008685677223 */ /* 0x000fe20000000067 */
[----:B------:R-:W-:Y:S01]  /*8730*/  LOP3.LUT R134, R155, 0xffff0000, RZ, 0xc0, !PT ;  /* 0xffff00009b867812 */ /* 0x000fe200078ec0ff */
[----:B------:R-:W-:Y:S01]  /*8740*/  FMUL R105, R130, R63 ;  /* 0x0000003f82697220 */ /* 0x000fe20000400000 */
[----:B------:R-:W-:Y:S01]  /*8750*/  F2FP.BF16.F32.PACK_AB R202, R23, R22 ;  /* 0x0000001617ca723e */ /* 0x000fe200000010ff */
[----:B------:R-:W-:Y:S01]  /*8760*/  FFMA R104, R133, R132, R104 ;  /* 0x0000008485687223 */ /* 0x000fe20000000068 */
[----:B------:R-:W-:Y:S01]  /*8770*/  F2FP.BF16.F32.PACK_AB R203, R89, R88 ;  /* 0x0000005859cb723e */ /* 0x000fe200000010ff */
[----:B------:R-:W-:Y:S01]  /*8780*/  FFMA R105, R133, R134, R105 ;  /* 0x0000008685697223 */ /* 0x000fe20000000069 */
[----:B------:R-:W-:Y:S01]  /*8790*/  SHF.L.U32 R132, R148, 0x10, RZ ;  /* 0x0000001094847819 */ /* 0x000fe200000006ff */
[----:B------:R-:W-:Y:S01]  /*87a0*/  FMUL R106, R130, R64 ;  /* 0x00000040826a7220 */ /* 0x000fe20000400000 */
[----:B------:R-:W-:Y:S01]  /*87b0*/  LOP3.LUT R134, R148, 0xffff0000, RZ, 0xc0, !PT ;  /* 0xffff000094867812 */ /* 0x000fe200078ec0ff */
[----:B------:R1:W-:Y:S01]  /*87c0*/  @!P0 STS.128 [R196+0x20], R200 ;  /* 0x000020c8c4008388 */ /* 0x0003e20000000c00 */
[----:B------:R-:W-:Y:S01]  /*87d0*/  SHF.L.U32 R135, R149, 0x10, RZ ;  /* 0x0000001095877819 */ /* 0x000fe200000006ff */
[C---:B------:R-:W-:Y:S01]  /*87e0*/  FMUL R107, R130.reuse, R65 ;  /* 0x00000041826b7220 */ /* 0x040fe20000400000 */
[----:B--2---:R-:W-:Y:S01]  /*87f0*/  F2FP.BF16.F32.PACK_AB R204, R91, R90 ;  /* 0x0000005a5bcc723e */ /* 0x004fe200000010ff */
[C---:B------:R-:W-:Y:S01]  /*8800*/  FMUL R108, R130.reuse, R66 ;  /* 0x00000042826c7220 */ /* 0x040fe20000400000 */
[----:B------:R-:W-:Y:S01]  /*8810*/  F2FP.BF16.F32.PACK_AB R205, R93, R92 ;  /* 0x0000005c5dcd723e */ /* 0x000fe200000010ff */
[----:B------:R-:W-:Y:S01]  /*8820*/  FFMA R106, R133, R132, R106 ;  /* 0x00000084856a7223 */ /* 0x000fe2000000006a */
[----:B------:R-:W-:Y:S01]  /*8830*/  F2FP.BF16.F32.PACK_AB R206, R95, R94 ;  /* 0x0000005e5fce723e */ /* 0x000fe200000010ff */
[----:B------:R-:W-:Y:S01]  /*8840*/  FFMA R107, R133, R134, R107 ;  /* 0x00000086856b7223 */ /* 0x000fe2000000006b */
[----:B------:R-:W-:Y:S01]  /*8850*/  F2FP.BF16.F32.PACK_AB R207, R97, R96 ;  /* 0x0000006061cf723e */ /* 0x000fe200000010ff */
[----:B------:R-:W-:Y:S01]  /*8860*/  FFMA R108, R133, R135, R108 ;  /* 0x00000087856c7223 */ /* 0x000fe2000000006c */
[----:B------:R-:W-:Y:S01]  /*8870*/  LOP3.LUT R132, R149, 0xffff0000, RZ, 0xc0, !PT ;  /* 0xffff000095847812 */ /* 0x000fe200078ec0ff */
[----:B------:R-:W-:Y:S01]  /*8880*/  FMUL R109, R130, R67 ;  /* 0x00000043826d7220 */ /* 0x000fe20000400000 */
[C---:B------:R-:W-:Y:S01]  /*8890*/  SHF.L.U32 R135, R150.reuse, 0x10, RZ ;  /* 0x0000001096877819 */ /* 0x040fe200000006ff */
[----:B------:R2:W-:Y:S01]  /*88a0*/  @!P0 STS.128 [R195+0x10], R204 ;  /* 0x000010ccc3008388 */ /* 0x0005e20000000c00 */
[----:B------:R-:W-:Y:S01]  /*88b0*/  LOP3.LUT R134, R150, 0xffff0000, RZ, 0xc0, !PT ;  /* 0xffff000096867812 */ /* 0x000fe200078ec0ff */
[C---:B------:R-:W-:Y:S01]  /*88c0*/  FMUL R110, R130.reuse, R68 ;  /* 0x00000044826e7220 */ /* 0x040fe20000400000 */
[C---:B------:R-:W-:Y:S01]  /*88d0*/  FMUL R111, R130.reuse, R69 ;  /* 0x00000045826f7220 */ /* 0x040fe20000400000 */
[----:B------:R-:W-:Y:S01]  /*88e0*/  FFMA R109, R133, R132, R109 ;  /* 0x00000084856d7223 */ /* 0x000fe2000000006d */
[----:B------:R-:W-:Y:S01]  /*88f0*/  SHF.L.U32 R132, R151, 0x10, RZ ;  /* 0x0000001097847819 */ /* 0x000fe200000006ff */
[----:B------:R-:W-:Y:S01]  /*8900*/  FFMA R110, R133, R135, R110 ;  /* 0x00000087856e7223 */ /* 0x000fe2000000006e */
[----:B------:R-:W-:Y:S01]  /*8910*/  SHF.L.U32 R135, R141, 0x10, RZ ;  /* 0x000000108d877819 */ /* 0x000fe200000006ff */
[----:B------:R-:W-:Y:S01]  /*8920*/  FFMA R111, R133, R134, R111 ;  /* 0x00000086856f7223 */ /* 0x000fe2000000006f */
[----:B------:R-:W-:Y:S01]  /*8930*/  LOP3.LUT R134, R151, 0xffff0000, RZ, 0xc0, !PT ;  /* 0xffff000097867812 */ /* 0x000fe200078ec0ff */
[C---:B------:R-:W-:Y:S01]  /*8940*/  FMUL R112, R130.reuse, R70 ;  /* 0x0000004682707220 */ /* 0x040fe20000400000 */
[C---:B------:R-:W-:Y:S01]  /*8950*/  FMUL R113, R130.reuse, R71 ;  /* 0x0000004782717220 */ /* 0x040fe20000400000 */
[C---:B------:R-:W-:Y:S01]  /*8960*/  FMUL R114, R130.reuse, R72 ;  /* 0x0000004882727220 */ /* 0x040fe20000400000 */
[----:B------:R-:W-:Y:S01]  /*8970*/  FMUL R115, R130, R73 ;  /* 0x0000004982737220 */ /* 0x000fe20000400000 */
[C---:B------:R-:W-:Y:S01]  /*8980*/  FFMA R112, R133.reuse, R132, R112 ;  /* 0x0000008485707223 */ /* 0x040fe20000000070 */
[C---:B------:R-:W-:Y:S01]  /*8990*/  SHF.L.U32 R132, R140.reuse, 0x10, RZ ;  /* 0x000000108c847819 */ /* 0x040fe200000006ff */
[----:B------:R-:W-:Y:S01]  /*89a0*/  FFMA R113, R133, R134, R113 ;  /* 0x0000008685717223 */ /* 0x000fe20000000071 */
[----:B------:R-:W-:Y:S01]  /*89b0*/  LOP3.LUT R134, R140, 0xffff0000, RZ, 0xc0, !PT ;  /* 0xffff00008c867812 */ /* 0x000fe200078ec0ff */
[----:B------:R-:W-:Y:S01]  /*89c0*/  FMUL R116, R130, R74 ;  /* 0x0000004a82747220 */ /* 0x000fe20000400000 */
[----:B-1----:R-:W-:Y:S01]  /*89d0*/  F2FP.BF16.F32.PACK_AB R200, R99, R98 ;  /* 0x0000006263c8723e */ /* 0x002fe200000010ff */
[----:B------:R-:W-:Y:S01]  /*89e0*/  FFMA R114, R133, R132, R114 ;  /* 0x0000008485727223 */ /* 0x000fe20000000072 */
[----:B------:R-:W-:Y:S01]  /*89f0*/  LOP3.LUT R132, R141, 0xffff0000, RZ, 0xc0, !PT ;  /* 0xffff00008d847812 */ /* 0x000fe200078ec0ff */
[C---:B------:R-:W-:Y:S01]  /*8a00*/  FFMA R115, R133.reuse, R134, R115 ;  /* 0x0000008685737223 */ /* 0x040fe20000000073 */
[C---:B------:R-:W-:Y:S01]  /*8a10*/  LOP3.LUT R134, R142.reuse, 0xffff0000, RZ, 0xc0, !PT ;  /* 0xffff00008e867812 */ /* 0x040fe200078ec0ff */
[----:B------:R-:W-:Y:S01]  /*8a20*/  FFMA R116, R133, R135, R116 ;  /* 0x0000008785747223 */ /* 0x000fe20000000074 */
[----:B------:R-:W-:Y:S01]  /*8a30*/  SHF.L.U32 R135, R142, 0x10, RZ ;  /* 0x000000108e877819 */ /* 0x000fe200000006ff */
[C---:B------:R-:W-:Y:S01]  /*8a40*/  FMUL R117, R130.reuse, R75 ;  /* 0x0000004b82757220 */ /* 0x040fe20000400000 */
[----:B------:R-:W-:Y:S01]  /*8a50*/  F2FP.BF16.F32.PACK_AB R201, R101, R100 ;  /* 0x0000006465c9723e */ /* 0x000fe200000010ff */
[C---:B------:R-:W-:Y:S01]  /*8a60*/  FMUL R118, R130.reuse, R76 ;  /* 0x0000004c82767220 */ /* 0x040fe20000400000 */
[----:B------:R-:W-:Y:S01]  /*8a70*/  F2FP.BF16.F32.PACK_AB R202, R103, R102 ;  /* 0x0000006667ca723e */ /* 0x000fe200000010ff */
[C---:B------:R-:W-:Y:S01]  /*8a80*/  FMUL R119, R130.reuse, R77 ;  /* 0x0000004d82777220 */ /* 0x040fe20000400000 */
[C---:B------:R-:W-:Y:S01]  /*8a90*/  FFMA R117, R133.reuse, R132, R117 ;  /* 0x0000008485757223 */ /* 0x040fe20000000075 */
[----:B------:R-:W-:Y:S01]  /*8aa0*/  FFMA R118, R133, R135, R118 ;  /* 0x0000008785767223 */ /* 0x000fe20000000076 */
[----:B------:R-:W-:Y:S01]  /*8ab0*/  SHF.L.U32 R132, R143, 0x10, RZ ;  /* 0x000000108f847819 */ /* 0x000fe200000006ff */
[----:B------:R-:W-:Y:S01]  /*8ac0*/  FFMA R119, R133, R134, R119 ;  /* 0x0000008685777223 */ /* 0x000fe20000000077 */
[----:B------:R-:W-:Y:S01]  /*8ad0*/  F2FP.BF16.F32.PACK_AB R203, R105, R104 ;  /* 0x0000006869cb723e */ /* 0x000fe200000010ff */
[C---:B------:R-:W-:Y:S01]  /*8ae0*/  FMUL R120, R130.reuse, R78 ;  /* 0x0000004e82787220 */ /* 0x040fe20000400000 */
[----:B------:R-:W-:Y:S01]  /*8af0*/  LOP3.LUT R134, R143, 0xffff0000, RZ, 0xc0, !PT ;  /* 0xffff00008f867812 */ /* 0x000fe200078ec0ff */
[----:B------:R-:W-:Y:S01]  /*8b00*/  FMUL R121, R130, R79 ;  /* 0x0000004f82797220 */ /* 0x000fe20000400000 */
[----:B--2---:R-:W-:Y:S01]  /*8b10*/  F2FP.BF16.F32.PACK_AB R204, R107, R106 ;  /* 0x0000006a6bcc723e */ /* 0x004fe200000010ff */
[----:B------:R1:W-:Y:S01]  /*8b20*/  @!P0 STS.128 [R188+0x1000], R200 ;  /* 0x001000c8bc008388 */ /* 0x0003e20000000c00 */
[C---:B------:R-:W-:Y:S01]  /*8b30*/  FFMA R120, R133.reuse, R132, R120 ;  /* 0x0000008485787223 */ /* 0x040fe20000000078 */
[----:B------:R-:W-:Y:S01]  /*8b40*/  FFMA R121, R133, R134, R121 ;  /* 0x0000008685797223 */ /* 0x000fe20000000079 */
[----:B------:R-:W-:Y:S01]  /*8b50*/  SHF.L.U32 R132, R144, 0x10, RZ ;  /* 0x0000001090847819 */ /* 0x000fe200000006ff */
[----:B------:R-:W-:Y:S01]  /*8b60*/  FMUL R122, R130, R80 ;  /* 0x00000050827a7220 */ /* 0x000fe20000400000 */
[----:B------:R-:W-:Y:S01]  /*8b70*/  LOP3.LUT R134, R144, 0xffff0000, RZ, 0xc0, !PT ;  /* 0xffff000090867812 */ /* 0x000fe200078ec0ff */
[C---:B------:R-:W-:Y:S01]  /*8b80*/  FMUL R123, R130.reuse, R81 ;  /* 0x00000051827b7220 */ /* 0x040fe20000400000 */
[----:B------:R-:W-:Y:S01]  /*8b90*/  SHF.L.U32 R135, R145, 0x10, RZ ;  /* 0x0000001091877819 */ /* 0x000fe200000006ff */
[C---:B------:R-:W-:Y:S01]  /*8ba0*/  FMUL R124, R130.reuse, R82 ;  /* 0x00000052827c7220 */ /* 0x040fe20000400000 */
[----:B------:R-:W-:Y:S01]  /*8bb0*/  F2FP.BF16.F32.PACK_AB R205, R109, R108 ;  /* 0x0000006c6dcd723e */ /* 0x000fe200000010ff */
[----:B------:R-:W-:Y:S01]  /*8bc0*/  FMUL R125, R130, R83 ;  /* 0x00000053827d7220 */ /* 0x000fe20000400000 */
[----:B------:R-:W-:Y:S01]  /*8bd0*/  F2FP.BF16.F32.PACK_AB R206, R111, R110 ;  /* 0x0000006e6fce723e */ /* 0x000fe200000010ff */
[----:B------:R-:W-:Y:S01]  /*8be0*/  FFMA R122, R133, R132, R122 ;  /* 0x00000084857a7223 */ /* 0x000fe2000000007a */
[----:B------:R-:W-:Y:S01]  /*8bf0*/  F2FP.BF16.F32.PACK_AB R207, R113, R112 ;  /* 0x0000007071cf723e */ /* 0x000fe200000010ff */
[C---:B------:R-:W-:Y:S01]  /*8c00*/  FFMA R123, R133.reuse, R134, R123 ;  /* 0x00000086857b7223 */ /* 0x040fe2000000007b */
[----:B------:R-:W-:Y:S01]  /*8c10*/  SHF.L.U32 R132, R146, 0x10, RZ ;  /* 0x0000001092847819 */ /* 0x000fe200000006ff */
[C---:B------:R-:W-:Y:S01]  /*8c20*/  FFMA R124, R133.reuse, R135, R124 ;  /* 0x00000087857c7223 */ /* 0x040fe2000000007c */
[----:B------:R-:W-:Y:S01]  /*8c30*/  FMUL R126, R130, R84 ;  /* 0x00000054827e7220 */ /* 0x000fe20000400000 */
[----:B------:R1:W-:Y:S01]  /*8c40*/  @!P0 STS.128 [R198+0x1010], R204 ;  /* 0x001010ccc6008388 */ /* 0x0003e20000000c00 */
[----:B------:R-:W-:Y:S01]  /*8c50*/  LOP3.LUT R134, R146, 0xffff0000, RZ, 0xc0, !PT ;  /* 0xffff000092867812 */ /* 0x000fe200078ec0ff */
[----:B------:R-:W-:Y:S01]  /*8c60*/  FFMA R125, R133, R136, R125 ;  /* 0x00000088857d7223 */ /* 0x000fe2000000007d */
[C---:B------:R-:W-:Y:S01]  /*8c70*/  FMUL R127, R130.reuse, R85 ;  /* 0x00000055827f7220 */ /* 0x040fe20000400000 */
[C---:B------:R-:W-:Y:S01]  /*8c80*/  SHF.L.U32 R135, R147.reuse, 0x10, RZ ;  /* 0x0000001093877819 */ /* 0x040fe200000006ff */
[C---:B------:R-:W-:Y:S01]  /*8c90*/  FMUL R128, R130.reuse, R86 ;  /* 0x0000005682807220 */ /* 0x040fe20000400000 */
[----:B------:R-:W-:Y:S01]  /*8ca0*/  LOP3.LUT R136, R147, 0xffff0000, RZ, 0xc0, !PT ;  /* 0xffff000093887812 */ /* 0x000fe200078ec0ff */
[----:B------:R-:W-:Y:S01]  /*8cb0*/  FMUL R129, R130, R87 ;  /* 0x0000005782817220 */ /* 0x000fe20000400000 */
[----:B------:R-:W-:Y:S01]  /*8cc0*/  F2FP.BF16.F32.PACK_AB R208, R115, R114 ;  /* 0x0000007273d0723e */ /* 0x000fe200000010ff */
[----:B------:R-:W-:Y:S01]  /*8cd0*/  FFMA R126, R133, R132, R126 ;  /* 0x00000084857e7223 */ /* 0x000fe2000000007e */
[----:B------:R-:W-:Y:S01]  /*8ce0*/  F2FP.BF16.F32.PACK_AB R209, R117, R116 ;  /* 0x0000007475d1723e */ /* 0x000fe200000010ff */
[----:B------:R-:W-:Y:S01]  /*8cf0*/  FFMA R127, R133, R134, R127 ;  /* 0x00000086857f7223 */ /* 0x000fe2000000007f */
[----:B------:R-:W-:Y:S01]  /*8d00*/  F2FP.BF16.F32.PACK_AB R210, R119, R118 ;  /* 0x0000007677d2723e */ /* 0x000fe200000010ff */
[----:B------:R-:W-:Y:S01]  /*8d10*/  FFMA R128, R133, R135, R128 ;  /* 0x0000008785807223 */ /* 0x000fe20000000080 */
[----:B------:R-:W-:Y:S01]  /*8d20*/  F2FP.BF16.F32.PACK_AB R211, R121, R120 ;  /* 0x0000007879d3723e */ /* 0x000fe200000010ff */
[----:B------:R-:W-:Y:S01]  /*8d30*/  FFMA R129, R133, R136, R129 ;  /* 0x0000008885817223 */ /* 0x000fe20000000081 */
[----:B------:R-:W-:Y:S02]  /*8d40*/  F2FP.BF16.F32.PACK_AB R216, R123, R122 ;  /* 0x0000007a7bd8723e */ /* 0x000fe400000010ff */
[----:B------:R-:W-:Y:S01]  /*8d50*/  F2FP.BF16.F32.PACK_AB R217, R125, R124 ;  /* 0x0000007c7dd9723e */ /* 0x000fe200000010ff */
[----:B------:R1:W-:Y:S01]  /*8d60*/  @!P0 STS.128 [R196+0x1020], R208 ;  /* 0x001020d0c4008388 */ /* 0x0003e20000000c00 */
[----:B------:R-:W-:Y:S02]  /*8d70*/  F2FP.BF16.F32.PACK_AB R218, R127, R126 ;  /* 0x0000007e7fda723e */ /* 0x000fe400000010ff */
[----:B------:R-:W-:Y:S05]  /*8d80*/  F2FP.BF16.F32.PACK_AB R219, R129, R128 ;  /* 0x0000008081db723e */ /* 0x000fea00000010ff */
[----:B------:R1:W-:Y:S01]  /*8d90*/  @!P0 STS.128 [R195+0x1010], R216 ;  /* 0x001010d8c3008388 */ /* 0x0003e20000000c00 */
[----:B------:R-:W-:Y:S01]  /*8da0*/  @!PT LDS RZ, [RZ] ;  /* 0x00000000fffff984 */ /* 0x000fe20000000800 */
[----:B------:R-:W-:Y:S01]  /*8db0*/  @!PT LDS RZ, [RZ] ;  /* 0x00000000fffff984 */ /* 0x000fe20000000800 */
[----:B------:R-:W-:Y:S01]  /*8dc0*/  @!PT LDS RZ, [RZ] ;  /* 0x00000000fffff984 */ /* 0x000fe20000000800 */
[----:B------:R-:W-:Y:S01]  /*8dd0*/  @!PT LDS RZ, [RZ] ;  /* 0x00000000fffff984 */ /* 0x000fe20000000800 */
[----:B------:R2:W-:Y:S07]  /*8de0*/  MEMBAR.ALL.CTA ;  /* 0x0000000000007992 */ /* 0x0005ee0000008000 */
[----:B--2---:R-:W2:Y:S01]  /*8df0*/  FENCE.VIEW.ASYNC.S ;  /* 0x00000000000073c6 */ /* 0x004ea20000000000 */
[----:B------:R-:W-:Y:S05]  /*8e00*/  WARPSYNC.ALL ;  /* 0x0000000000007948 */ /* 0x000fea0003800000 */
[----:B------:R-:W-:Y:S01]  /*8e10*/  BSSY.RECONVERGENT B0, `(.L_x_118) ;  /* 0x0000012000007945 */ /* 0x000fe20003800200 */
[----:B--2---:R-:W-:Y:S06]  /*8e20*/  BAR.SYNC.DEFER_BLOCKING 0x1, 0x80 ;  /* 0x0042000000007b1d */ /* 0x004fec0000010000 */
[----:B------:R-:W-:Y:S05]  /*8e30*/  @P1 BRA `(.L_x_119) ;  /* 0x00000000003c1947 */ /* 0x000fea0003800000 */
[----:B------:R-:W-:Y:S01]  /*8e40*/  UIADD3 UR4, UPT, UPT, UR45, 0x200, URZ ;  /* 0x000002002d047890 */ /* 0x000fe2000fffe0ff */
[----:B------:R-:W-:Y:S01]  /*8e50*/  R2UR UR49, R212 ;  /* 0x00000000d43172ca */ /* 0x000fe200000e0000 */
[----:B------:R-:W-:Y:S01]  /*8e60*/  UMOV UR51, UR44 ;  /* 0x0000002c00337c82 */ /* 0x000fe20008000000 */
[----:B------:R-:W-:Y:S01]  /*8e70*/  UIADD3 UR8, UPT, UPT, UR45, 0x1200, URZ ;  /* 0x000012002d087890 */ /* 0x000fe2000fffe0ff */
[----:B------:R-:W-:Y:S02]  /*8e80*/  UMOV UR10, UR50 ;  /* 0x00000032000a7c82 */ /* 0x000fe40008000000 */
[----:B------:R-:W-:Y:S01]  /*8e90*/  IMAD.U32 R181, RZ, RZ, UR4 ;  /* 0x00000004ffb57e24 */ /* 0x000fe2000f8e00ff */
[----:B------:R-:W-:Y:S01]  /*8ea0*/  UIADD3 UR4, UP0, UPT, UR54, 0xa80, URZ ;  /* 0x00000a8036047890 */ /* 0x000fe2000ff1e0ff */
[----:B------:R-:W-:Y:S03]  /*8eb0*/  UMOV UR11, UR44 ;  /* 0x0000002c000b7c82 */ /* 0x000fe60008000000 */
[----:B------:R-:W-:Y:S01]  /*8ec0*/  R2UR UR48, R181 ;  /* 0x00000000b53072ca */ /* 0x000fe200000e0000 */
[----:B------:R-:W-:Y:S02]  /*8ed0*/  UIADD3.X UR5, UPT, UPT, URZ, UR55, URZ, UP0, !UPT ;  /* 0x00000037ff057290 */ /* 0x000fe400087fe4ff */
[----:B------:R-:W-:Y:S10]  /*8ee0*/  UIADD3 UR9, UPT, UPT, UR49, 0x80, URZ ;  /* 0x0000008031097890 */ /* 0x000ff4000fffe0ff */
[----:B------:R2:W-:Y:S01]  /*8ef0*/  UTMASTG.3D [UR48], [UR4] ;  /* 0x00000030040073b5 */ /* 0x0005e20008010000 */
[----:B------:R2:W-:Y:S01]  /*8f00*/  UTMASTG.3D [UR8], [UR4] ;  /* 0x00000008040073b5 */ /* 0x0005e20008010000 */
[----:B------:R0:W-:Y:S01]  /*8f10*/  UTMACMDFLUSH ;  /* 0x00000000000079b7 */ /* 0x0001e20000000000 */
[----:B--2---:R-:W-:Y:S04]  /*8f20*/  DEPBAR.LE SB0, 0x1 ;  /* 0x000080400000791a */ /* 0x004fe80000000000 */
.L_x_119:
[----:B------:R-:W-:Y:S05]  /*8f30*/  BSYNC.RECONVERGENT B0 ;  /* 0x0000000000007941 */ /* 0x000fea0003800200 */
.L_x_118:
[----:B------:R-:W-:Y:S01]  /*8f40*/  BAR.SYNC.DEFER_BLOCKING 0x1, 0x80 ;  /* 0x0042000000007b1d */ /* 0x000fe20000010000 */
[----:B------:R-:W-:Y:S01]  /*8f50*/  ISETP.NE.AND P1, PT, R194, RZ, PT ;  /* 0x000000ffc200720c */ /* 0x000fe20003f25270 */
[----:B------:R-:W-:Y:S01]  /*8f60*/  UISETP.NE.AND UP0, UPT, UR53, URZ, UPT ;  /* 0x000000ff3500728c */ /* 0x000fe2000bf05270 */
[----:B------:R-:W-:Y:S11]  /*8f70*/  LEA R3, R137, UR45, 0x3 ;  /* 0x0000002d89037c11 */ /* 0x000ff6000f8e18ff */
[----:B------:R-:W-:Y:S01]  /*8f80*/  @P1 SHF.L.U32 R6, RZ, 0x1f, RZ ;  /* 0x0000001fff061819 */ /* 0x000fe200000006ff */
[----:B------:R-:W-:Y:S06]  /*8f90*/  BRA.U !UP0, `(.L_x_120) ;  /* 0x0000000108247547 */ /* 0x000fec000b800000 */
[----:B------:R-:W2:Y:S01]  /*8fa0*/  S2R R0, SR_CgaCtaId ;  /* 0x0000000000007919 */ /* 0x000ea20000008800 */
[----:B------:R-:W-:Y:S01]  /*8fb0*/  IMAD.U32 R4, RZ, RZ, UR47 ;  /* 0x0000002fff047e24 */ /* 0x000fe2000f8e00ff */
[----:B------:R-:W-:Y:S04]  /*8fc0*/  UIADD3 UR4, UPT, UPT, UR47, 0x1, URZ ;  /* 0x000000012f047890 */ /* 0x000fe8000fffe0ff */
[----:B------:R-:W-:Y:S01]  /*8fd0*/  @P1 LEA R4, R4, UR45, 0x3 ;  /* 0x0000002d04041c11 */ /* 0x000fe2000f8e18ff */
[----:B------:R-:W-:Y:S04]  /*8fe0*/  UISETP.NE.AND UP0, UPT, UR4, 0x4, UPT ;  /* 0x000000040400788c */ /* 0x000fe8000bf05270 */
[----:B------:R-:W-:Y:S01]  /*8ff0*/  @P1 VIADD R5, R4, 0x90 ;  /* 0x0000009004051836 */ /* 0x000fe20000000000 */
[----:B------:R-:W-:Y:S04]  /*9000*/  USEL UR47, UR4, URZ, UP0 ;  /* 0x000000ff042f7287 */ /* 0x000fe80008000000 */
[----:B--2---:R-:W-:Y:S04]  /*9010*/  @P1 PRMT R0, R0, 0x654, R5 ;  /* 0x0000065400001816 */ /* 0x004fe80000000005 */
[----:B------:R2:W-:Y:S04]  /*9020*/  @P1 SYNCS.ARRIVE.TRANS64.RED.A1T0 RZ, [R0+URZ], RZ ;  /* 0x000000ff00ff19a7 */ /* 0x0005e800081004ff */
.L_x_120:
[----:B------:R-:W4:Y:S01]  /*9030*/  @P1 SYNCS.PHASECHK.TRANS64.TRYWAIT P0, [R3+URZ+0x70], R6 ;  /* 0x00007006030015a7 */ /* 0x000f2200080011ff */
[----:B------:R-:W-:Y:S01]  /*9040*/  BSSY B1, `(.L_x_121) ;  /* 0x0000019000017945 */ /* 0x000fe20003800000 */
[----:B----4-:R-:W-:Y:S03]  /*9050*/  @P1 SEL R138, RZ, 0x1, !P0 ;  /* 0x00000001ff8a1807 */ /* 0x010fe60004000000 */
[----:B------:R-:W-:Y:S05]  /*9060*/  @!P1 BRA `(.L_x_122) ;  /* 0x0000000000589947 */ /* 0x000fea0003800000 */
[----:B------:R-:W-:Y:S01]  /*9070*/  ISETP.NE.AND P1, PT, R199, RZ, PT ;  /* 0x000000ffc700720c */ /* 0x000fe20003f25270 */
[----:B------:R-:W-:Y:S01]  /*9080*/  BSSY B0, `(.L_x_123) ;  /* 0x000000a000007945 */ /* 0x000fe20003800000 */
[----:B------:R-:W-:Y:S11]  /*9090*/  ISETP.NE.AND P0, PT, R138, RZ, PT ;  /* 0x000000ff8a00720c */ /* 0x000ff60003f05270 */
[----:B------:R-:W-:Y:S04]  /*90a0*/  @P1 IMAD R8, R137, 0x2000, R188 ;  /* 0x0000200089081824 */ /* 0x000fe800078e02bc */
[----:B------:R-:W-:Y:S01]  /*90b0*/  @P1 IMAD.IADD R6, R197, 0x1, R8 ;  /* 0x00000001c5061824 */ /* 0x000fe200078e0208 */
[----:B------:R-:W-:Y:S03]  /*90c0*/  @P1 IADD3 R5, PT, PT, R139, R8, RZ ;  /* 0x000000088b051210 */ /* 0x000fe60007ffe0ff */
[----:B------:R-:W-:Y:S01]  /*90d0*/  @P1 IMAD.IADD R4, R187, 0x1, R6 ;  /* 0x00000001bb041824 */ /* 0x000fe200078e0206 */
[----:B------:R-:W-:Y:S06]  /*90e0*/  @P0 BRA `(.L_x_124) ;  /* 0x00000000000c0947 */ /* 0x000fec0003800000 */
[----:B--2---:R-:W-:Y:S04]  /*90f0*/  SHF.L.U32 R0, RZ, 0x1f, RZ ;  /* 0x0000001fff007819 */ /* 0x004fe800000006ff */
[----:B------:R-:W2:Y:S02]  /*9100*/  SYNCS.PHASECHK.TRANS64.TRYWAIT P0, [R3+URZ+0x70], R0 ;  /* 0x00007000030075a7 */ /* 0x000ea400080011ff */
[----:B--2---:R-:W-:Y:S05]  /*9110*/  @!P0 BRA `(.L_x_125) ;  /* 0x000000a800748947 */ /* 0x004fea0003800000 */
.L_x_124:
[----:B------:R-:W-:Y:S05]  /*9120*/  BSYNC B0 ;  /* 0x0000000000007941 */ /* 0x000fea0003800000 */
.L_x_123:
[----:B------:R-:W-:Y:S02]  /*9130*/  ISETP.NE.AND P0, PT, R199, RZ, PT ;  /* 0x000000ffc700720c */ /* 0x000fe40003f05270 */
[----:B------:R-:W-:Y:S11]  /*9140*/  IADD3 R137, PT, PT, R137, 0x1, RZ ;  /* 0x0000000189897810 */ /* 0x000ff60007ffe0ff */
[----:B------:R4:W1:Y:S04]  /*9150*/  @P0 LDS.128 R160, [R5+0x20] ;  /* 0x0000200005a00984 */ /* 0x0008680000000c00 */
[----:B------:R4:W1:Y:S04]  /*9160*/  @P0 LDS.128 R140, [R5+0x1020] ;  /* 0x00102000058c0984 */ /* 0x0008680000000c00 */
[----:B------:R4:W1:Y:S04]  /*9170*/  @P0 LDS.128 R168, [R8] ;  /* 0x0000000008a80984 */ /* 0x0008680000000c00 */
[----:B------:R4:W1:Y:S04]  /*9180*/  @P0 LDS.128 R152, [R8+0x1000] ;  /* 0x0010000008980984 */ /* 0x0008680000000c00 */
[----:B------:R4:W1:Y:S04]  /*9190*/  @P0 LDS.128 R164, [R6+0x10] ;  /* 0x0000100006a40984 */ /* 0x0008680000000c00 */
[----:B------:R4:W1:Y:S04]  /*91a0*/  @P0 LDS.128 R148, [R6+0x1010] ;  /* 0x0010100006940984 */ /* 0x0008680000000c00 */
[----:B------:R4:W1:Y:S04]  /*91b0*/  @P0 LDS.128 R156, [R4+0x10] ;  /* 0x00001000049c0984 */ /* 0x0008680000000c00 */
[----:B------:R4:W1:Y:S02]  /*91c0*/  @P0 LDS.128 R144, [R4+0x1010] ;  /* 0x0010100004900984 */ /* 0x0008640000000c00 */
.L_x_122:
[----:B------:R-:W-:Y:S05]  /*91d0*/  BSYNC B1 ;  /* 0x0000000000017941 */ /* 0x000fea0003800000 */
.L_x_121:
[----:B------:R-:W-:Y:S05]  /*91e0*/  VIADD R213, R213, 0x400000 ;  /* 0x00400000d5d57836 */ /* 0x000fea0000000000 */
[----:B--2---:R-:W-:Y:S04]  /*91f0*/  SHF.R.U32.HI R0, RZ, 0x15, R213 ;  /* 0x00000015ff007819 */ /* 0x004fe800000116d5 */
[----:B------:R-:W-:Y:S04]  /*9200*/  LOP3.LUT R16, R0, 0x3, RZ, 0xc0, !PT ;  /* 0x0000000300107812 */ /* 0x000fe800078ec0ff */
[----:B------:R-:W-:Y:S11]  /*9210*/  ISETP.NE.AND P0, PT, R189, R16, PT ;  /* 0x00000010bd00720c */ /* 0x000ff60003f05270 */
[----:B------:R-:W-:Y:S02]  /*9220*/  @!UPT UIADD3 URZ, UPT, UPT, URZ, URZ, URZ ;  /* 0x000000fffffff290 */ /* 0x000fe4000fffe0ff */
[----:B------:R-:W-:Y:S05]  /*9230*/  @P0 BRA `(.L_x_126) ;  /* 0x0000000000bc0947 */ /* 0x000fea0003800000 */
[----:B------:R-:W-:Y:S11]  /*9240*/  LOP3.LUT P0, RZ, R0, 0x3, R177, 0x48, !PT ;  /* 0x0000000300ff7812 */ /* 0x000ff600078048b1 */
[----:B------:R-:W-:Y:S02]  /*9250*/  @!UPT UIADD3 URZ, UPT, UPT, URZ, URZ, URZ ;  /* 0x000000fffffff290 */ /* 0x000fe4000fffe0ff */
[----:B------:R-:W-:Y:S05]  /*9260*/  @!P0 BRA `(.L_x_127) ;  /* 0x0000000000408947 */ /* 0x000fea0003800000 */
[----:B------:R-:W2:Y:S01]  /*9270*/  LDCU.64 UR8, c[0x4][0x70] ;  /* 0x01000e00ff0877ac */ /* 0x000ea20008000a00 */
[----:B------:R-:W-:Y:S01]  /*9280*/  MOV R15, 0x0 ;  /* 0x00000000000f7802 */ /* 0x000fe20000000f00 */
[----:B------:R-:W-:Y:S02]  /*9290*/  HFMA2 R12, -RZ, RZ, 0, 5.9604644775390625e-08 ;  /* 0x00000001ff0c7431 */ /* 0x000fe400000001ff */
[----:B----4-:R-:W-:Y:S02]  /*92a0*/  IMAD.MOV.U32 R8, RZ, RZ, 0x192 ;  /* 0x00000192ff087424 */ /* 0x010fe400078e00ff */
[----:B------:R-:W-:Y:S01]  /*92b0*/  IMAD.MOV.U32 R13, RZ, RZ, RZ ;  /* 0x000000ffff0d7224 */ /* 0x000fe200078e00ff */
[----:B------:R-:W4:Y:S01]  /*92c0*/  LDCU.64 UR6, c[0x4][0x78] ;  /* 0x01000f00ff0677ac */ /* 0x000f220008000a00 */
[----:B------:R-:W1:Y:S01]  /*92d0*/  LDC.64 R14, c[0x4][R15] ;  /* 0x010000000f0e7b82 */ /* 0x000e620000000a00 */
[----:B------:R-:W5:Y:S01]  /*92e0*/  LDCU.64 UR4, c[0x4][0x10] ;  /* 0x01000200ff0477ac */ /* 0x000f620008000a00 */
[----:B--2---:R-:W-:Y:S01]  /*92f0*/  MOV R5, UR9 ;  /* 0x0000000900057c02 */ /* 0x004fe20008000f00 */
[----:B------:R-:W-:Y:S01]  /*9300*/  IMAD.U32 R4, RZ, RZ, UR8 ;  /* 0x00000008ff047e24 */ /* 0x000fe2000f8e00ff */
[----:B----4-:R-:W-:Y:S01]  /*9310*/  MOV R7, UR7 ;  /* 0x0000000700077c02 */ /* 0x010fe20008000f00 */
[----:B------:R-:W-:Y:S01]  /*9320*/  IMAD.U32 R6, RZ, RZ, UR6 ;  /* 0x00000006ff067e24 */ /* 0x000fe2000f8e00ff */
[----:B-----5:R-:W-:Y:S01]  /*9330*/  MOV R11, UR5 ;  /* 0x00000005000b7c02 */ /* 0x020fe20008000f00 */
[----:B------:R-:W-:Y:S02]  /*9340*/  IMAD.U32 R10, RZ, RZ, UR4 ;  /* 0x00000004ff0a7e24 */ /* 0x000fe4000f8e00ff */
[----:B------:R-:W-:Y:S07]  /*9350*/  LEPC R20, `(.L_x_127) ;  /* 0x000000001014794e */ /* 0x000fee0000000000 */
[----:B-1-3--:R-:W-:Y:S05]  /*9360*/  CALL.ABS.NOINC R14 ;  /* 0x000000000e007343 */ /* 0x00afea0003c00000 */
.L_x_127:
[----:B------:R-:W-:Y:S05]  /*9370*/  WARPSYNC.ALL ;  /* 0x0000000000007948 */ /* 0x000fea0003800000 */
[C---:B------:R-:W-:Y:S01]  /*9380*/  R2UR UR4, R213.reuse ;  /* 0x00000000d50472ca */ /* 0x040fe200000e0000 */
[----:B------:R-:W-:Y:S05]  /*9390*/  VIADD R0, R213, 0x80 ;  /* 0x00000080d5007836 */ /* 0x000fea0000000000 */
[----:B------:R-:W-:Y:S04]  /*93a0*/  SHF.R.U32.HI R0, RZ, 0x15, R0 ;  /* 0x00000015ff007819 */ /* 0x000fe80000011600 */
[----:B------:R-:W-:Y:S03]  /*93b0*/  LOP3.LUT P0, RZ, R0, 0x3, R177, 0x48, !PT ;  /* 0x0000000300ff7812 */ /* 0x000fe600078048b1 */
[----:B------:R-:W2:Y:S10]  /*93c0*/  LDTM.x32 R24, tmem[UR4] ;  /* 0x00000004001879ee */ /* 0x000eb400082c0000 */
[----:B--2---:R-:W-:Y:S05]  /*93d0*/  @!P0 BRA `(.L_x_128) ;  /* 0x0000000000408947 */ /* 0x004fea0003800000 */
        /* <DEDUP_REMOVED lines=16> */
.L_x_128:
[----:B------:R-:W-:Y:S05]  /*94e0*/  WARPSYNC.ALL ;  /* 0x0000000000007948 */ /* 0x000fea0003800000 */
[----:B------:R-:W-:Y:S11]  /*94f0*/  R2UR UR4, R213 ;  /* 0x00000000d50472ca */ /* 0x000ff600000e0000 */
[----:B------:R-:W-:Y:S02]  /*9500*/  @!UPT UIADD3 URZ, UPT, UPT, URZ, URZ, URZ ;  /* 0x000000fffffff290 */ /* 0x000fe4000fffe0ff */
[----:B------:R-:W2:Y:S02]  /*9510*/  LDTM.x32 R56, tmem[UR4+0x80] ;  /* 0x00008004003879ee */ /* 0x000ea400082c0000 */
[----:B--2---:R-:W-:Y:S01]  /*9520*/  NOP ;  /* 0x0000000000007918 */ /* 0x004fe20000000000 */
.L_x_126:
[----:B-1----:R-:W-:Y:S01]  /*9530*/  SHF.L.U32 R18, R168, 0x10, RZ ;  /* 0x00000010a8127819 */ /* 0x002fe200000006ff */
[----:B------:R-:W-:Y:S01]  /*9540*/  FMUL R0, R130, R24 ;  /* 0x0000001882007220 */ /* 0x000fe20000400000 */
[C---:B------:R-:W-:Y:S01]  /*9550*/  SHF.L.U32 R19, R169.reuse, 0x10, RZ ;  /* 0x00000010a9137819 */ /* 0x040fe200000006ff */
[----:B------:R-:W-:Y:S05]  /*9560*/  WARPSYNC.ALL ;  /* 0x0000000000007948 */ /* 0x000fea0003800000 */
[----:B------:R-:W-:Y:S01]  /*9570*/  LOP3.LUT R20, R169, 0xffff0000, RZ, 0xc0, !PT ;  /* 0xffff0000a9147812 */ /* 0x000fe200078ec0ff */
[----:B------:R-:W1:Y:S01]  /*9580*/  S2UR UR5, SR_CgaCtaId ;  /* 0x00000000000579c3 */ /* 0x000e620000008800 */
[----:B------:R-:W-:Y:S01]  /*9590*/  ISETP.NE.AND P1, PT, R189, R16, PT ;  /* 0x00000010bd00720c */ /* 0x000fe20003f25270 */
[----:B------:R-:W-:Y:S01]  /*95a0*/  FFMA R0, R133, R18, R0 ;  /* 0x0000001285007223 */ /* 0x000fe20000000000 */
[----:B------:R-:W-:Y:S01]  /*95b0*/  LOP3.LUT R18, R168, 0xffff0000, RZ, 0xc0, !PT ;  /* 0xffff0000a8127812 */ /* 0x000fe200078ec0ff */
[----:B------:R-:W-:Y:S01]  /*95c0*/  FMUL R3, R130, R25 ;  /* 0x0000001982037220 */ /* 0x000fe20000400000 */
[----:B------:R-:W-:Y:S01]  /*95d0*/  LOP3.LUT R16, R164, 0xffff0000, RZ, 0xc0, !PT ;  /* 0xffff0000a4107812 */ /* 0x000fe200078ec0ff */
[C---:B----4-:R-:W-:Y:S01]  /*95e0*/  FMUL R4, R130.reuse, R26 ;  /* 0x0000001a82047220 */ /* 0x050fe20000400000 */
[----:B------:R-:W-:Y:S01]  /*95f0*/  SHF.L.U32 R15, R165, 0x10, RZ ;  /* 0x00000010a50f7819 */ /* 0x000fe200000006ff */
[----:B------:R-:W-:Y:S01]  /*9600*/  FMUL R5, R130, R27 ;  /* 0x0000001b82057220 */ /* 0x000fe20000400000 */
[----:B------:R-:W-:Y:S01]  /*9610*/  SHF.L.U32 R17, R166, 0x10, RZ ;  /* 0x00000010a6117819 */ /* 0x000fe200000006ff */
[C---:B------:R-:W-:Y:S01]  /*9620*/  FFMA R3, R133.reuse, R18, R3 ;  /* 0x0000001285037223 */ /* 0x040fe20000000003 */
[----:B------:R-:W-:Y:S01]  /*9630*/  SHF.L.U32 R18, R170, 0x10, RZ ;  /* 0x00000010aa127819 */ /* 0x000fe200000006ff */
[C---:B------:R-:W-:Y:S01]  /*9640*/  FFMA R4, R133.reuse, R19, R4 ;  /* 0x0000001385047223 */ /* 0x040fe20000000004 */
[----:B------:R-:W-:Y:S01]  /*9650*/  SHF.L.U32 R19, R164, 0x10, RZ ;  /* 0x00000010a4137819 */ /* 0x000fe200000006ff */
[----:B------:R-:W-:Y:S01]  /*9660*/  FFMA R5, R133, R20, R5 ;  /* 0x0000001485057223 */ /* 0x000fe20000000005 */
[----:B------:R-:W-:Y:S01]  /*9670*/  LOP3.LUT R20, R170, 0xffff0000, RZ, 0xc0, !PT ;  /* 0xffff0000aa147812 */ /* 0x000fe200078ec0ff */
[C---:B------:R-:W-:Y:S01]  /*9680*/  FMUL R6, R130.reuse, R28 ;  /* 0x0000001c82067220 */ /* 0x040fe20000400000 */
[----:B------:R-:W-:Y:S01]  /*9690*/  F2FP.BF16.F32.PACK_AB R88, R3, R0 ;  /* 0x000000000358723e */ /* 0x000fe200000010ff */
[C---:B------:R-:W-:Y:S01]  /*96a0*/  FMUL R7, R130.reuse, R29 ;  /* 0x0000001d82077220 */ /* 0x040fe20000400000 */
[----:B------:R-:W-:Y:S01]  /*96b0*/  F2FP.BF16.F32.PACK_AB R89, R5, R4 ;  /* 0x000000040559723e */ /* 0x000fe200000010ff */
[----:B------:R-:W-:Y:S01]  /*96c0*/  FFMA R6, R133, R18, R6 ;  /* 0x0000001285067223 */ /* 0x000fe20000000006 */
[----:B------:R-:W-:Y:S01]  /*96d0*/  SHF.L.U32 R18, R171, 0x10, RZ ;  /* 0x00000010ab127819 */ /* 0x000fe200000006ff */
[----:B------:R-:W-:Y:S01]  /*96e0*/  FFMA R7, R133, R20, R7 ;  /* 0x0000001485077223 */ /* 0x000fe20000000007 */
[----:B------:R-:W-:Y:S01]  /*96f0*/  LOP3.LUT R20, R171, 0xffff0000, RZ, 0xc0, !PT ;  /* 0xffff0000ab147812 */ /* 0x000fe200078ec0ff */
[----:B------:R-:W-:Y:S01]  /*9700*/  FMUL R8, R130, R30 ;  /* 0x0000001e82087220 */ /* 0x000fe20000400000 */
[----:B------:R-:W-:Y:S01]  /*9710*/  ISETP.NE.AND P2, PT, R194, RZ, PT ;  /* 0x000000ffc200720c */ /* 0x000fe20003f45270 */
[C---:B------:R-:W-:Y:S01]  /*9720*/  FMUL R9, R130.reuse, R31 ;  /* 0x0000001f82097220 */ /* 0x040fe20000400000 */
[----:B------:R-:W-:Y:S01]  /*9730*/  F2FP.BF16.F32.PACK_AB R90, R7, R6 ;  /* 0x00000006075a723e */ /* 0x000fe200000010ff */
[----:B------:R-:W-:Y:S01]  /*9740*/  UIADD3 UR4, UPT, UPT, UR45, 0xe8, URZ ;  /* 0x000000e82d047890 */ /* 0x000fe2000fffe0ff */
[----:B------:R-:W-:Y:S01]  /*9750*/  ISETP.NE.AND P0, PT, R189, RZ, PT ;  /* 0x000000ffbd00720c */ /* 0x000fe20003f05270 */
[----:B------:R-:W-:Y:S01]  /*9760*/  FFMA R8, R133, R18, R8 ;  /* 0x0000001285087223 */ /* 0x000fe20000000008 */
[----:B------:R-:W-:Y:S01]  /*9770*/  LOP3.LUT R18, R165, 0xffff0000, RZ, 0xc0, !PT ;  /* 0xffff0000a5127812 */ /* 0x000fe200078ec0ff */
[----:B------:R-:W-:Y:S01]  /*9780*/  FFMA R9, R133, R20, R9 ;  /* 0x0000001485097223 */ /* 0x000fe20000000009 */
[----:B------:R-:W-:Y:S01]  /*9790*/  LOP3.LUT R20, R167, 0xffff0000, RZ, 0xc0, !PT ;  /* 0xffff0000a7147812 */ /* 0x000fe200078ec0ff */
[----:B-1----:R-:W-:Y:S01]  /*97a0*/  UPRMT UR4, UR5, 0x654, UR4 ;  /* 0x0000065405047896 */ /* 0x002fe20008000004 */
[----:B------:R-:W-:Y:S01]  /*97b0*/  NOP ;  /* 0x0000000000007918 */ /* 0x000fe20000000000 */
[C---:B------:R-:W-:Y:S01]  /*97c0*/  FMUL R10, R130.reuse, R32 ;  /* 0x00000020820a7220 */ /* 0x040fe20000400000 */
[----:B------:R-:W-:Y:S01]  /*97d0*/  F2FP.BF16.F32.PACK_AB R91, R9, R8 ;  /* 0x00000008095b723e */ /* 0x000fe200000010ff */
[C---:B------:R-:W-:Y:S01]  /*97e0*/  FMUL R11, R130.reuse, R33 ;  /* 0x00000021820b7220 */ /* 0x040fe20000400000 */
[C---:B------:R-:W-:Y:S01]  /*97f0*/  FMUL R12, R130.reuse, R34 ;  /* 0x00000022820c7220 */ /* 0x040fe20000400000 */
[----:B------:R-:W-:Y:S01]  /*9800*/  FMUL R13, R130, R35 ;  /* 0x00000023820d7220 */ /* 0x000fe20000400000 */
[----:B------:R-:W-:Y:S01]  /*9810*/  FFMA R10, R133, R19, R10 ;  /* 0x00000013850a7223 */ /* 0x000fe2000000000a */
[----:B------:R-:W-:Y:S01]  /*9820*/  SHF.L.U32 R19, R167, 0x10, RZ ;  /* 0x00000010a7137819 */ /* 0x000fe200000006ff */
[----:B------:R-:W-:Y:S01]  /*9830*/  SYNCS.ARRIVE.TRANS64.RED.A1T0 RZ, [UR4], RZ ;  /* 0x000000ffffff79a7 */ /* 0x000fe20008100404 */
[----:B------:R1:W-:Y:S01]  /*9840*/  @!P1 STS.128 [R188+0x2000], R88 ;  /* 0x00200058bc009388 */ /* 0x0003e20000000c00 */
[C---:B------:R-:W-:Y:S01]  /*9850*/  FFMA R11, R133.reuse, R16, R11 ;  /* 0x00000010850b7223 */ /* 0x040fe2000000000b */
[C---:B------:R-:W-:Y:S01]  /*9860*/  FFMA R12, R133.reuse, R15, R12 ;  /* 0x0000000f850c7223 */ /* 0x040fe2000000000c */
[----:B------:R-:W-:Y:S01]  /*9870*/  FFMA R13, R133, R18, R13 ;  /* 0x00000012850d7223 */ /* 0x000fe2000000000d */
[----:B------:R-:W-:Y:S01]  /*9880*/  LOP3.LUT R18, R166, 0xffff0000, RZ, 0xc0, !PT ;  /* 0xffff0000a6127812 */ /* 0x000fe200078ec0ff */
[C---:B------:R-:W-:Y:S01]  /*9890*/  FMUL R14, R130.reuse, R36 ;  /* 0x00000024820e7220 */ /* 0x040fe20000400000 */
[----:B------:R-:W-:Y:S01]  /*98a0*/  F2FP.BF16.F32.PACK_AB R92, R11, R10 ;  /* 0x0000000a0b5c723e */ /* 0x000fe200000010ff */
[----:B------:R-:W-:Y:S01]  /*98b0*/  FMUL R15, R130, R37 ;  /* 0x00000025820f7220 */ /* 0x000fe20000400000 */
[----:B------:R-:W-:Y:S01]  /*98c0*/  SHF.L.U32 R11, R160, 0x10, RZ ;  /* 0x00000010a00b7819 */ /* 0x000fe200000006ff */
[----:B------:R-:W-:Y:S01]  /*98d0*/  FFMA R14, R133, R17, R14 ;  /* 0x00000011850e7223 */ /* 0x000fe2000000000e */
[----:B------:R-:W-:Y:S01]  /*98e0*/  F2FP.BF16.F32.PACK_AB R93, R13, R12 ;  /* 0x0000000c0d5d723e */ /* 0x000fe200000010ff */
[----:B------:R-:W-:Y:S01]  /*98f0*/  FMUL R16, R130, R38 ;  /* 0x0000002682107220 */ /* 0x000fe20000400000 */
[----:B------:R-:W-:Y:S01]  /*9900*/  LOP3.LUT R12, R160, 0xffff0000, RZ, 0xc0, !PT ;  /* 0xffff0000a00c7812 */ /* 0x000fe200078ec0ff */
[----:B------:R-:W-:Y:S01]  /*9910*/  FMUL R17, R130, R39 ;  /* 0x0000002782117220 */ /* 0x000fe20000400000 */
[----:B------:R-:W-:Y:S01]  /*9920*/  SHF.L.U32 R13, R161, 0x10, RZ ;  /* 0x00000010a10d7819 */ /* 0x000fe200000006ff */
[C---:B------:R-:W-:Y:S01]  /*9930*/  FFMA R15, R133.reuse, R18, R15 ;  /* 0x00000012850f7223 */ /* 0x040fe2000000000f */
[----:B------:R-:W-:Y:S01]  /*9940*/  LOP3.LUT R18, R158, 0xffff0000, RZ, 0xc0, !PT ;  /* 0xffff00009e127812 */ /* 0x000fe200078ec0ff */
[C---:B------:R-:W-:Y:S01]  /*9950*/  FFMA R16, R133.reuse, R19, R16 ;  /* 0x0000001385107223 */ /* 0x040fe20000000010 */
[C---:B------:R-:W-:Y:S01]  /*9960*/  FMUL R8, R130.reuse, R40 ;  /* 0x0000002882087220 */ /* 0x040fe20000400000 */
[----:B------:R-:W-:Y:S01]  /*9970*/  FFMA R17, R133, R20, R17 ;  /* 0x0000001485117223 */ /* 0x000fe20000000011 */
[----:B------:R-:W-:Y:S01]  /*9980*/  F2FP.BF16.F32.PACK_AB R94, R15, R14 ;  /* 0x0000000e0f5e723e */ /* 0x000fe200000010ff */
[C---:B------:R-:W-:Y:S01]  /*9990*/  FMUL R9, R130.reuse, R41 ;  /* 0x0000002982097220 */ /* 0x040fe20000400000 */
[----:B------:R-:W-:Y:S01]  /*99a0*/  LOP3.LUT R14, R161, 0xffff0000, RZ, 0xc0, !PT ;  /* 0xffff0000a10e7812 */ /* 0x000fe200078ec0ff */
[----:B------:R-:W-:Y:S01]  /*99b0*/  FFMA R8, R133, R11, R8 ;  /* 0x0000000b85087223 */ /* 0x000fe20000000008 */
[----:B------:R-:W-:Y:S01]  /*99c0*/  F2FP.BF16.F32.PACK_AB R95, R17, R16 ;  /* 0x00000010115f723e */ /* 0x000fe200000010ff */
[----:B------:R-:W-:Y:S01]  /*99d0*/  FMUL R10, R130, R42 ;  /* 0x0000002a820a7220 */ /* 0x000fe20000400000 */
[----:B------:R-:W-:Y:S01]  /*99e0*/  SHF.L.U32 R15, R162, 0x10, RZ ;  /* 0x00000010a20f7819 */ /* 0x000fe200000006ff */
[----:B------:R-:W-:Y:S01]  /*99f0*/  FMUL R11, R130, R43 ;  /* 0x0000002b820b7220 */ /* 0x000fe20000400000 */
[----:B------:R-:W-:Y:S01]  /*9a00*/  LOP3.LUT R16, R157, 0xffff0000, RZ, 0xc0, !PT ;  /* 0xffff00009d107812 */ /* 0x000fe200078ec0ff */
[----:B------:R-:W-:Y:S01]  /*9a10*/  FFMA R9, R133, R12, R9 ;  /* 0x0000000c85097223 */ /* 0x000fe20000000009 */
[----:B------:R-:W-:Y:S01]  /*9a20*/  SHF.L.U32 R17, R159, 0x10, RZ ;  /* 0x000000109f117819 */ /* 0x000fe200000006ff */
[----:B------:R-:W-:Y:S01]  /*9a30*/  FFMA R10, R133, R13, R10 ;  /* 0x0000000d850a7223 */ /* 0x000fe2000000000a */
[----:B------:R-:W-:Y:S01]  /*9a40*/  LOP3.LUT R20, R159, 0xffff0000, RZ, 0xc0, !PT ;  /* 0xffff00009f147812 */ /* 0x000fe200078ec0ff */
[----:B------:R-:W-:Y:S01]  /*9a50*/  FFMA R11, R133, R14, R11 ;  /* 0x0000000e850b7223 */ /* 0x000fe2000000000b */
[----:B------:R-:W-:Y:S01]  /*9a60*/  LOP3.LUT R14, R162, 0xffff0000, RZ, 0xc0, !PT ;  /* 0xffff0000a20e7812 */ /* 0x000fe200078ec0ff */
[C---:B------:R-:W-:Y:S01]  /*9a70*/  FMUL R12, R130.reuse, R44 ;  /* 0x0000002c820c7220 */ /* 0x040fe20000400000 */
[----:B-1----:R-:W-:Y:S01]  /*9a80*/  F2FP.BF16.F32.PACK_AB R88, R9, R8 ;  /* 0x000000080958723e */ /* 0x002fe200000010ff */
[----:B------:R1:W-:Y:S01]  /*9a90*/  @!P1 STS.128 [R198+0x2010], R92 ;  /* 0x0020105cc6009388 */ /* 0x0003e20000000c00 */
[----:B------:R-:W-:Y:S01]  /*9aa0*/  F2FP.BF16.F32.PACK_AB R89, R11, R10 ;  /* 0x0000000a0b59723e */ /* 0x000fe200000010ff */
[----:B------:R-:W-:Y:S01]  /*9ab0*/  FMUL R13, R130, R45 ;  /* 0x0000002d820d7220 */ /* 0x000fe20000400000 */
[----:B------:R-:W-:Y:S01]  /*9ac0*/  SHF.L.U32 R11, R163, 0x10, RZ ;  /* 0x00000010a30b7819 */ /* 0x000fe200000006ff */
[C---:B------:R-:W-:Y:S01]  /*9ad0*/  FFMA R12, R133.reuse, R15, R12 ;  /* 0x0000000f850c7223 */ /* 0x040fe2000000000c */
[----:B------:R-:W-:Y:S01]  /*9ae0*/  SHF.L.U32 R15, R156, 0x10, RZ ;  /* 0x000000109c0f7819 */ /* 0x000fe200000006ff */
[----:B------:R-:W-:Y:S01]  /*9af0*/  FFMA R13, R133, R14, R13 ;  /* 0x0000000e850d7223 */ /* 0x000fe2000000000d */
[----:B------:R-:W-:Y:S01]  /*9b00*/  LOP3.LUT R14, R163, 0xffff0000, RZ, 0xc0, !PT ;  /* 0xffff0000a30e7812 */ /* 0x000fe200078ec0ff */
[C---:B------:R-:W-:Y:S01]  /*9b10*/  FMUL R8, R130.reuse, R46 ;  /* 0x0000002e82087220 */ /* 0x040fe20000400000 */
[C---:B------:R-:W-:Y:S01]  /*9b20*/  FMUL R9, R130.reuse, R47 ;  /* 0x0000002f82097220 */ /* 0x040fe20000400000 */
[----:B------:R-:W-:Y:S01]  /*9b30*/  FMUL R10, R130, R48 ;  /* 0x00000030820a7220 */ /* 0x000fe20000400000 */
[----:B------:R-:W-:Y:S01]  /*9b40*/  F2FP.BF16.F32.PACK_AB R90, R13, R12 ;  /* 0x0000000c0d5a723e */ /* 0x000fe200000010ff */
[C---:B------:R-:W-:Y:S01]  /*9b50*/  FFMA R8, R133.reuse, R11, R8 ;  /* 0x0000000b85087223 */ /* 0x040fe20000000008 */
[C---:B------:R-:W-:Y:S01]  /*9b60*/  FFMA R9, R133.reuse, R14, R9 ;  /* 0x0000000e85097223 */ /* 0x040fe20000000009 */
[----:B------:R-:W-:Y:S01]  /*9b70*/  LOP3.LUT R14, R156, 0xffff0000, RZ, 0xc0, !PT ;  /* 0xffff00009c0e7812 */ /* 0x000fe200078ec0ff */
[----:B------:R-:W-:Y:S01]  /*9b80*/  FFMA R10, R133, R15, R10 ;  /* 0x0000000f850a7223 */ /* 0x000fe2000000000a */
[----:B------:R-:W-:Y:S01]  /*9b90*/  SHF.L.U32 R15, R157, 0x10, RZ ;  /* 0x000000109d0f7819 */ /* 0x000fe200000006ff */
[C---:B------:R-:W-:Y:S01]  /*9ba0*/  FMUL R11, R130.reuse, R49 ;  /* 0x00000031820b7220 */ /* 0x040fe20000400000 */
[----:B------:R-:W-:Y:S01]  /*9bb0*/  F2FP.BF16.F32.PACK_AB R91, R9, R8 ;  /* 0x00000008095b723e */ /* 0x000fe200000010ff */
[C---:B------:R-:W-:Y:S01]  /*9bc0*/  FMUL R12, R130.reuse, R50 ;  /* 0x00000032820c7220 */ /* 0x040fe20000400000 */
[C---:B------:R-:W-:Y:S01]  /*9bd0*/  FMUL R13, R130.reuse, R51 ;  /* 0x00000033820d7220 */ /* 0x040fe20000400000 */
[C---:B------:R-:W-:Y:S01]  /*9be0*/  FFMA R11, R133.reuse, R14, R11 ;  /* 0x0000000e850b7223 */ /* 0x040fe2000000000b */
[----:B------:R-:W-:Y:S01]  /*9bf0*/  FMUL R8, R130, R52 ;  /* 0x0000003482087220 */ /* 0x000fe20000400000 */
[C---:B------:R-:W-:Y:S01]  /*9c00*/  FFMA R12, R133.reuse, R15, R12 ;  /* 0x0000000f850c7223 */ /* 0x040fe2000000000c */
[C---:B------:R-:W-:Y:S01]  /*9c10*/  FFMA R13, R133.reuse, R16, R13 ;  /* 0x00000010850d7223 */ /* 0x040fe2000000000d */
[----:B------:R-:W-:Y:S01]  /*9c20*/  SHF.L.U32 R16, R158, 0x10, RZ ;  /* 0x000000109e107819 */ /* 0x000fe200000006ff */
[C---:B------:R-:W-:Y:S01]  /*9c30*/  FMUL R9, R130.reuse, R53 ;  /* 0x0000003582097220 */ /* 0x040fe20000400000 */
[C---:B------:R-:W-:Y:S01]  /*9c40*/  FMUL R14, R130.reuse, R54 ;  /* 0x00000036820e7220 */ /* 0x040fe20000400000 */
[----:B------:R-:W-:Y:S01]  /*9c50*/  FMUL R15, R130, R55 ;  /* 0x00000037820f7220 */ /* 0x000fe20000400000 */
[----:B------:R2:W-:Y:S01]  /*9c60*/  @!P1 STS.128 [R196+0x2020], R88 ;  /* 0x00202058c4009388 */ /* 0x0005e20000000c00 */
[----:B------:R-:W-:Y:S01]  /*9c70*/  FFMA R8, R133, R16, R8 ;  /* 0x0000001085087223 */ /* 0x000fe20000000008 */
[----:B-1----:R-:W-:Y:S01]  /*9c80*/  F2FP.BF16.F32.PACK_AB R93, R13, R12 ;  /* 0x0000000c0d5d723e */ /* 0x002fe200000010ff */
[C---:B------:R-:W-:Y:S01]  /*9c90*/  FFMA R9, R133.reuse, R18, R9 ;  /* 0x0000001285097223 */ /* 0x040fe20000000009 */
[C---:B------:R-:W-:Y:S01]  /*9ca0*/  LOP3.LUT R12, R152.reuse, 0xffff0000, RZ, 0xc0, !PT ;  /* 0xffff0000980c7812 */ /* 0x040fe200078ec0ff */
[C---:B------:R-:W-:Y:S01]  /*9cb0*/  FFMA R14, R133.reuse, R17, R14 ;  /* 0x00000011850e7223 */ /* 0x040fe2000000000e */
[----:B------:R-:W-:Y:S01]  /*9cc0*/  SHF.L.U32 R17, R152, 0x10, RZ ;  /* 0x0000001098117819 */ /* 0x000fe200000006ff */
[----:B------:R-:W-:Y:S01]  /*9cd0*/  FFMA R15, R133, R20, R15 ;  /* 0x00000014850f7223 */ /* 0x000fe2000000000f */
[----:B------:R-:W-:Y:S01]  /*9ce0*/  F2FP.BF16.F32.PACK_AB R94, R9, R8 ;  /* 0x00000008095e723e */ /* 0x000fe200000010ff */
        /* <DEDUP_REMOVED lines=9> */
[----:B------:R-:W-:Y:S01]  /*9d80*/  SHF.L.U32 R18, R154, 0x10, RZ ;  /* 0x000000109a127819 */ /* 0x000fe200000006ff */
[----:B------:R-:W-:Y:S01]  /*9d90*/  FMUL R10, R130, R59 ;  /* 0x0000003b820a7220 */ /* 0x000fe20000400000 */
[----:B------:R-:W-:Y:S01]  /*9da0*/  LOP3.LUT R15, R154, 0xffff0000, RZ, 0xc0, !PT ;  /* 0xffff00009a0f7812 */ /* 0x000fe200078ec0ff */
[----:B------:R-:W-:Y:S01]  /*9db0*/  FMUL R11, R130, R60 ;  /* 0x0000003c820b7220 */ /* 0x000fe20000400000 */
[----:B------:R-:W-:Y:S01]  /*9dc0*/  LOP3.LUT R17, R155, 0xffff0000, RZ, 0xc0, !PT ;  /* 0xffff00009b117812 */ /* 0x000fe200078ec0ff */
[C---:B------:R-:W-:Y:S01]  /*9dd0*/  FFMA R9, R133.reuse, R14, R9 ;  /* 0x0000000e85097223 */ /* 0x040fe20000000009 */
[----:B------:R-:W-:Y:S01]  /*9de0*/  F2FP.BF16.F32.PACK_AB R96, R8, R16 ;  /* 0x000000100860723e */ /* 0x000fe200000010ff */
[----:B------:R-:W-:Y:S01]  /*9df0*/  FFMA R10, R133, R13, R10 ;  /* 0x0000000d850a7223 */ /* 0x000fe2000000000a */
[----:B------:R-:W-:Y:S01]  /*9e00*/  LOP3.LUT R16, R141, 0xffff0000, RZ, 0xc0, !PT ;  /* 0xffff00008d107812 */ /* 0x000fe200078ec0ff */
[C---:B------:R-:W-:Y:S01]  /*9e10*/  FMUL R12, R130.reuse, R61 ;  /* 0x0000003d820c7220 */ /* 0x040fe20000400000 */
[----:B------:R-:W-:Y:S01]  /*9e20*/  LOP3.LUT R20, R147, 0xffff0000, RZ, 0xc0, !PT ;  /* 0xffff000093147812 */ /* 0x000fe200078ec0ff */
[----:B------:R-:W-:Y:S01]  /*9e30*/  FFMA R11, R133, R18, R11 ;  /* 0x00000012850b7223 */ /* 0x000fe2000000000b */
[----:B------:R-:W-:Y:S01]  /*9e40*/  SHF.L.U32 R18, R155, 0x10, RZ ;  /* 0x000000109b127819 */ /* 0x000fe200000006ff */
[----:B------:R-:W-:Y:S01]  /*9e50*/  FMUL R13, R130, R62 ;  /* 0x0000003e820d7220 */ /* 0x000fe20000400000 */
[----:B------:R-:W-:Y:S01]  /*9e60*/  F2FP.BF16.F32.PACK_AB R97, R10, R9 ;  /* 0x000000090a61723e */ /* 0x000fe200000010ff */
[C---:B------:R-:W-:Y:S01]  /*9e70*/  FFMA R12, R133.reuse, R15, R12 ;  /* 0x0000000f850c7223 */ /* 0x040fe2000000000c */
[----:B------:R-:W-:Y:S01]  /*9e80*/  SHF.L.U32 R15, R150, 0x10, RZ ;  /* 0x00000010960f7819 */ /* 0x000fe200000006ff */
[----:B------:R-:W-:Y:S01]  /*9e90*/  FMUL R14, R130, R63 ;  /* 0x0000003f820e7220 */ /* 0x000fe20000400000 */
[----:B------:R-:W-:Y:S01]  /*9ea0*/  FFMA R13, R133, R18, R13 ;  /* 0x00000012850d7223 */ /* 0x000fe2000000000d */
[----:B------:R-:W-:Y:S01]  /*9eb0*/  LOP3.LUT R18, R145, 0xffff0000, RZ, 0xc0, !PT ;  /* 0xffff000091127812 */ /* 0x000fe200078ec0ff */
[----:B------:R1:W-:Y:S01]  /*9ec0*/  @!P1 STS.128 [R195+0x2010], R92 ;  /* 0x0020105cc3009388 */ /* 0x0003e20000000c00 */
[----:B------:R-:W-:Y:S01]  /*9ed0*/  F2FP.BF16.F32.PACK_AB R98, R12, R11 ;  /* 0x0000000b0c62723e */ /* 0x000fe200000010ff */
[C---:B------:R-:W-:Y:S01]  /*9ee0*/  FFMA R14, R133.reuse, R17, R14 ;  /* 0x00000011850e7223 */ /* 0x040fe2000000000e */
[----:B------:R-:W-:Y:S01]  /*9ef0*/  SHF.L.U32 R11, R148, 0x10, RZ ;  /* 0x00000010940b7819 */ /* 0x000fe200000006ff */
[----:B------:R-:W-:Y:S01]  /*9f00*/  FMUL R8, R130, R64 ;  /* 0x0000004082087220 */ /* 0x000fe20000400000 */
[----:B------:R-:W-:Y:S01]  /*9f10*/  LOP3.LUT R12, R148, 0xffff0000, RZ, 0xc0, !PT ;  /* 0xffff0000940c7812 */ /* 0x000fe200078ec0ff */
[----:B------:R-:W-:Y:S01]  /*9f20*/  FMUL R9, R130, R65 ;  /* 0x0000004182097220 */ /* 0x000fe20000400000 */
[----:B------:R-:W-:Y:S01]  /*9f30*/  F2FP.BF16.F32.PACK_AB R99, R14, R13 ;  /* 0x0000000d0e63723e */ /* 0x000fe200000010ff */
[----:B------:R-:W-:Y:S01]  /*9f40*/  FFMA R8, R133, R11, R8 ;  /* 0x0000000b85087223 */ /* 0x000fe20000000008 */
[----:B------:R-:W-:Y:S01]  /*9f50*/  SHF.L.U32 R13, R149, 0x10, RZ ;  /* 0x00000010950d7819 */ /* 0x000fe200000006ff */
[----:B------:R-:W-:Y:S01]  /*9f60*/  FFMA R9, R133, R12, R9 ;  /* 0x0000000c85097223 */ /* 0x000fe20000000009 */
[----:B------:R-:W-:Y:S01]  /*9f70*/  LOP3.LUT R14, R149, 0xffff0000, RZ, 0xc0, !PT ;  /* 0xffff0000950e7812 */ /* 0x000fe200078ec0ff */
[C---:B------:R-:W-:Y:S01]  /*9f80*/  FMUL R10, R130.reuse, R66 ;  /* 0x00000042820a7220 */ /* 0x040fe20000400000 */
[----:B------:R-:W-:Y:S01]  /*9f90*/  SHF.L.U32 R17, R147, 0x10, RZ ;  /* 0x0000001093117819 */ /* 0x000fe200000006ff */
[C---:B------:R-:W-:Y:S01]  /*9fa0*/  FMUL R11, R130.reuse, R67 ;  /* 0x00000043820b7220 */ /* 0x040fe20000400000 */
[----:B--2---:R-:W-:Y:S01]  /*9fb0*/  F2FP.BF16.F32.PACK_AB R88, R9, R8 ;  /* 0x000000080958723e */ /* 0x004fe200000010ff */
[C---:B------:R-:W-:Y:S01]  /*9fc0*/  FFMA R10, R133.reuse, R13, R10 ;  /* 0x0000000d850a7223 */ /* 0x040fe2000000000a */
[----:B------:R-:W-:Y:S01]  /*9fd0*/  FMUL R12, R130, R68 ;  /* 0x00000044820c7220 */ /* 0x000fe20000400000 */
[C---:B------:R-:W-:Y:S01]  /*9fe0*/  FFMA R11, R133.reuse, R14, R11 ;  /* 0x0000000e850b7223 */ /* 0x040fe2000000000b */
[----:B------:R-:W-:Y:S01]  /*9ff0*/  LOP3.LUT R14, R150, 0xffff0000, RZ, 0xc0, !PT ;  /* 0xffff0000960e7812 */ /* 0x000fe200078ec0ff */
[C---:B------:R-:W-:Y:S01]  /*a000*/  FMUL R13, R130.reuse, R69 ;  /* 0x00000045820d7220 */ /* 0x040fe20000400000 */
[----:B------:R2:W-:Y:S01]  /*a010*/  @!P1 STS.128 [R188+0x3000], R96 ;  /* 0x00300060bc009388 */ /* 0x0005e20000000c00 */
[----:B------:R-:W-:Y:S01]  /*a020*/  FFMA R12, R133, R15, R12 ;  /* 0x0000000f850c7223 */ /* 0x000fe2000000000c */
[----:B------:R-:W-:Y:S01]  /*a030*/  F2FP.BF16.F32.PACK_AB R89, R11, R10 ;  /* 0x0000000a0b59723e */ /* 0x000fe200000010ff */
[----:B------:R-:W-:Y:S01]  /*a040*/  FFMA R13, R133, R14, R13 ;  /* 0x0000000e850d7223 */ /* 0x000fe2000000000d */
[C---:B------:R-:W-:Y:S01]  /*a050*/  SHF.L.U32 R11, R151.reuse, 0x10, RZ ;  /* 0x00000010970b7819 */ /* 0x040fe200000006ff */
[C---:B------:R-:W-:Y:S01]  /*a060*/  FMUL R8, R130.reuse, R70 ;  /* 0x0000004682087220 */ /* 0x040fe20000400000 */
[----:B------:R-:W-:Y:S01]  /*a070*/  LOP3.LUT R14, R151, 0xffff0000, RZ, 0xc0, !PT ;  /* 0xffff0000970e7812 */ /* 0x000fe200078ec0ff */
[----:B------:R-:W-:Y:S01]  /*a080*/  FMUL R9, R130, R71 ;  /* 0x0000004782097220 */ /* 0x000fe20000400000 */
[----:B------:R-:W-:Y:S01]  /*a090*/  SHF.L.U32 R15, R140, 0x10, RZ ;  /* 0x000000108c0f7819 */ /* 0x000fe200000006ff */
        /* <DEDUP_REMOVED lines=10> */
[----:B------:R-:W-:Y:S01]  /*a140*/  FMUL R13, R130, R75 ;  /* 0x0000004b820d7220 */ /* 0x000fe20000400000 */
[C---:B------:R-:W-:Y:S01]  /*a150*/  FFMA R11, R133.reuse, R14, R11 ;  /* 0x0000000e850b7223 */ /* 0x040fe2000000000b */
[----:B------:R-:W-:Y:S01]  /*a160*/  SHF.L.U32 R14, R142, 0x10, RZ ;  /* 0x000000108e0e7819 */ /* 0x000fe200000006ff */
[C---:B------:R-:W-:Y:S01]  /*a170*/  FFMA R12, R133.reuse, R15, R12 ;  /* 0x0000000f850c7223 */ /* 0x040fe2000000000c */
[----:B------:R-:W-:Y:S01]  /*a180*/  SHF.L.U32 R15, R144, 0x10, RZ ;  /* 0x00000010900f7819 */ /* 0x000fe200000006ff */
[----:B------:R-:W-:Y:S01]  /*a190*/  FFMA R13, R133, R16, R13 ;  /* 0x00000010850d7223 */ /* 0x000fe2000000000d */
[----:B------:R-:W-:Y:S01]  /*a1a0*/  LOP3.LUT R16, R142, 0xffff0000, RZ, 0xc0, !PT ;  /* 0xffff00008e107812 */ /* 0x000fe200078ec0ff */
[----:B------:R4:W-:Y:S01]  /*a1b0*/  @!P1 STS.128 [R198+0x3010], R88 ;  /* 0x00301058c6009388 */ /* 0x0009e20000000c00 */
[----:B-1----:R-:W-:Y:S01]  /*a1c0*/  F2FP.BF16.F32.PACK_AB R92, R11, R10 ;  /* 0x0000000a0b5c723e */ /* 0x002fe200000010ff */
[C---:B------:R-:W-:Y:S01]  /*a1d0*/  FMUL R8, R130.reuse, R76 ;  /* 0x0000004c82087220 */ /* 0x040fe20000400000 */
[----:B------:R-:W-:Y:S01]  /*a1e0*/  F2FP.BF16.F32.PACK_AB R93, R13, R12 ;  /* 0x0000000c0d5d723e */ /* 0x000fe200000010ff */
[C---:B------:R-:W-:Y:S01]  /*a1f0*/  FMUL R9, R130.reuse, R77 ;  /* 0x0000004d82097220 */ /* 0x040fe20000400000 */
[----:B------:R-:W-:Y:S01]  /*a200*/  SHF.L.U32 R13, R143, 0x10, RZ ;  /* 0x000000108f0d7819 */ /* 0x000fe200000006ff */
[----:B------:R-:W-:Y:S01]  /*a210*/  FFMA R8, R133, R14, R8 ;  /* 0x0000000e85087223 */ /* 0x000fe20000000008 */
[----:B------:R-:W-:Y:S01]  /*a220*/  LOP3.LUT R14, R143, 0xffff0000, RZ, 0xc0, !PT ;  /* 0xffff00008f0e7812 */ /* 0x000fe200078ec0ff */
[----:B------:R-:W1:Y:S01]  /*a230*/  S2R R200, SR_CgaCtaId ;  /* 0x0000000000c87919 */ /* 0x000e620000008800 */
[C---:B------:R-:W-:Y:S01]  /*a240*/  FMUL R10, R130.reuse, R78 ;  /* 0x0000004e820a7220 */ /* 0x040fe20000400000 */
[----:B------:R-:W-:Y:S01]  /*a250*/  FFMA R9, R133, R16, R9 ;  /* 0x0000001085097223 */ /* 0x000fe20000000009 */
[----:B------:R-:W-:Y:S01]  /*a260*/  SHF.L.U32 R16, R145, 0x10, RZ ;  /* 0x0000001091107819 */ /* 0x000fe200000006ff */
[C---:B------:R-:W-:Y:S01]  /*a270*/  FMUL R11, R130.reuse, R79 ;  /* 0x0000004f820b7220 */ /* 0x040fe20000400000 */
[----:B------:R-:W-:Y:S01]  /*a280*/  FFMA R10, R133, R13, R10 ;  /* 0x0000000d850a7223 */ /* 0x000fe2000000000a */
[----:B------:R-:W-:Y:S01]  /*a290*/  FMUL R12, R130, R80 ;  /* 0x00000050820c7220 */ /* 0x000fe20000400000 */
[----:B------:R-:W-:Y:S01]  /*a2a0*/  F2FP.BF16.F32.PACK_AB R94, R9, R8 ;  /* 0x00000008095e723e */ /* 0x000fe200000010ff */
[C---:B------:R-:W-:Y:S01]  /*a2b0*/  FFMA R11, R133.reuse, R14, R11 ;  /* 0x0000000e850b7223 */ /* 0x040fe2000000000b */
[----:B------:R-:W-:Y:S01]  /*a2c0*/  LOP3.LUT R14, R144, 0xffff0000, RZ, 0xc0, !PT ;  /* 0xffff0000900e7812 */ /* 0x000fe200078ec0ff */
[C---:B------:R-:W-:Y:S01]  /*a2d0*/  FMUL R8, R130.reuse, R81 ;  /* 0x0000005182087220 */ /* 0x040fe20000400000 */
[C---:B------:R-:W-:Y:S01]  /*a2e0*/  FMUL R9, R130.reuse, R82 ;  /* 0x0000005282097220 */ /* 0x040fe20000400000 */
[----:B------:R-:W-:Y:S01]  /*a2f0*/  FMUL R13, R130, R83 ;  /* 0x00000053820d7220 */ /* 0x000fe20000400000 */
[C---:B------:R-:W-:Y:S01]  /*a300*/  FFMA R12, R133.reuse, R15, R12 ;  /* 0x0000000f850c7223 */ /* 0x040fe2000000000c */
[C---:B------:R-:W-:Y:S01]  /*a310*/  FFMA R8, R133.reuse, R14, R8 ;  /* 0x0000000e85087223 */ /* 0x040fe20000000008 */
[----:B------:R-:W-:Y:S01]  /*a320*/  FFMA R9, R133, R16, R9 ;  /* 0x0000001085097223 */ /* 0x000fe20000000009 */
[----:B------:R-:W-:Y:S01]  /*a330*/  F2FP.BF16.F32.PACK_AB R95, R11, R10 ;  /* 0x0000000a0b5f723e */ /* 0x000fe200000010ff */
[C---:B------:R-:W-:Y:S01]  /*a340*/  FFMA R13, R133.reuse, R18, R13 ;  /* 0x00000012850d7223 */ /* 0x040fe2000000000d */
[----:B------:R-:W-:Y:S01]  /*a350*/  SHF.L.U32 R16, R146, 0x10, RZ ;  /* 0x0000001092107819 */ /* 0x000fe200000006ff */
[----:B------:R-:W-:Y:S01]  /*a360*/  FMUL R10, R130, R84 ;  /* 0x00000054820a7220 */ /* 0x000fe20000400000 */
[----:B------:R-:W-:Y:S01]  /*a370*/  LOP3.LUT R18, R146, 0xffff0000, RZ, 0xc0, !PT ;  /* 0xffff000092127812 */ /* 0x000fe200078ec0ff */
[----:B------:R4:W-:Y:S01]  /*a380*/  @!P1 STS.128 [R196+0x3020], R92 ;  /* 0x0030205cc4009388 */ /* 0x0009e20000000c00 */
[C---:B------:R-:W-:Y:S01]  /*a390*/  FMUL R11, R130.reuse, R85 ;  /* 0x00000055820b7220 */ /* 0x040fe20000400000 */
[C---:B------:R-:W-:Y:S01]  /*a3a0*/  FMUL R14, R130.reuse, R86 ;  /* 0x00000056820e7220 */ /* 0x040fe20000400000 */
[----:B------:R-:W-:Y:S01]  /*a3b0*/  FMUL R15, R130, R87 ;  /* 0x00000057820f7220 */ /* 0x000fe20000400000 */
[C---:B------:R-:W-:Y:S01]  /*a3c0*/  FFMA R10, R133.reuse, R16, R10 ;  /* 0x00000010850a7223 */ /* 0x040fe2000000000a */
[C---:B------:R-:W-:Y:S01]  /*a3d0*/  FFMA R11, R133.reuse, R18, R11 ;  /* 0x00000012850b7223 */ /* 0x040fe2000000000b */
[C---:B------:R-:W-:Y:S01]  /*a3e0*/  FFMA R14, R133.reuse, R17, R14 ;  /* 0x00000011850e7223 */ /* 0x040fe2000000000e */
[----:B------:R-:W-:Y:S01]  /*a3f0*/  FFMA R15, R133, R20, R15 ;  /* 0x00000014850f7223 */ /* 0x000fe2000000000f */
[----:B--2---:R-:W-:Y:S01]  /*a400*/  F2FP.BF16.F32.PACK_AB R96, R8, R12 ;  /* 0x0000000c0860723e */ /* 0x004fe200000010ff */
[----:B------:R-:W-:Y:S01]  /*a410*/  BSSY.RECONVERGENT B0, `(.L_x_129) ;  /* 0x0000021000007945 */ /* 0x000fe20003800200 */
[----:B------:R-:W-:Y:S02]  /*a420*/  F2FP.BF16.F32.PACK_AB R97, R13, R9 ;  /* 0x000000090d61723e */ /* 0x000fe400000010ff */
[----:B------:R-:W-:Y:S02]  /*a430*/  F2FP.BF16.F32.PACK_AB R98, R11, R10 ;  /* 0x0000000a0b62723e */ /* 0x000fe400000010ff */
[----:B------:R-:W-:Y:S02]  /*a440*/  F2FP.BF16.F32.PACK_AB R99, R15, R14 ;  /* 0x0000000e0f63723e */ /* 0x000fe400000010ff */
[----:B------:R-:W-:Y:S02]  /*a450*/  MOV R12, UR47 ;  /* 0x0000002f000c7c02 */ /* 0x000fe40008000f00 */
[----:B------:R-:W-:Y:S01]  /*a460*/  LEA R11, R137, UR45, 0x3 ;  /* 0x0000002d890b7c11 */ /* 0x000fe2000f8e18ff */
[----:B------:R4:W-:Y:S01]  /*a470*/  @!P1 STS.128 [R195+0x3010], R96 ;  /* 0x00301060c3009388 */ /* 0x0009e20000000c00 */
[----:B------:R-:W-:Y:S04]  /*a480*/  @P2 LEA R12, R12, UR45, 0x3 ;  /* 0x0000002d0c0c2c11 */ /* 0x000fe8000f8e18ff */
[----:B------:R-:W-:Y:S02]  /*a490*/  @P2 IADD3 R13, PT, PT, R12, 0x90, RZ ;  /* 0x000000900c0d2810 */ /* 0x000fe40007ffe0ff */
[----:B------:R-:W-:Y:S01]  /*a4a0*/  @P2 SHF.L.U32 R12, RZ, 0x1f, RZ ;  /* 0x0000001fff0c2819 */ /* 0x000fe200000006ff */
[----:B------:R-:W-:Y:S01]  /*a4b0*/  @!PT LDS RZ, [RZ] ;  /* 0x00000000fffff984 */ /* 0x000fe20000000800 */
[----:B------:R-:W-:Y:S01]  /*a4c0*/  @!PT LDS RZ, [RZ] ;  /* 0x00000000fffff984 */ /* 0x000fe20000000800 */
[----:B------:R-:W-:Y:S01]  /*a4d0*/  @!PT LDS RZ, [RZ] ;  /* 0x00000000fffff984 */ /* 0x000fe20000000800 */
[----:B------:R-:W-:Y:S01]  /*a4e0*/  @!PT LDS RZ, [RZ] ;  /* 0x00000000fffff984 */ /* 0x000fe20000000800 */
[----:B------:R2:W-:Y:S06]  /*a4f0*/  MEMBAR.ALL.CTA ;  /* 0x0000000000007992 */ /* 0x0005ec0000008000 */
[----:B--2---:R-:W2:Y:S01]  /*a500*/  FENCE.VIEW.ASYNC.S ;  /* 0x00000000000073c6 */ /* 0x004ea20000000000 */
[----:B-1----:R-:W-:Y:S01]  /*a510*/  @P2 PRMT R13, R200, 0x654, R13 ;  /* 0x00000654c80d2816 */ /* 0x002fe2000000000d */
[----:B--2---:R-:W-:Y:S06]  /*a520*/  BAR.SYNC.DEFER_BLOCKING 0x1, 0x80 ;  /* 0x0042000000007b1d */ /* 0x004fec0000010000 */
[----:B------:R-:W-:Y:S05]  /*a530*/  @P0 BRA `(.L_x_130) ;  /* 0x0000000000380947 */ /* 0x000fea0003800000 */
[----:B------:R-:W-:Y:S01]  /*a540*/  R2UR UR9, R212 ;  /* 0x00000000d40972ca */ /* 0x000fe200000e0000 */
[----:B------:R-:W-:Y:S02]  /*a550*/  UIADD3 UR4, UP0, UPT, UR54, 0xa80, URZ ;  /* 0x00000a8036047890 */ /* 0x000fe4000ff1e0ff */
[----:B------:R-:W-:Y:S02]  /*a560*/  UIADD3 UR10, UPT, UPT, UR50, 0x40, URZ ;  /* 0x00000040320a7890 */ /* 0x000fe4000fffe0ff */
[----:B------:R-:W-:Y:S02]  /*a570*/  UIADD3 UR8, UPT, UPT, UR45, 0x2200, URZ ;  /* 0x000022002d087890 */ /* 0x000fe4000fffe0ff */
[----:B------:R-:W-:Y:S01]  /*a580*/  UIADD3.X UR5, UPT, UPT, URZ, UR55, URZ, UP0, !UPT ;  /* 0x00000037ff057290 */ /* 0x000fe200087fe4ff */
[----:B------:R-:W-:Y:S01]  /*a590*/  UMOV UR11, UR44 ;  /* 0x0000002c000b7c82 */ /* 0x000fe20008000000 */
[----:B------:R-:W-:Y:S01]  /*a5a0*/  UIADD3 UR12, UPT, UPT, UR45, 0x3200, URZ ;  /* 0x000032002d0c7890 */ /* 0x000fe2000fffe0ff */
[----:B------:R-:W-:Y:S03]  /*a5b0*/  UMOV UR15, UR44 ;  /* 0x0000002c000f7c82 */ /* 0x000fe60008000000 */
[----:B------:R-:W-:Y:S01]  /*a5c0*/  UIADD3 UR13, UPT, UPT, UR9, 0x80, URZ ;  /* 0x00000080090d7890 */ /* 0x000fe2000fffe0ff */
[----:B------:R-:W-:Y:S02]  /*a5d0*/  UMOV UR14, UR10 ;  /* 0x0000000a000e7c82 */ /* 0x000fe40008000000 */
[----:B------:R1:W-:Y:S06]  /*a5e0*/  UTMASTG.3D [UR8], [UR4] ;  /* 0x00000008040073b5 */ /* 0x0003ec0008010000 */
[----:B------:R1:W-:Y:S01]  /*a5f0*/  UTMASTG.3D [UR12], [UR4] ;  /* 0x0000000c040073b5 */ /* 0x0003e20008010000 */
[----:B------:R0:W-:Y:S01]  /*a600*/  UTMACMDFLUSH ;  /* 0x00000000000079b7 */ /* 0x0001e20000000000 */
[----:B-1----:R-:W-:Y:S04]  /*a610*/  DEPBAR.LE SB0, 0x1 ;  /* 0x000080400000791a */ /* 0x002fe80000000000 */
.L_x_130:
[----:B------:R-:W-:Y:S05]  /*a620*/  BSYNC.RECONVERGENT B0 ;  /* 0x0000000000007941 */ /* 0x000fea0003800200 */
.L_x_129:
[----:B------:R-:W-:Y:S01]  /*a630*/  BAR.SYNC.DEFER_BLOCKING 0x1, 0x80 ;  /* 0x0042000000007b1d */ /* 0x000fe20000010000 */
[----:B------:R-:W-:Y:S02]  /*a640*/  UISETP.NE.AND UP0, UPT, UR43, URZ, UPT ;  /* 0x000000ff2b00728c */ /* 0x000fe4000bf05270 */
[----:B------:R-:W-:Y:S03]  /*a650*/  UIADD3 UR5, UPT, UPT, UR47, 0x1, URZ ;  /* 0x000000012f057890 */ /* 0x000fe6000fffe0ff */
[----:B------:R1:W-:Y:S01]  /*a660*/  @P2 SYNCS.ARRIVE.TRANS64.RED.A1T0 RZ, [R13+URZ], RZ ;  /* 0x000000ff0dff29a7 */ /* 0x0003e200081004ff */
[----:B------:R-:W-:Y:S01]  /*a670*/  UMOV UR4, 0x40 ;  /* 0x0000004000047882 */ /* 0x000fe20000000000 */
[----:B------:R-:W-:Y:S01]  /*a680*/  BSSY B1, `(.L_x_131) ;  /* 0x0000021000017945 */ /* 0x000fe20003800000 */
[----:B------:R-:W-:Y:S02]  /*a690*/  USEL UR4, UR4, 0x20, !UP0 ;  /* 0x0000002004047887 */ /* 0x000fe4000c000000 */
[----:B------:R-:W-:Y:S02]  /*a6a0*/  UISETP.NE.AND UP0, UPT, UR5, 0x4, UPT ;  /* 0x000000040500788c */ /* 0x000fe4000bf05270 */
[----:B------:R-:W-:Y:S01]  /*a6b0*/  UIADD3 UR49, UPT, UPT, UR52, UR4, URZ ;  /* 0x0000000434317290 */ /* 0x000fe2000fffe0ff */
[----:B------:R-:W2:Y:S01]  /*a6c0*/  @P2 SYNCS.PHASECHK.TRANS64.TRYWAIT P0, [R11+URZ+0x70], R12 ;  /* 0x0000700c0b0025a7 */ /* 0x000ea200080011ff */
[----:B----4-:R-:W-:Y:S01]  /*a6d0*/  VIADD R92, R131, UR4 ;  /* 0x00000004835c7c36 */ /* 0x010fe20008000000 */
[----:B------:R-:W-:Y:S04]  /*a6e0*/  USEL UR46, UR5, URZ, UP0 ;  /* 0x000000ff052e7287 */ /* 0x000fe80008000000 */
[----:B------:R-:W-:Y:S04]  /*a6f0*/  SHF.R.U32.HI R10, RZ, 0x15, R92 ;  /* 0x00000015ff0a7819 */ /* 0x000fe8000001165c */
[----:B------:R-:W-:Y:S02]  /*a700*/  LOP3.LUT R16, R10, 0x3, RZ, 0xc0, !PT ;  /* 0x000000030a107812 */ /* 0x000fe400078ec0ff */
[----:B--2---:R-:W-:Y:S01]  /*a710*/  @P2 SEL R138, RZ, 0x1, !P0 ;  /* 0x00000001ff8a2807 */ /* 0x004fe20004000000 */
[----:B-1----:R-:W-:Y:S06]  /*a720*/  @!P2 BRA `(.L_x_132) ;  /* 0x000000000058a947 */ /* 0x002fec0003800000 */
        /* <DEDUP_REMOVED lines=8> */
[----:B------:R-:W-:Y:S04]  /*a7b0*/  SHF.L.U32 R8, RZ, 0x1f, RZ ;  /* 0x0000001fff087819 */ /* 0x000fe800000006ff */
[----:B------:R-:W1:Y:S02]  /*a7c0*/  SYNCS.PHASECHK.TRANS64.TRYWAIT P0, [R11+URZ+0x70], R8 ;  /* 0x000070080b0075a7 */ /* 0x000e6400080011ff */
[----:B-1----:R-:W-:Y:S05]  /*a7d0*/  @!P0 BRA `(.L_x_135) ;  /* 0x0000009000d88947 */ /* 0x002fea0003800000 */
.L_x_134:
[----:B------:R-:W-:Y:S05]  /*a7e0*/  BSYNC B0 ;  /* 0x0000000000007941 */ /* 0x000fea0003800000 */
.L_x_133:
[----:B------:R-:W-:Y:S02]  /*a7f0*/  ISETP.NE.AND P0, PT, R199, RZ, PT ;  /* 0x000000ffc700720c */ /* 0x000fe40003f05270 */
[----:B------:R-:W-:Y:S11]  /*a800*/  IADD3 R137, PT, PT, R137, 0x1, RZ ;  /* 0x0000000189897810 */ /* 0x000ff60007ffe0ff */
[----:B------:R2:W4:Y:S04]  /*a810*/  @P0 LDS.128 R160, [R3+0x20] ;  /* 0x0000200003a00984 */ /* 0x0005280000000c00 */
[----:B------:R2:W1:Y:S04]  /*a820*/  @P0 LDS.128 R140, [R3+0x1020] ;  /* 0x00102000038c0984 */ /* 0x0004680000000c00 */
[----:B------:R2:W1:Y:S04]  /*a830*/  @P0 LDS.128 R168, [R6] ;  /* 0x0000000006a80984 */ /* 0x0004680000000c00 */
[----:B------:R2:W1:Y:S04]  /*a840*/  @P0 LDS.128 R152, [R6+0x1000] ;  /* 0x0010000006980984 */ /* 0x0004680000000c00 */
[----:B------:R2:W1:Y:S04]  /*a850*/  @P0 LDS.128 R164, [R4+0x10] ;  /* 0x0000100004a40984 */ /* 0x0004680000000c00 */
[----:B------:R2:W1:Y:S04]  /*a860*/  @P0 LDS.128 R148, [R4+0x1010] ;  /* 0x0010100004940984 */ /* 0x0004680000000c00 */
[----:B------:R2:W1:Y:S04]  /*a870*/  @P0 LDS.128 R156, [R0+0x10] ;  /* 0x00001000009c0984 */ /* 0x0004680000000c00 */
[----:B------:R2:W1:Y:S02]  /*a880*/  @P0 LDS.128 R144, [R0+0x1010] ;  /* 0x0010100000900984 */ /* 0x0004640000000c00 */
.L_x_132:
[----:B------:R-:W-:Y:S05]  /*a890*/  BSYNC B1 ;  /* 0x0000000000017941 */ /* 0x000fea0003800000 */
.L_x_131:
[----:B------:R-:W-:Y:S11]  /*a8a0*/  ISETP.NE.AND P0, PT, R189, R16, PT ;  /* 0x00000010bd00720c */ /* 0x000ff60003f05270 */
[----:B------:R-:W-:Y:S02]  /*a8b0*/  @!UPT UIADD3 URZ, UPT, UPT, URZ, URZ, URZ ;  /* 0x000000fffffff290 */ /* 0x000fe4000fffe0ff */
[----:B------:R-:W-:Y:S05]  /*a8c0*/  @P0 BRA `(.L_x_136) ;  /* 0x0000000000bc0947 */ /* 0x000fea0003800000 */
[----:B------:R-:W-:Y:S11]  /*a8d0*/  LOP3.LUT P0, RZ, R10, 0x3, R177, 0x48, !PT ;  /* 0x000000030aff7812 */ /* 0x000ff600078048b1 */
[----:B------:R-:W-:Y:S02]  /*a8e0*/  @!UPT UIADD3 URZ, UPT, UPT, URZ, URZ, URZ ;  /* 0x000000fffffff290 */ /* 0x000fe4000fffe0ff */
[----:B------:R-:W-:Y:S05]  /*a8f0*/  @!P0 BRA `(.L_x_137) ;  /* 0x0000000000408947 */ /* 0x000fea0003800000 */
[----:B------:R-:W5:Y:S01]  /*a900*/  LDCU.64 UR8, c[0x4][0x70] ;  /* 0x01000e00ff0877ac */ /* 0x000f620008000a00 */
[----:B------:R-:W-:Y:S01]  /*a910*/  MOV R15, 0x0 ;  /* 0x00000000000f7802 */ /* 0x000fe20000000f00 */
[----:B------:R-:W-:Y:S02]  /*a920*/  HFMA2 R12, -RZ, RZ, 0, 5.9604644775390625e-08 ;  /* 0x00000001ff0c7431 */ /* 0x000fe400000001ff */
[----:B-1----:R-:W-:Y:S02]  /*a930*/  IMAD.MOV.U32 R8, RZ, RZ, 0x192 ;  /* 0x00000192ff087424 */ /* 0x002fe400078e00ff */
[----:B------:R-:W-:Y:S01]  /*a940*/  IMAD.MOV.U32 R13, RZ, RZ, RZ ;  /* 0x000000ffff0d7224 */ /* 0x000fe200078e00ff */
[----:B------:R-:W1:Y:S01]  /*a950*/  LDCU.64 UR6, c[0x4][0x78] ;  /* 0x01000f00ff0677ac */ /* 0x000e620008000a00 */
[----:B------:R-:W3:Y:S01]  /*a960*/  LDC.64 R14, c[0x4][R15] ;  /* 0x010000000f0e7b82 */ /* 0x000ee20000000a00 */
[----:B------:R-:W4:Y:S01]  /*a970*/  LDCU.64 UR4, c[0x4][0x10] ;  /* 0x01000200ff0477ac */ /* 0x000f220008000a00 */
[----:B-----5:R-:W-:Y:S01]  /*a980*/  MOV R5, UR9 ;  /* 0x0000000900057c02 */ /* 0x020fe20008000f00 */
[----:B--2---:R-:W-:Y:S01]  /*a990*/  IMAD.U32 R4, RZ, RZ, UR8 ;  /* 0x00000008ff047e24 */ /* 0x004fe2000f8e00ff */
[----:B-1----:R-:W-:Y:S01]  /*a9a0*/  MOV R7, UR7 ;  /* 0x0000000700077c02 */ /* 0x002fe20008000f00 */
[----:B------:R-:W-:Y:S01]  /*a9b0*/  IMAD.U32 R6, RZ, RZ, UR6 ;  /* 0x00000006ff067e24 */ /* 0x000fe2000f8e00ff */
[----:B----4-:R-:W-:Y:S01]  /*a9c0*/  MOV R11, UR5 ;  /* 0x00000005000b7c02 */ /* 0x010fe20008000f00 */
[----:B------:R-:W-:Y:S02]  /*a9d0*/  IMAD.U32 R10, RZ, RZ, UR4 ;  /* 0x00000004ff0a7e24 */ /* 0x000fe4000f8e00ff */
[----:B------:R-:W-:Y:S07]  /*a9e0*/  LEPC R20, `(.L_x_137) ;  /* 0x000000001014794e */ /* 0x000fee0000000000 */
[----:B---3--:R-:W-:Y:S05]  /*a9f0*/  CALL.ABS.NOINC R14 ;  /* 0x000000000e007343 */ /* 0x008fea0003c00000 */
.L_x_137:
[----:B------:R-:W-:Y:S05]  /*aa00*/  WARPSYNC.ALL ;  /* 0x0000000000007948 */ /* 0x000fea0003800000 */
[C---:B------:R-:W-:Y:S01]  /*aa10*/  R2UR UR4, R92.reuse ;  /* 0x000000005c0472ca */ /* 0x040fe200000e0000 */
[----:B--2---:R-:W-:Y:S05]  /*aa20*/  VIADD R0, R92, 0x80 ;  /* 0x000000805c007836 */ /* 0x004fea0000000000 */
[----:B------:R-:W-:Y:S04]  /*aa30*/  SHF.R.U32.HI R0, RZ, 0x15, R0 ;  /* 0x00000015ff007819 */ /* 0x000fe80000011600 */
[----:B------:R-:W-:Y:S03]  /*aa40*/  LOP3.LUT P0, RZ, R0, 0x3, R177, 0x48, !PT ;  /* 0x0000000300ff7812 */ /* 0x000fe600078048b1 */
[----:B------:R-:W2:Y:S10]  /*aa50*/  LDTM.x32 R24, tmem[UR4] ;  /* 0x00000004001879ee */ /* 0x000eb400082c0000 */
[----:B--2---:R-:W-:Y:S05]  /*aa60*/  @!P0 BRA `(.L_x_138) ;  /* 0x0000000000408947 */ /* 0x004fea0003800000 */
[----:B------:R-:W2:Y:S01]  /*aa70*/  LDCU.64 UR8, c[0x4][0x70] ;  /* 0x01000e00ff0877ac */ /* 0x000ea20008000a00 */
[----:B------:R-:W-:Y:S01]  /*aa80*/  MOV R15, 0x0 ;  /* 0x00000000000f7802 */ /* 0x000fe20000000f00 */
[----:B------:R-:W-:Y:S02]  /*aa90*/  HFMA2 R12, -RZ, RZ, 0, 5.9604644775390625e-08 ;  /* 0x00000001ff0c7431 */ /* 0x000fe400000001ff */
[----:B-1----:R-:W-:Y:S02]  /*aaa0*/  IMAD.MOV.U32 R8, RZ, RZ, 0x192 ;  /* 0x00000192ff087424 */ /* 0x002fe400078e00ff */
[----:B------:R-:W-:Y:S01]  /*aab0*/  IMAD.MOV.U32 R13, RZ, RZ, RZ ;  /* 0x000000ffff0d7224 */ /* 0x000fe200078e00ff */
[----:B------:R-:W1:Y:S01]  /*aac0*/  LDCU.64 UR6, c[0x4][0x78] ;  /* 0x01000f00ff0677ac */ /* 0x000e620008000a00 */
[----:B------:R-:W3:Y:S01]  /*aad0*/  LDC.64 R14, c[0x4][R15] ;  /* 0x010000000f0e7b82 */ /* 0x000ee20000000a00 */
[----:B------:R-:W5:Y:S01]  /*aae0*/  LDCU.64 UR4, c[0x4][0x10] ;  /* 0x01000200ff0477ac */ /* 0x000f620008000a00 */
[----:B--2---:R-:W-:Y:S01]  /*aaf0*/  MOV R5, UR9 ;  /* 0x0000000900057c02 */ /* 0x004fe20008000f00 */
[----:B------:R-:W-:Y:S01]  /*ab00*/  IMAD.U32 R4, RZ, RZ, UR8 ;  /* 0x00000008ff047e24 */ /* 0x000fe2000f8e00ff */
[----:B-1----:R-:W-:Y:S01]  /*ab10*/  MOV R7, UR7 ;  /* 0x0000000700077c02 */ /* 0x002fe20008000f00 */
[----:B------:R-:W-:Y:S01]  /*ab20*/  IMAD.U32 R6, RZ, RZ, UR6 ;  /* 0x00000006ff067e24 */ /* 0x000fe2000f8e00ff */
[----:B-----5:R-:W-:Y:S01]  /*ab30*/  MOV R11, UR5 ;  /* 0x00000005000b7c02 */ /* 0x020fe20008000f00 */
[----:B------:R-:W-:Y:S02]  /*ab40*/  IMAD.U32 R10, RZ, RZ, UR4 ;  /* 0x00000004ff0a7e24 */ /* 0x000fe4000f8e00ff */
[----:B------:R-:W-:Y:S07]  /*ab50*/  LEPC R20, `(.L_x_138) ;  /* 0x000000001014794e */ /* 0x000fee0000000000 */
[----:B---34-:R-:W-:Y:S05]  /*ab60*/  CALL.ABS.NOINC R14 ;  /* 0x000000000e007343 */ /* 0x018fea0003c00000 */
.L_x_138:
[----:B------:R-:W-:Y:S05]  /*ab70*/  WARPSYNC.ALL ;  /* 0x0000000000007948 */ /* 0x000fea0003800000 */
[----:B------:R-:W-:Y:S11]  /*ab80*/  R2UR UR4, R92 ;  /* 0x000000005c0472ca */ /* 0x000ff600000e0000 */
[----:B------:R-:W-:Y:S02]  /*ab90*/  @!UPT UIADD3 URZ, UPT, UPT, URZ, URZ, URZ ;  /* 0x000000fffffff290 */ /* 0x000fe4000fffe0ff */
[----:B------:R-:W2:Y:S02]  /*aba0*/  LDTM.x32 R56, tmem[UR4+0x80] ;  /* 0x00008004003879ee */ /* 0x000ea400082c0000 */
[----:B--2---:R-:W-:Y:S01]  /*abb0*/  NOP ;  /* 0x0000000000007918 */ /* 0x004fe20000000000 */
.L_x_136:
[----:B-12---:R-:W-:Y:S01]  /*abc0*/  SHF.L.U32 R4, R168, 0x10, RZ ;  /* 0x00000010a8047819 */ /* 0x006fe200000006ff */
[----:B------:R-:W-:Y:S01]  /*abd0*/  FMUL R0, R130, R24 ;  /* 0x0000001882007220 */ /* 0x000fe20000400000 */
[----:B------:R-:W-:Y:S01]  /*abe0*/  LOP3.LUT R6, R168, 0xffff0000, RZ, 0xc0, !PT ;  /* 0xffff0000a8067812 */ /* 0x000fe200078ec0ff */
[C---:B------:R-:W-:Y:S01]  /*abf0*/  FMUL R3, R130.reuse, R25 ;  /* 0x0000001982037220 */ /* 0x040fe20000400000 */
[----:B------:R-:W-:Y:S01]  /*ac00*/  SHF.L.U32 R7, R169, 0x10, RZ ;  /* 0x00000010a9077819 */ /* 0x000fe200000006ff */
[----:B------:R-:W-:Y:S01]  /*ac10*/  FFMA R0, R133, R4, R0 ;  /* 0x0000000485007223 */ /* 0x000fe20000000000 */
[----:B------:R-:W-:Y:S01]  /*ac20*/  LOP3.LUT R8, R169, 0xffff0000, RZ, 0xc0, !PT ;  /* 0xffff0000a9087812 */ /* 0x000fe200078ec0ff */
[----:B------:R-:W-:Y:S01]  /*ac30*/  FMUL R4, R130, R26 ;  /* 0x0000001a82047220 */ /* 0x000fe20000400000 */
[C---:B------:R-:W-:Y:S01]  /*ac40*/  SHF.L.U32 R9, R170.reuse, 0x10, RZ ;  /* 0x00000010aa097819 */ /* 0x040fe200000006ff */
[----:B------:R-:W-:Y:S01]  /*ac50*/  FFMA R3, R133, R6, R3 ;  /* 0x0000000685037223 */ /* 0x000fe20000000003 */
[----:B------:R-:W-:Y:S01]  /*ac60*/  LOP3.LUT R10, R170, 0xffff0000, RZ, 0xc0, !PT ;  /* 0xffff0000aa0a7812 */ /* 0x000fe200078ec0ff */
[C---:B------:R-:W-:Y:S01]  /*ac70*/  FMUL R5, R130.reuse, R27 ;  /* 0x0000001b82057220 */ /* 0x040fe20000400000 */
[C---:B------:R-:W-:Y:S01]  /*ac80*/  SHF.L.U32 R11, R171.reuse, 0x10, RZ ;  /* 0x00000010ab0b7819 */ /* 0x040fe200000006ff */
[C---:B------:R-:W-:Y:S01]  /*ac90*/  FMUL R6, R130.reuse, R28 ;  /* 0x0000001c82067220 */ /* 0x040fe20000400000 */
[----:B------:R-:W-:Y:S01]  /*aca0*/  LOP3.LUT R12, R171, 0xffff0000, RZ, 0xc0, !PT ;  /* 0xffff0000ab0c7812 */ /* 0x000fe200078ec0ff */
[----:B------:R-:W-:Y:S01]  /*acb0*/  FFMA R4, R133, R7, R4 ;  /* 0x0000000785047223 */ /* 0x000fe20000000004 */
[----:B------:R-:W-:Y:S01]  /*acc0*/  ISETP.NE.AND P1, PT, R189, R16, PT ;  /* 0x00000010bd00720c */ /* 0x000fe20003f25270 */
[----:B------:R-:W-:Y:S01]  /*acd0*/  FFMA R5, R133, R8, R5 ;  /* 0x0000000885057223 */ /* 0x000fe20000000005 */
[----:B------:R-:W-:Y:S01]  /*ace0*/  F2FP.BF16.F32.PACK_AB R16, R3, R0 ;  /* 0x000000000310723e */ /* 0x000fe200000010ff */
[C---:B------:R-:W-:Y:S01]  /*acf0*/  FMUL R7, R130.reuse, R29 ;  /* 0x0000001d82077220 */ /* 0x040fe20000400000 */
[----:B------:R-:W-:Y:S01]  /*ad00*/  LOP3.LUT R14, R159, 0xffff0000, RZ, 0xc0, !PT ;  /* 0xffff00009f0e7812 */ /* 0x000fe200078ec0ff */
[----:B------:R-:W-:Y:S01]  /*ad10*/  FFMA R6, R133, R9, R6 ;  /* 0x0000000985067223 */ /* 0x000fe20000000006 */
[----:B------:R-:W-:Y:S01]  /*ad20*/  F2FP.BF16.F32.PACK_AB R17, R5, R4 ;  /* 0x000000040511723e */ /* 0x000fe200000010ff */
[----:B------:R-:W-:Y:S01]  /*ad30*/  FMUL R8, R130, R30 ;  /* 0x0000001e82087220 */ /* 0x000fe20000400000 */
[----:B------:R-:W-:Y:S01]  /*ad40*/  ISETP.NE.AND P2, PT, R194, RZ, PT ;  /* 0x000000ffc200720c */ /* 0x000fe20003f45270 */
[----:B------:R-:W-:Y:S01]  /*ad50*/  FMUL R9, R130, R31 ;  /* 0x0000001f82097220 */ /* 0x000fe20000400000 */
[----:B------:R-:W-:Y:S01]  /*ad60*/  ISETP.NE.AND P0, PT, R189, RZ, PT ;  /* 0x000000ffbd00720c */ /* 0x000fe20003f05270 */
[C---:B------:R-:W-:Y:S01]  /*ad70*/  FFMA R7, R133.reuse, R10, R7 ;  /* 0x0000000a85077223 */ /* 0x040fe20000000007 */
[C---:B------:R-:W-:Y:S01]  /*ad80*/  FFMA R8, R133.reuse, R11, R8 ;  /* 0x0000000b85087223 */ /* 0x040fe20000000008 */
[----:B------:R-:W-:Y:S01]  /*ad90*/  SHF.L.U32 R11, R164, 0x10, RZ ;  /* 0x00000010a40b7819 */ /* 0x000fe200000006ff */
[----:B------:R-:W-:Y:S01]  /*ada0*/  FFMA R9, R133, R12, R9 ;  /* 0x0000000c85097223 */ /* 0x000fe20000000009 */
[----:B------:R-:W-:Y:S01]  /*adb0*/  SHF.L.U32 R12, R166, 0x10, RZ ;  /* 0x00000010a60c7819 */ /* 0x000fe200000006ff */
[C---:B------:R-:W-:Y:S01]  /*adc0*/  FMUL R10, R130.reuse, R32 ;  /* 0x00000020820a7220 */ /* 0x040fe20000400000 */
[----:B------:R-:W-:Y:S01]  /*add0*/  F2FP.BF16.F32.PACK_AB R18, R7, R6 ;  /* 0x000000060712723e */ /* 0x000fe200000010ff */
[----:B------:R-:W-:Y:S01]  /*ade0*/  FMUL R0, R130, R33 ;  /* 0x0000002182007220 */ /* 0x000fe20000400000 */
[----:B------:R-:W-:Y:S01]  /*adf0*/  F2FP.BF16.F32.PACK_AB R19, R9, R8 ;  /* 0x000000080913723e */ /* 0x000fe200000010ff */
[----:B------:R-:W-:Y:S01]  /*ae00*/  FFMA R10, R133, R11, R10 ;  /* 0x0000000b850a7223 */ /* 0x000fe2000000000a */
[----:B------:R-:W-:Y:S01]  /*ae10*/  LOP3.LUT R6, R164, 0xffff0000, RZ, 0xc0, !PT ;  /* 0xffff0000a4067812 */ /* 0x000fe200078ec0ff */
[C---:B------:R-:W-:Y:S01]  /*ae20*/  FMUL R3, R130.reuse, R34 ;  /* 0x0000002282037220 */ /* 0x040fe20000400000 */
[C---:B------:R-:W-:Y:S01]  /*ae30*/  SHF.L.U32 R8, R165.reuse, 0x10, RZ ;  /* 0x00000010a5087819 */ /* 0x040fe200000006ff */
[----:B------:R1:W-:Y:S01]  /*ae40*/  @!P1 STS.128 [R188+0x4000], R16 ;  /* 0x00400010bc009388 */ /* 0x0003e20000000c00 */
[----:B------:R-:W-:Y:S01]  /*ae50*/  LOP3.LUT R7, R165, 0xffff0000, RZ, 0xc0, !PT ;  /* 0xffff0000a5077812 */ /* 0x000fe200078ec0ff */
[----:B------:R-:W-:Y:S01]  /*ae60*/  FMUL R4, R130, R35 ;  /* 0x0000002382047220 */ /* 0x000fe20000400000 */
[----:B------:R-:W-:Y:S01]  /*ae70*/  LOP3.LUT R9, R166, 0xffff0000, RZ, 0xc0, !PT ;  /* 0xffff0000a6097812 */ /* 0x000fe200078ec0ff */
[C---:B------:R-:W-:Y:S01]  /*ae80*/  FMUL R5, R130.reuse, R36 ;  /* 0x0000002482057220 */ /* 0x040fe20000400000 */
[----:B------:R-:W-:Y:S01]  /*ae90*/  LOP3.LUT R11, R167, 0xffff0000, RZ, 0xc0, !PT ;  /* 0xffff0000a70b7812 */ /* 0x000fe200078ec0ff */
[C---:B------:R-:W-:Y:S01]  /*aea0*/  FFMA R0, R133.reuse, R6, R0 ;  /* 0x0000000685007223 */ /* 0x040fe20000000000 */
[C---:B------:R-:W-:Y:S01]  /*aeb0*/  FFMA R3, R133.reuse, R8, R3 ;  /* 0x0000000885037223 */ /* 0x040fe20000000003 */
[C---:B------:R-:W-:Y:S01]  /*aec0*/  FFMA R4, R133.reuse, R7, R4 ;  /* 0x0000000785047223 */ /* 0x040fe20000000004 */
[----:B------:R-:W-:Y:S01]  /*aed0*/  FFMA R5, R133, R12, R5 ;  /* 0x0000000c85057223 */ /* 0x000fe20000000005 */
[----:B------:R-:W-:Y:S01]  /*aee0*/  SHF.L.U32 R12, R167, 0x10, RZ ;  /* 0x00000010a70c7819 */ /* 0x000fe200000006ff */
[----:B------:R-:W-:Y:S01]  /*aef0*/  FMUL R6, R130, R37 ;  /* 0x0000002582067220 */ /* 0x000fe20000400000 */
[----:B------:R-:W-:Y:S01]  /*af00*/  F2FP.BF16.F32.PACK_AB R20, R0, R10 ;  /* 0x0000000a0014723e */ /* 0x000fe200000010ff */
[----:B------:R-:W-:Y:S01]  /*af10*/  FMUL R7, R130, R38 ;  /* 0x0000002682077220 */ /* 0x000fe20000400000 */
[----:B------:R-:W-:Y:S01]  /*af20*/  F2FP.BF16.F32.PACK_AB R21, R4, R3 ;  /* 0x000000030415723e */ /* 0x000fe200000010ff */
[----:B------:R-:W-:Y:S01]  /*af30*/  FMUL R8, R130, R39 ;  /* 0x0000002782087220 */ /* 0x000fe20000400000 */
[----:B----4-:R-:W-:Y:S01]  /*af40*/  SHF.L.U32 R3, R160, 0x10, RZ ;  /* 0x00000010a0037819 */ /* 0x010fe200000006ff */
[C---:B------:R-:W-:Y:S01]  /*af50*/  FFMA R6, R133.reuse, R9, R6 ;  /* 0x0000000985067223 */ /* 0x040fe20000000006 */
[----:B------:R-:W-:Y:S01]  /*af60*/  SHF.L.U32 R9, R162, 0x10, RZ ;  /* 0x00000010a2097819 */ /* 0x000fe200000006ff */
[----:B------:R-:W-:Y:S01]  /*af70*/  FFMA R7, R133, R12, R7 ;  /* 0x0000000c85077223 */ /* 0x000fe20000000007 */
[----:B------:R-:W-:Y:S01]  /*af80*/  LOP3.LUT R10, R157, 0xffff0000, RZ, 0xc0, !PT ;  /* 0xffff00009d0a7812 */ /* 0x000fe200078ec0ff */
[C---:B------:R-:W-:Y:S01]  /*af90*/  FFMA R8, R133.reuse, R11, R8 ;  /* 0x0000000b85087223 */ /* 0x040fe20000000008 */
[----:B------:R-:W-:Y:S01]  /*afa0*/  F2FP.BF16.F32.PACK_AB R22, R6, R5 ;  /* 0x000000050616723e */ /* 0x000fe200000010ff */
[----:B------:R-:W-:Y:S01]  /*afb0*/  FMUL R0, R130, R40 ;  /* 0x0000002882007220 */ /* 0x000fe20000400000 */
[----:B------:R-:W-:Y:S01]  /*afc0*/  LOP3.LUT R6, R160, 0xffff0000, RZ, 0xc0, !PT ;  /* 0xffff0000a0067812 */ /* 0x000fe200078ec0ff */
[----:B------:R-:W-:Y:S01]  /*afd0*/  FMUL R4, R130, R42 ;  /* 0x0000002a82047220 */ /* 0x000fe20000400000 */
[----:B------:R-:W-:Y:S01]  /*afe0*/  F2FP.BF16.F32.PACK_AB R23, R8, R7 ;  /* 0x000000070817723e */ /* 0x000fe200000010ff */
[----:B------:R-:W-:Y:S01]  /*aff0*/  FFMA R0, R133, R3, R0 ;  /* 0x0000000385007223 */ /* 0x000fe20000000000 */
[C---:B------:R-:W-:Y:S01]  /*b000*/  SHF.L.U32 R7, R161.reuse, 0x10, RZ ;  /* 0x00000010a1077819 */ /* 0x040fe200000006ff */
[C---:B------:R-:W-:Y:S01]  /*b010*/  FMUL R3, R130.reuse, R41 ;  /* 0x0000002982037220 */ /* 0x040fe20000400000 */
[----:B------:R-:W-:Y:S01]  /*b020*/  LOP3.LUT R8, R161, 0xffff0000, RZ, 0xc0, !PT ;  /* 0xffff0000a1087812 */ /* 0x000fe200078ec0ff */
[----:B------:R-:W-:Y:S01]  /*b030*/  FMUL R5, R130, R43 ;  /* 0x0000002b82057220 */ /* 0x000fe20000400000 */
[----:B------:R-:W-:Y:S01]  /*b040*/  LOP3.LUT R12, R158, 0xffff0000, RZ, 0xc0, !PT ;  /* 0xffff00009e0c7812 */ /* 0x000fe200078ec0ff */
[----:B------:R-:W-:Y:S01]  /*b050*/  FFMA R3, R133, R6, R3 ;  /* 0x0000000685037223 */ /* 0x000fe20000000003 */
[----:B------:R-:W-:Y:S01]  /*b060*/  SHF.L.U32 R11, R159, 0x10, RZ ;  /* 0x000000109f0b7819 */ /* 0x000fe200000006ff */
[C---:B------:R-:W-:Y:S01]  /*b070*/  FFMA R4, R133.reuse, R7, R4 ;  /* 0x0000000785047223 */ /* 0x040fe20000000004 */
        /* <DEDUP_REMOVED lines=60> */
[----:B------:R-:W-:Y:S01]  /*b440*/  FFMA R5, R133, R12, R5 ;  /* 0x0000000c85057223 */ /* 0x000fe20000000005 */
[----:B------:R-:W-:Y:S01]  /*b450*/  SHF.L.U32 R12, R155, 0x10, RZ ;  /* 0x000000109b0c7819 */ /* 0x000fe200000006ff */
[----:B------:R-:W-:Y:S01]  /*b460*/  FMUL R6, R130, R61 ;  /* 0x0000003d82067220 */ /* 0x000fe20000400000 */
[----:B------:R-:W-:Y:S01]  /*b470*/  F2FP.BF16.F32.PACK_AB R89, R4, R3 ;  /* 0x000000030459723e */ /* 0x000fe200000010ff */
[----:B------:R-:W-:Y:S01]  /*b480*/  FMUL R7, R130, R62 ;  /* 0x0000003e82077220 */ /* 0x000fe20000400000 */
[----:B------:R-:W-:Y:S01]  /*b490*/  SHF.L.U32 R3, R148, 0x10, RZ ;  /* 0x0000001094037819 */ /* 0x000fe200000006ff */
[----:B------:R-:W-:Y:S01]  /*b4a0*/  FMUL R8, R130, R63 ;  /* 0x0000003f82087220 */ /* 0x000fe20000400000 */
[----:B------:R-:W-:Y:S01]  /*b4b0*/  LOP3.LUT R14, R147, 0xffff0000, RZ, 0xc0, !PT ;  /* 0xffff0000930e7812 */ /* 0x000fe200078ec0ff */
        /* <DEDUP_REMOVED lines=8> */
[----:B------:R1:W-:Y:S01]  /*b540*/  @!P1 STS.128 [R195+0x4010], R20 ;  /* 0x00401014c3009388 */ /* 0x0003e20000000c00 */
[----:B------:R-:W-:Y:S01]  /*b550*/  F2FP.BF16.F32.PACK_AB R91, R8, R7 ;  /* 0x00000007085b723e */ /* 0x000fe200000010ff */
[----:B------:R-:W-:Y:S01]  /*b560*/  FFMA R0, R133, R3, R0 ;  /* 0x0000000385007223 */ /* 0x000fe20000000000 */
[C---:B------:R-:W-:Y:S01]  /*b570*/  SHF.L.U32 R7, R149.reuse, 0x10, RZ ;  /* 0x0000001095077819 */ /* 0x040fe200000006ff */
[C---:B------:R-:W-:Y:S01]  /*b580*/  FMUL R3, R130.reuse, R65 ;  /* 0x0000004182037220 */ /* 0x040fe20000400000 */
[----:B------:R-:W-:Y:S01]  /*b590*/  LOP3.LUT R8, R149, 0xffff0000, RZ, 0xc0, !PT ;  /* 0xffff000095087812 */ /* 0x000fe200078ec0ff */
[C---:B------:R-:W-:Y:S01]  /*b5a0*/  FMUL R4, R130.reuse, R66 ;  /* 0x0000004282047220 */ /* 0x040fe20000400000 */
[----:B------:R-:W-:Y:S01]  /*b5b0*/  SHF.L.U32 R11, R147, 0x10, RZ ;  /* 0x00000010930b7819 */ /* 0x000fe200000006ff */
[C---:B------:R-:W-:Y:S01]  /*b5c0*/  FMUL R5, R130.reuse, R67 ;  /* 0x0000004382057220 */ /* 0x040fe20000400000 */
[C---:B------:R-:W-:Y:S01]  /*b5d0*/  FFMA R3, R133.reuse, R6, R3 ;  /* 0x0000000685037223 */ /* 0x040fe20000000003 */
[C---:B------:R-:W-:Y:S01]  /*b5e0*/  FFMA R4, R133.reuse, R7, R4 ;  /* 0x0000000785047223 */ /* 0x040fe20000000004 */
[----:B------:R-:W-:Y:S01]  /*b5f0*/  FMUL R6, R130, R68 ;  /* 0x0000004482067220 */ /* 0x000fe20000400000 */
[----:B------:R-:W-:Y:S01]  /*b600*/  FFMA R5, R133, R8, R5 ;  /* 0x0000000885057223 */ /* 0x000fe20000000005 */
[----:B------:R-:W-:Y:S01]  /*b610*/  LOP3.LUT R8, R150, 0xffff0000, RZ, 0xc0, !PT ;  /* 0xffff000096087812 */ /* 0x000fe200078ec0ff */
[C---:B------:R-:W-:Y:S01]  /*b620*/  FMUL R7, R130.reuse, R69 ;  /* 0x0000004582077220 */ /* 0x040fe20000400000 */
[----:B--2---:R-:W-:Y:S01]  /*b630*/  F2FP.BF16.F32.PACK_AB R16, R3, R0 ;  /* 0x000000000310723e */ /* 0x004fe200000010ff */
[----:B------:R2:W-:Y:S01]  /*b640*/  @!P1 STS.128 [R188+0x5000], R88 ;  /* 0x00500058bc009388 */ /* 0x0005e20000000c00 */
[----:B------:R-:W-:Y:S01]  /*b650*/  F2FP.BF16.F32.PACK_AB R17, R5, R4 ;  /* 0x000000040511723e */ /* 0x000fe200000010ff */
[----:B------:R-:W-:Y:S01]  /*b660*/  FFMA R6, R133, R9, R6 ;  /* 0x0000000985067223 */ /* 0x000fe20000000006 */
[----:B------:R-:W-:Y:S01]  /*b670*/  SHF.L.U32 R5, R151, 0x10, RZ ;  /* 0x0000001097057819 */ /* 0x000fe200000006ff */
[----:B------:R-:W-:Y:S01]  /*b680*/  FFMA R7, R133, R8, R7 ;  /* 0x0000000885077223 */ /* 0x000fe20000000007 */
[----:B------:R-:W-:Y:S01]  /*b690*/  LOP3.LUT R8, R151, 0xffff0000, RZ, 0xc0, !PT ;  /* 0xffff000097087812 */ /* 0x000fe200078ec0ff */
[----:B------:R-:W-:Y:S01]  /*b6a0*/  FMUL R0, R130, R70 ;  /* 0x0000004682007220 */ /* 0x000fe20000400000 */
[----:B------:R-:W-:Y:S01]  /*b6b0*/  SHF.L.U32 R9, R140, 0x10, RZ ;  /* 0x000000108c097819 */ /* 0x000fe200000006ff */
[C---:B------:R-:W-:Y:S01]  /*b6c0*/  FMUL R3, R130.reuse, R71 ;  /* 0x0000004782037220 */ /* 0x040fe20000400000 */
[----:B------:R-:W-:Y:S01]  /*b6d0*/  F2FP.BF16.F32.PACK_AB R18, R7, R6 ;  /* 0x000000060712723e */ /* 0x000fe200000010ff */
[----:B------:R-:W-:Y:S01]  /*b6e0*/  FMUL R4, R130, R72 ;  /* 0x0000004882047220 */ /* 0x000fe20000400000 */
        /* <DEDUP_REMOVED lines=15> */
[C---:B------:R-:W-:Y:S01]  /*b7e0*/  FMUL R0, R130.reuse, R76 ;  /* 0x0000004c82007220 */ /* 0x040fe20000400000 */
[----:B-1----:R-:W-:Y:S01]  /*b7f0*/  F2FP.BF16.F32.PACK_AB R20, R5, R4 ;  /* 0x000000040514723e */ /* 0x002fe200000010ff */
[C---:B------:R-:W-:Y:S01]  /*b800*/  FMUL R3, R130.reuse, R77 ;  /* 0x0000004d82037220 */ /* 0x040fe20000400000 */
[----:B------:R-:W-:Y:S01]  /*b810*/  F2FP.BF16.F32.PACK_AB R21, R7, R6 ;  /* 0x000000060715723e */ /* 0x000fe200000010ff */
[----:B------:R2:W-:Y:S01]  /*b820*/  @!P1 STS.128 [R198+0x5010], R16 ;  /* 0x00501010c6009388 */ /* 0x0005e20000000c00 */
[----:B------:R-:W-:Y:S01]  /*b830*/  SHF.L.U32 R7, R143, 0x10, RZ ;  /* 0x000000108f077819 */ /* 0x000fe200000006ff */
[----:B------:R-:W-:Y:S01]  /*b840*/  FFMA R0, R133, R8, R0 ;  /* 0x0000000885007223 */ /* 0x000fe20000000000 */
[----:B------:R-:W-:Y:S01]  /*b850*/  LOP3.LUT R8, R143, 0xffff0000, RZ, 0xc0, !PT ;  /* 0xffff00008f087812 */ /* 0x000fe200078ec0ff */
        /* <DEDUP_REMOVED lines=28> */
[----:B------:R-:W-:Y:S02]  /*ba20*/  F2FP.BF16.F32.PACK_AB R12, R0, R6 ;  /* 0x00000006000c723e */ /* 0x000fe400000010ff */
[----:B------:R-:W-:Y:S02]  /*ba30*/  F2FP.BF16.F32.PACK_AB R13, R7, R3 ;  /* 0x00000003070d723e */ /* 0x000fe400000010ff */
[----:B------:R-:W-:Y:S02]  /*ba40*/  F2FP.BF16.F32.PACK_AB R14, R5, R4 ;  /* 0x00000004050e723e */ /* 0x000fe400000010ff */
[----:B------:R-:W-:Y:S02]  /*ba50*/  F2FP.BF16.F32.PACK_AB R15, R9, R8 ;  /* 0x00000008090f723e */ /* 0x000fe400000010ff */
[----:B------:R-:W-:Y:S02]  /*ba60*/  MOV R0, UR46 ;  /* 0x0000002e00007c02 */ /* 0x000fe40008000f00 */
[----:B------:R-:W-:Y:S01]  /*ba70*/  @P2 SHF.L.U32 R5, RZ, 0x1f, RZ ;  /* 0x0000001fff052819 */ /* 0x000fe200000006ff */
[----:B------:R2:W-:Y:S01]  /*ba80*/  @!P1 STS.128 [R195+0x5010], R12 ;  /* 0x0050100cc3009388 */ /* 0x0005e20000000c00 */
[----:B------:R-:W-:Y:S04]  /*ba90*/  @P2 LEA R0, R0, UR45, 0x3 ;  /* 0x0000002d00002c11 */ /* 0x000fe8000f8e18ff */
[----:B------:R-:W-:Y:S02]  /*baa0*/  @P2 IADD3 R3, PT, PT, R0, 0x90, RZ ;  /* 0x0000009000032810 */ /* 0x000fe40007ffe0ff */
[----:B------:R-:W-:Y:S01]  /*bab0*/  LEA R0, R137, UR45, 0x3 ;  /* 0x0000002d89007c11 */ /* 0x000fe2000f8e18ff */
[----:B------:R-:W-:Y:S01]  /*bac0*/  @!PT LDS RZ, [RZ] ;  /* 0x00000000fffff984 */ /* 0x000fe20000000800 */
[----:B------:R-:W-:Y:S01]  /*bad0*/  @!PT LDS RZ, [RZ] ;  /* 0x00000000fffff984 */ /* 0x000fe20000000800 */
[----:B------:R-:W-:Y:S01]  /*bae0*/  @!PT LDS RZ, [RZ] ;  /* 0x00000000fffff984 */ /* 0x000fe20000000800 */
[----:B------:R-:W-:Y:S01]  /*baf0*/  @!PT LDS RZ, [RZ] ;  /* 0x00000000fffff984 */ /* 0x000fe20000000800 */
[----:B------:R1:W-:Y:S06]  /*bb00*/  MEMBAR.ALL.CTA ;  /* 0x0000000000007992 */ /* 0x0003ec0000008000 */
[----:B-1----:R-:W1:Y:S02]  /*bb10*/  FENCE.VIEW.ASYNC.S ;  /* 0x00000000000073c6 */ /* 0x002e640000000000 */
[----:B------:R-:W-:Y:S05]  /*bb20*/  WARPSYNC.ALL ;  /* 0x0000000000007948 */ /* 0x000fea0003800000 */
[----:B------:R-:W-:Y:S01]  /*bb30*/  BSSY.RECONVERGENT B0, `(.L_x_139) ;  /* 0x0000010000007945 */ /* 0x000fe20003800200 */
[----:B------:R-:W-:Y:S01]  /*bb40*/  @P2 PRMT R3, R200, 0x654, R3 ;  /* 0x00000654c8032816 */ /* 0x000fe20000000003 */
[----:B-1----:R-:W-:Y:S06]  /*bb50*/  BAR.SYNC.DEFER_BLOCKING 0x1, 0x80 ;  /* 0x0042000000007b1d */ /* 0x002fec0000010000 */
[----:B------:R-:W-:Y:S05]  /*bb60*/  @P0 BRA `(.L_x_140) ;  /* 0x0000000000300947 */ /* 0x000fea0003800000 */
[----:B------:R-:W-:Y:S02]  /*bb70*/  UIADD3 UR4, UP0, UPT, UR54, 0xa80, URZ ;  /* 0x00000a8036047890 */ /* 0x000fe4000ff1e0ff */
[----:B------:R-:W-:Y:S02]  /*bb80*/  UIADD3 UR48, UPT, UPT, UR45, 0x4200, URZ ;  /* 0x000042002d307890 */ /* 0x000fe4000fffe0ff */
[----:B------:R-:W-:Y:S01]  /*bb90*/  UIADD3.X UR5, UPT, UPT, URZ, UR55, URZ, UP0, !UPT ;  /* 0x00000037ff057290 */ /* 0x000fe200087fe4ff */
[----:B------:R-:W-:Y:S01]  /*bba0*/  UMOV UR51, UR44 ;  /* 0x0000002c00337c82 */ /* 0x000fe20008000000 */
[----:B------:R-:W-:Y:S02]  /*bbb0*/  UIADD3 UR9, UPT, UPT, UR49, 0x80, URZ ;  /* 0x0000008031097890 */ /* 0x000fe4000fffe0ff */
[----:B------:R-:W-:Y:S01]  /*bbc0*/  UIADD3 UR8, UPT, UPT, UR45, 0x5200, URZ ;  /* 0x000052002d087890 */ /* 0x000fe2000fffe0ff */
[----:B------:R-:W-:Y:S01]  /*bbd0*/  UMOV UR10, UR50 ;  /* 0x00000032000a7c82 */ /* 0x000fe20008000000 */
[----:B------:R-:W-:Y:S03]  /*bbe0*/  UMOV UR11, UR44 ;  /* 0x0000002c000b7c82 */ /* 0x000fe60008000000 */
[----:B------:R1:W-:Y:S04]  /*bbf0*/  UTMASTG.3D [UR48], [UR4] ;  /* 0x00000030040073b5 */ /* 0x0003e80008010000 */
[----:B------:R1:W-:Y:S01]  /*bc00*/  UTMASTG.3D [UR8], [UR4] ;  /* 0x00000008040073b5 */ /* 0x0003e20008010000 */
[----:B------:R0:W-:Y:S01]  /*bc10*/  UTMACMDFLUSH ;  /* 0x00000000000079b7 */ /* 0x0001e20000000000 */
[----:B-1----:R-:W-:Y:S04]  /*bc20*/  DEPBAR.LE SB0, 0x1 ;  /* 0x000080400000791a */ /* 0x002fe80000000000 */
.L_x_140:
[----:B------:R-:W-:Y:S05]  /*bc30*/  BSYNC.RECONVERGENT B0 ;  /* 0x0000000000007941 */ /* 0x000fea0003800200 */
.L_x_139:
[----:B------:R-:W-:Y:S01]  /*bc40*/  BAR.SYNC.DEFER_BLOCKING 0x1, 0x80 ;  /* 0x0042000000007b1d */ /* 0x000fe20000010000 */
[----:B------:R-:W-:Y:S01]  /*bc50*/  UIADD3 UR4, UPT, UPT, UR46, 0x1, URZ ;  /* 0x000000012e047890 */ /* 0x000fe2000fffe0ff */
[----:B--2---:R-:W-:Y:S03]  /*bc60*/  HFMA2 R16, -RZ, RZ, 0, 0 ;  /* 0x00000000ff107431 */ /* 0x004fe600000001ff */
[----:B------:R-:W-:Y:S04]  /*bc70*/  UISETP.NE.AND UP0, UPT, UR4, 0x4, UPT ;  /* 0x000000040400788c */ /* 0x000fe8000bf05270 */
[----:B------:R-:W-:Y:S01]  /*bc80*/  USEL UR47, UR4, URZ, UP0 ;  /* 0x000000ff042f7287 */ /* 0x000fe20008000000 */
[----:B------:R1:W-:Y:S01]  /*bc90*/  @P2 SYNCS.ARRIVE.TRANS64.RED.A1T0 RZ, [R3+URZ], RZ ;  /* 0x000000ff03ff29a7 */ /* 0x0003e200081004ff */
[----:B------:R-:W-:Y:S01]  /*bca0*/  BSSY B1, `(.L_x_141) ;  /* 0x000001e000017945 */ /* 0x000fe20003800000 */
[----:B------:R-:W2:Y:S02]  /*bcb0*/  @P2 SYNCS.PHASECHK.TRANS64.TRYWAIT P0, [R0+URZ+0x70], R5 ;  /* 0x00007005000025a7 */ /* 0x000ea400080011ff */
        /* <DEDUP_REMOVED lines=13> */
.L_x_144:
[----:B------:R-:W-:Y:S05]  /*bd90*/  BSYNC B0 ;  /* 0x0000000000007941 */ /* 0x000fea0003800000 */
.L_x_143:
[----:B------:R-:W-:Y:S01]  /*bda0*/  ISETP.NE.AND P0, PT, R199, RZ, PT ;  /* 0x000000ffc700720c */ /* 0x000fe20003f05270 */
[----:B------:R-:W-:Y:S11]  /*bdb0*/  VIADD R137, R137, 0x1 ;  /* 0x0000000189897836 */ /* 0x000ff60000000000 */
[----:B------:R-:W-:Y:S01]  /*bdc0*/  @!UPT UIADD3 URZ, UPT, UPT, URZ, URZ, URZ ;  /* 0x000000fffffff290 */ /* 0x000fe2000fffe0ff */
[----:B------:R2:W4:Y:S04]  /*bdd0*/  @P0 LDS.128 R160, [R4+0x20] ;  /* 0x0000200004a00984 */ /* 0x0005280000000c00 */
[----:B------:R2:W1:Y:S04]  /*bde0*/  @P0 LDS.128 R140, [R4+0x1020] ;  /* 0x00102000048c0984 */ /* 0x0004680000000c00 */
[----:B------:R2:W1:Y:S04]  /*bdf0*/  @P0 LDS.128 R168, [R8] ;  /* 0x0000000008a80984 */ /* 0x0004680000000c00 */
[----:B------:R2:W1:Y:S04]  /*be00*/  @P0 LDS.128 R152, [R8+0x1000] ;  /* 0x0010000008980984 */ /* 0x0004680000000c00 */
[----:B------:R2:W1:Y:S04]  /*be10*/  @P0 LDS.128 R164, [R6+0x10] ;  /* 0x0000100006a40984 */ /* 0x0004680000000c00 */
[----:B------:R2:W1:Y:S04]  /*be20*/  @P0 LDS.128 R148, [R6+0x1010] ;  /* 0x0010100006940984 */ /* 0x0004680000000c00 */
[----:B------:R2:W1:Y:S04]  /*be30*/  @P0 LDS.128 R156, [R3+0x10] ;  /* 0x00001000039c0984 */ /* 0x0004680000000c00 */
[----:B------:R2:W1:Y:S01]  /*be40*/  @P0 LDS.128 R144, [R3+0x1010] ;  /* 0x0010100003900984 */ /* 0x0004620000000c00 */
[C---:B------:R-:W-:Y:S04]  /*be50*/  ISETP.NE.AND P0, PT, R137.reuse, 0x4, PT ;  /* 0x000000048900780c */ /* 0x040fe80003f05270 */
[----:B------:R-:W-:Y:S02]  /*be60*/  SEL R137, R137, RZ, P0 ;  /* 0x000000ff89897207 */ /* 0x000fe40000000000 */
[----:B------:R-:W-:Y:S02]  /*be70*/  SEL R16, RZ, 0x1, P0 ;  /* 0x00000001ff107807 */ /* 0x000fe40000000000 */
.L_x_142:
[----:B------:R-:W-:Y:S05]  /*be80*/  BSYNC B1 ;  /* 0x0000000000017941 */ /* 0x000fea0003800000 */
.L_x_141:
[----:B------:R-:W-:Y:S05]  /*be90*/  VIADD R92, R92, 0x400000 ;  /* 0x004000005c5c7836 */ /* 0x000fea0000000000 */
[----:B-1----:R-:W-:Y:S04]  /*bea0*/  SHF.R.U32.HI R0, RZ, 0x15, R92 ;  /* 0x00000015ff007819 */ /* 0x002fe8000001165c */
[----:B------:R-:W-:Y:S04]  /*beb0*/  LOP3.LUT R18, R0, 0x3, RZ, 0xc0, !PT ;  /* 0x0000000300127812 */ /* 0x000fe800078ec0ff */
[----:B------:R-:W-:Y:S11]  /*bec0*/  ISETP.NE.AND P0, PT, R189, R18, PT ;  /* 0x00000012bd00720c */ /* 0x000ff60003f05270 */
[----:B------:R-:W-:Y:S02]  /*bed0*/  @!UPT UIADD3 URZ, UPT, UPT, URZ, URZ, URZ ;  /* 0x000000fffffff290 */ /* 0x000fe4000fffe0ff */
[----:B------:R-:W-:Y:S05]  /*bee0*/  @P0 BRA `(.L_x_146) ;  /* 0x0000000000bc0947 */ /* 0x000fea0003800000 */
[----:B------:R-:W-:Y:S11]  /*bef0*/  LOP3.LUT P0, RZ, R0, 0x3, R177, 0x48, !PT ;  /* 0x0000000300ff7812 */ /* 0x000ff600078048b1 */
[----:B------:R-:W-:Y:S02]  /*bf00*/  @!UPT UIADD3 URZ, UPT, UPT, URZ, URZ, URZ ;  /* 0x000000fffffff290 */ /* 0x000fe4000fffe0ff */
[----:B------:R-:W-:Y:S05]  /*bf10*/  @!P0 BRA `(.L_x_147) ;  /* 0x0000000000408947 */ /* 0x000fea0003800000 */
[----:B------:R-:W1:Y:S01]  /*bf20*/  LDCU.64 UR8, c[0x4][0x70] ;  /* 0x01000e00ff0877ac */ /* 0x000e620008000a00 */
[----:B------:R-:W-:Y:S01]  /*bf30*/  MOV R15, 0x0 ;  /* 0x00000000000f7802 */ /* 0x000fe20000000f00 */
[----:B------:R-:W-:Y:S02]  /*bf40*/  HFMA2 R12, -RZ, RZ, 0, 5.9604644775390625e-08 ;  /* 0x00000001ff0c7431 */ /* 0x000fe400000001ff */
[----:B--2---:R-:W-:Y:S02]  /*bf50*/  IMAD.MOV.U32 R8, RZ, RZ, 0x192 ;  /* 0x00000192ff087424 */ /* 0x004fe400078e00ff */
[----:B------:R-:W-:Y:S01]  /*bf60*/  IMAD.MOV.U32 R13, RZ, RZ, RZ ;  /* 0x000000ffff0d7224 */ /* 0x000fe200078e00ff */
[----:B------:R-:W2:Y:S01]  /*bf70*/  LDCU.64 UR6, c[0x4][0x78] ;  /* 0x01000f00ff0677ac */ /* 0x000ea20008000a00 */
[----:B------:R-:W3:Y:S01]  /*bf80*/  LDC.64 R14, c[0x4][R15] ;  /* 0x010000000f0e7b82 */ /* 0x000ee20000000a00 */
[----:B------:R-:W5:Y:S01]  /*bf90*/  LDCU.64 UR4, c[0x4][0x10] ;  /* 0x01000200ff0477ac */ /* 0x000f620008000a00 */
[----:B-1----:R-:W-:Y:S01]  /*bfa0*/  MOV R5, UR9 ;  /* 0x0000000900057c02 */ /* 0x002fe20008000f00 */
[----:B------:R-:W-:Y:S01]  /*bfb0*/  IMAD.U32 R4, RZ, RZ, UR8 ;  /* 0x00000008ff047e24 */ /* 0x000fe2000f8e00ff */
[----:B--2---:R-:W-:Y:S01]  /*bfc0*/  MOV R7, UR7 ;  /* 0x0000000700077c02 */ /* 0x004fe20008000f00 */
[----:B------:R-:W-:Y:S01]  /*bfd0*/  IMAD.U32 R6, RZ, RZ, UR6 ;  /* 0x00000006ff067e24 */ /* 0x000fe2000f8e00ff */
[----:B-----5:R-:W-:Y:S01]  /*bfe0*/  MOV R11, UR5 ;  /* 0x00000005000b7c02 */ /* 0x020fe20008000f00 */
[----:B------:R-:W-:Y:S02]  /*bff0*/  IMAD.U32 R10, RZ, RZ, UR4 ;  /* 0x00000004ff0a7e24 */ /* 0x000fe4000f8e00ff */
[----:B------:R-:W-:Y:S07]  /*c000*/  LEPC R20, `(.L_x_147) ;  /* 0x000000001014794e */ /* 0x000fee0000000000 */
[----:B---34-:R-:W-:Y:S05]  /*c010*/  CALL.ABS.NOINC R14 ;  /* 0x000000000e007343 */ /* 0x018fea0003c00000 */
.L_x_147:
[----:B------:R-:W-:Y:S05]  /*c020*/  WARPSYNC.ALL ;  /* 0x0000000000007948 */ /* 0x000fea0003800000 */
[C---:B------:R-:W-:Y:S01]  /*c030*/  R2UR UR4, R92.reuse ;  /* 0x000000005c0472ca */ /* 0x040fe200000e0000 */
[----:B------:R-:W-:Y:S05]  /*c040*/  VIADD R0, R92, 0x80 ;  /* 0x000000805c007836 */ /* 0x000fea0000000000 */
[----:B------:R-:W-:Y:S04]  /*c050*/  SHF.R.U32.HI R0, RZ, 0x15, R0 ;  /* 0x00000015ff007819 */ /* 0x000fe80000011600 */
[----:B------:R-:W-:Y:S03]  /*c060*/  LOP3.LUT P0, RZ, R0, 0x3, R177, 0x48, !PT ;  /* 0x0000000300ff7812 */ /* 0x000fe600078048b1 */
[----:B------:R-:W1:Y:S10]  /*c070*/  LDTM.x32 R24, tmem[UR4] ;  /* 0x00000004001879ee */ /* 0x000e7400082c0000 */
[----:B-1----:R-:W-:Y:S05]  /*c080*/  @!P0 BRA `(.L_x_148) ;  /* 0x0000000000408947 */ /* 0x002fea0003800000 */
        /* <DEDUP_REMOVED lines=16> */
.L_x_148:
[----:B------:R-:W-:Y:S05]  /*c190*/  WARPSYNC.ALL ;  /* 0x0000000000007948 */ /* 0x000fea0003800000 */
[----:B------:R-:W-:Y:S11]  /*c1a0*/  R2UR UR4, R92 ;  /* 0x000000005c0472ca */ /* 0x000ff600000e0000 */
[----:B------:R-:W-:Y:S02]  /*c1b0*/  @!UPT UIADD3 URZ, UPT, UPT, URZ, URZ, URZ ;  /* 0x000000fffffff290 */ /* 0x000fe4000fffe0ff */
[----:B------:R-:W1:Y:S02]  /*c1c0*/  LDTM.x32 R56, tmem[UR4+0x80] ;  /* 0x00008004003879ee */ /* 0x000e6400082c0000 */
[----:B-1----:R-:W-:Y:S01]  /*c1d0*/  NOP ;  /* 0x0000000000007918 */ /* 0x002fe20000000000 */
.L_x_146:
[----:B--2---:R-:W-:Y:S01]  /*c1e0*/  SHF.L.U32 R4, R168, 0x10, RZ ;  /* 0x00000010a8047819 */ /* 0x004fe200000006ff */
        /* <DEDUP_REMOVED lines=234> */
[----:B------:R-:W-:Y:S01]  /*d090*/  LEA R8, R137, UR45, 0x3 ;  /* 0x0000002d89087c11 */ /* 0x000fe2000f8e18ff */
[----:B------:R2:W-:Y:S01]  /*d0a0*/  @!P1 STS.128 [R195+0x7010], R12 ;  /* 0x0070100cc3009388 */ /* 0x0005e20000000c00 */
[----:B------:R-:W-:Y:S02]  /*d0b0*/  @P2 LEA R0, R0, UR45, 0x3 ;  /* 0x0000002d00002c11 */ /* 0x000fe4000f8e18ff */
[----:B------:R-:W-:Y:S02]  /*d0c0*/  @P2 SHF.L.U32 R5, R16, 0x1f, RZ ;  /* 0x0000001f10052819 */ /* 0x000fe400000006ff */
[----:B------:R-:W-:Y:S01]  /*d0d0*/  @P2 IADD3 R3, PT, PT, R0, 0x90, RZ ;  /* 0x0000009000032810 */ /* 0x000fe20007ffe0ff */
        /* <DEDUP_REMOVED lines=13> */
[----:B------:R-:W-:Y:S02]  /*d1b0*/  UIADD3 UR8, UPT, UPT, UR45, 0x6200, URZ ;  /* 0x000062002d087890 */ /* 0x000fe4000fffe0ff */
[----:B------:R-:W-:Y:S01]  /*d1c0*/  UIADD3.X UR5, UPT, UPT, URZ, UR55, URZ, UP0, !UPT ;  /* 0x00000037ff057290 */ /* 0x000fe200087fe4ff */
[----:B------:R-:W-:Y:S01]  /*d1d0*/  UMOV UR9, UR49 ;  /* 0x0000003100097c82 */ /* 0x000fe20008000000 */
[----:B------:R-:W-:Y:S01]  /*d1e0*/  UMOV UR11, UR44 ;  /* 0x0000002c000b7c82 */ /* 0x000fe20008000000 */
[----:B------:R-:W-:Y:S02]  /*d1f0*/  UIADD3 UR13, UPT, UPT, UR49, 0x80, URZ ;  /* 0x00000080310d7890 */ /* 0x000fe4000fffe0ff */
[----:B------:R-:W-:Y:S01]  /*d200*/  UIADD3 UR12, UPT, UPT, UR45, 0x7200, URZ ;  /* 0x000072002d0c7890 */ /* 0x000fe2000fffe0ff */
[----:B------:R-:W-:Y:S03]  /*d210*/  UMOV UR15, UR44 ;  /* 0x0000002c000f7c82 */ /* 0x000fe60008000000 */
[----:B------:R1:W-:Y:S01]  /*d220*/  UTMASTG.3D [UR8], [UR4] ;  /* 0x00000008040073b5 */ /* 0x0003e20008010000 */
[----:B------:R-:W-:Y:S04]  /*d230*/  UMOV UR14, UR10 ;  /* 0x0000000a000e7c82 */ /* 0x000fe80008000000 */
[----:B------:R1:W-:Y:S01]  /*d240*/  UTMASTG.3D [UR12], [UR4] ;  /* 0x0000000c040073b5 */ /* 0x0003e20008010000 */
[----:B------:R0:W-:Y:S01]  /*d250*/  UTMACMDFLUSH ;  /* 0x00000000000079b7 */ /* 0x0001e20000000000 */
[----:B-1----:R-:W-:Y:S04]  /*d260*/  DEPBAR.LE SB0, 0x1 ;  /* 0x000080400000791a */ /* 0x002fe80000000000 */
.L_x_150:
[----:B------:R-:W-:Y:S05]  /*d270*/  BSYNC.RECONVERGENT B0 ;  /* 0x0000000000007941 */ /* 0x000fea0003800200 */
.L_x_149:
        /* <DEDUP_REMOVED lines=9> */
[----:B------:R-:W4:Y:S01]  /*d310*/  @P2 SYNCS.PHASECHK.TRANS64.TRYWAIT P0, [R8+URZ+0x70], R5 ;  /* 0x00007005080025a7 */ /* 0x000f2200080011ff */
[----:B------:R-:W-:Y:S01]  /*d320*/  VIADD R17, R131, UR4 ;  /* 0x0000000483117c36 */ /* 0x000fe20008000000 */
[----:B------:R-:W-:Y:S04]  /*d330*/  USEL UR46, UR5, URZ, UP0 ;  /* 0x000000ff052e7287 */ /* 0x000fe80008000000 */
[----:B------:R-:W-:Y:S04]  /*d340*/  SHF.R.U32.HI R10, RZ, 0x15, R17 ;  /* 0x00000015ff0a7819 */ /* 0x000fe80000011611 */
[----:B------:R-:W-:Y:S02]  /*d350*/  LOP3.LUT R18, R10, 0x3, RZ, 0xc0, !PT ;  /* 0x000000030a127812 */ /* 0x000fe400078ec0ff */
[----:B----4-:R-:W-:Y:S01]  /*d360*/  @P2 SEL R138, RZ, 0x1, !P0 ;  /* 0x00000001ff8a2807 */ /* 0x010fe20004000000 */
        /* <DEDUP_REMOVED lines=9> */
[----:B------:R-:W-:Y:S04]  /*d400*/  SHF.L.U32 R5, R16, 0x1f, RZ ;  /* 0x0000001f10057819 */ /* 0x000fe800000006ff */
[----:B------:R-:W1:Y:S02]  /*d410*/  SYNCS.PHASECHK.TRANS64.TRYWAIT P0, [R8+URZ+0x70], R5 ;  /* 0x00007005080075a7 */ /* 0x000e6400080011ff */
[----:B-1----:R-:W-:Y:S05]  /*d420*/  @!P0 BRA `(.L_x_155) ;  /* 0x0000006400ec8947 */ /* 0x002fea0003800000 */
.L_x_154:
[----:B------:R-:W-:Y:S05]  /*d430*/  BSYNC B0 ;  /* 0x0000000000007941 */ /* 0x000fea0003800000 */
.L_x_153:
[----:B------:R-:W-:Y:S01]  /*d440*/  ISETP.NE.AND P0, PT, R199, RZ, PT ;  /* 0x000000ffc700720c */ /* 0x000fe20003f05270 */
[----:B------:R-:W-:Y:S11]  /*d450*/  VIADD R137, R137, 0x1 ;  /* 0x0000000189897836 */ /* 0x000ff60000000000 */
[----:B------:R-:W-:Y:S01]  /*d460*/  @!UPT UIADD3 URZ, UPT, UPT, URZ, URZ, URZ ;  /* 0x000000fffffff290 */ /* 0x000fe2000fffe0ff */
[----:B------:R4:W2:Y:S04]  /*d470*/  @P0 LDS.128 R160, [R3+0x20] ;  /* 0x0000200003a00984 */ /* 0x0008a80000000c00 */
[----:B------:R4:W2:Y:S04]  /*d480*/  @P0 LDS.128 R140, [R3+0x1020] ;  /* 0x00102000038c0984 */ /* 0x0008a80000000c00 */
[----:B------:R4:W2:Y:S04]  /*d490*/  @P0 LDS.128 R168, [R6] ;  /* 0x0000000006a80984 */ /* 0x0008a80000000c00 */
[----:B------:R4:W2:Y:S04]  /*d4a0*/  @P0 LDS.128 R152, [R6+0x1000] ;  /* 0x0010000006980984 */ /* 0x0008a80000000c00 */
[----:B------:R4:W2:Y:S04]  /*d4b0*/  @P0 LDS.128 R164, [R4+0x10] ;  /* 0x0000100004a40984 */ /* 0x0008a80000000c00 */
[----:B------:R4:W2:Y:S04]  /*d4c0*/  @P0 LDS.128 R148, [R4+0x1010] ;  /* 0x0010100004940984 */ /* 0x0008a80000000c00 */
[----:B------:R4:W2:Y:S04]  /*d4d0*/  @P0 LDS.128 R156, [R0+0x10] ;  /* 0x00001000009c0984 */ /* 0x0008a80000000c00 */
[----:B------:R4:W2:Y:S01]  /*d4e0*/  @P0 LDS.128 R144, [R0+0x1010] ;  /* 0x0010100000900984 */ /* 0x0008a20000000c00 */
[C---:B------:R-:W-:Y:S04]  /*d4f0*/  ISETP.NE.AND P0, PT, R137.reuse, 0x4, PT ;  /* 0x000000048900780c */ /* 0x040fe80003f05270 */
[----:B-1----:R-:W-:Y:S02]  /*d500*/  SEL R5, RZ, 0x1, P0 ;  /* 0x00000001ff057807 */ /* 0x002fe40000000000 */
[----:B------:R-:W-:Y:S02]  /*d510*/  SEL R137, R137, RZ, P0 ;  /* 0x000000ff89897207 */ /* 0x000fe40000000000 */
[----:B------:R-:W-:Y:S02]  /*d520*/  LOP3.LUT R16, R16, R5, RZ, 0x3c, !PT ;  /* 0x0000000510107212 */ /* 0x000fe400078e3cff */
.L_x_152:
[----:B------:R-:W-:Y:S05]  /*d530*/  BSYNC B1 ;  /* 0x0000000000017941 */ /* 0x000fea0003800000 */
.L_x_151:
[----:B------:R-:W-:Y:S11]  /*d540*/  ISETP.NE.AND P0, PT, R189, R18, PT ;  /* 0x00000012bd00720c */ /* 0x000ff60003f05270 */
[----:B------:R-:W-:Y:S02]  /*d550*/  @!UPT UIADD3 URZ, UPT, UPT, URZ, URZ, URZ ;  /* 0x000000fffffff290 */ /* 0x000fe4000fffe0ff */
[----:B------:R-:W-:Y:S05]  /*d560*/  @P0 BRA `(.L_x_156) ;  /* 0x0000000000bc0947 */ /* 0x000fea0003800000 */
[----:B------:R-:W-:Y:S11]  /*d570*/  LOP3.LUT P0, RZ, R10, 0x3, R177, 0x48, !PT ;  /* 0x000000030aff7812 */ /* 0x000ff600078048b1 */
[----:B------:R-:W-:Y:S02]  /*d580*/  @!UPT UIADD3 URZ, UPT, UPT, URZ, URZ, URZ ;  /* 0x000000fffffff290 */ /* 0x000fe4000fffe0ff */
[----:B------:R-:W-:Y:S05]  /*d590*/  @!P0 BRA `(.L_x_157) ;  /* 0x0000000000408947 */ /* 0x000fea0003800000 */
[----:B------:R-:W1:Y:S01]  /*d5a0*/  LDCU.64 UR8, c[0x4][0x70] ;  /* 0x01000e00ff0877ac */ /* 0x000e620008000a00 */
[----:B--2---:R-:W-:Y:S01]  /*d5b0*/  MOV R15, 0x0 ;  /* 0x00000000000f7802 */ /* 0x004fe20000000f00 */
[----:B------:R-:W-:Y:S02]  /*d5c0*/  HFMA2 R12, -RZ, RZ, 0, 5.9604644775390625e-08 ;  /* 0x00000001ff0c7431 */ /* 0x000fe400000001ff */
[----:B------:R-:W-:Y:S02]  /*d5d0*/  IMAD.MOV.U32 R8, RZ, RZ, 0x192 ;  /* 0x00000192ff087424 */ /* 0x000fe400078e00ff */
[----:B------:R-:W-:Y:S01]  /*d5e0*/  IMAD.MOV.U32 R13, RZ, RZ, RZ ;  /* 0x000000ffff0d7224 */ /* 0x000fe200078e00ff */
[----:B------:R-:W2:Y:S01]  /*d5f0*/  LDCU.64 UR6, c[0x4][0x78] ;  /* 0x01000f00ff0677ac */ /* 0x000ea20008000a00 */
[----:B------:R-:W3:Y:S01]  /*d600*/  LDC.64 R14, c[0x4][R15] ;  /* 0x010000000f0e7b82 */ /* 0x000ee20000000a00 */
[----:B------:R-:W5:Y:S01]  /*d610*/  LDCU.64 UR4, c[0x4][0x10] ;  /* 0x01000200ff0477ac */ /* 0x000f620008000a00 */
[----:B-1----:R-:W-:Y:S01]  /*d620*/  MOV R5, UR9 ;  /* 0x0000000900057c02 */ /* 0x002fe20008000f00 */
[----:B----4-:R-:W-:Y:S01]  /*d630*/  IMAD.U32 R4, RZ, RZ, UR8 ;  /* 0x00000008ff047e24 */ /* 0x010fe2000f8e00ff */
[----:B--2---:R-:W-:Y:S01]  /*d640*/  MOV R7, UR7 ;  /* 0x0000000700077c02 */ /* 0x004fe20008000f00 */
[----:B------:R-:W-:Y:S01]  /*d650*/  IMAD.U32 R6, RZ, RZ, UR6 ;  /* 0x00000006ff067e24 */ /* 0x000fe2000f8e00ff */
[----:B-----5:R-:W-:Y:S01]  /*d660*/  MOV R11, UR5 ;  /* 0x00000005000b7c02 */ /* 0x020fe20008000f00 */
[----:B------:R-:W-:Y:S02]  /*d670*/  IMAD.U32 R10, RZ, RZ, UR4 ;  /* 0x00000004ff0a7e24 */ /* 0x000fe4000f8e00ff */
[----:B------:R-:W-:Y:S07]  /*d680*/  LEPC R20, `(.L_x_157) ;  /* 0x000000001014794e */ /* 0x000fee0000000000 */
[----:B---3--:R-:W-:Y:S05]  /*d690*/  CALL.ABS.NOINC R14 ;  /* 0x000000000e007343 */ /* 0x008fea0003c00000 */
.L_x_157:
[----:B------:R-:W-:Y:S05]  /*d6a0*/  WARPSYNC.ALL ;  /* 0x0000000000007948 */ /* 0x000fea0003800000 */
[C---:B------:R-:W-:Y:S01]  /*d6b0*/  R2UR UR4, R17.reuse ;  /* 0x00000000110472ca */ /* 0x040fe200000e0000 */
[----:B----4-:R-:W-:Y:S05]  /*d6c0*/  VIADD R0, R17, 0x80 ;  /* 0x0000008011007836 */ /* 0x010fea0000000000 */
[----:B------:R-:W-:Y:S04]  /*d6d0*/  SHF.R.U32.HI R0, RZ, 0x15, R0 ;  /* 0x00000015ff007819 */ /* 0x000fe80000011600 */
[----:B------:R-:W-:Y:S03]  /*d6e0*/  LOP3.LUT P0, RZ, R0, 0x3, R177, 0x48, !PT ;  /* 0x0000000300ff7812 */ /* 0x000fe600078048b1 */
[----:B------:R-:W1:Y:S10]  /*d6f0*/  LDTM.x32 R24, tmem[UR4] ;  /* 0x00000004001879ee */ /* 0x000e7400082c0000 */
[----:B-1----:R-:W-:Y:S05]  /*d700*/  @!P0 BRA `(.L_x_158) ;  /* 0x0000000000408947 */ /* 0x002fea0003800000 */
[----:B------:R-:W1:Y:S01]  /*d710*/  LDCU.64 UR8, c[0x4][0x70] ;  /* 0x01000e00ff0877ac */ /* 0x000e620008000a00 */
[----:B--2---:R-:W-:Y:S01]  /*d720*/  MOV R15, 0x0 ;  /* 0x00000000000f7802 */ /* 0x004fe20000000f00 */
[----:B------:R-:W-:Y:S02]  /*d730*/  HFMA2 R12, -RZ, RZ, 0, 5.9604644775390625e-08 ;  /* 0x00000001ff0c7431 */ /* 0x000fe400000001ff */
[----:B------:R-:W-:Y:S02]  /*d740*/  IMAD.MOV.U32 R8, RZ, RZ, 0x192 ;  /* 0x00000192ff087424 */ /* 0x000fe400078e00ff */
[----:B------:R-:W-:Y:S01]  /*d750*/  IMAD.MOV.U32 R13, RZ, RZ, RZ ;  /* 0x000000ffff0d7224 */ /* 0x000fe200078e00ff */
[----:B------:R-:W2:Y:S01]  /*d760*/  LDCU.64 UR6, c[0x4][0x78] ;  /* 0x01000f00ff0677ac */ /* 0x000ea20008000a00 */
[----:B------:R-:W4:Y:S01]  /*d770*/  LDC.64 R14, c[0x4][R15] ;  /* 0x010000000f0e7b82 */ /* 0x000f220000000a00 */
        /* <DEDUP_REMOVED lines=9> */
.L_x_158:
[----:B------:R-:W-:Y:S05]  /*d810*/  WARPSYNC.ALL ;  /* 0x0000000000007948 */ /* 0x000fea0003800000 */
[----:B------:R-:W-:Y:S11]  /*d820*/  R2UR UR4, R17 ;  /* 0x00000000110472ca */ /* 0x000ff600000e0000 */
[----:B------:R-:W-:Y:S02]  /*d830*/  @!UPT UIADD3 URZ, UPT, UPT, URZ, URZ, URZ ;  /* 0x000000fffffff290 */ /* 0x000fe4000fffe0ff */
[----:B------:R-:W1:Y:S02]  /*d840*/  LDTM.x32 R56, tmem[UR4+0x80] ;  /* 0x00008004003879ee */ /* 0x000e6400082c0000 */
[----:B-1----:R-:W-:Y:S01]  /*d850*/  NOP ;  /* 0x0000000000007918 */ /* 0x002fe20000000000 */
.L_x_156:
[----:B--2-4-:R-:W-:Y:S01]  /*d860*/  SHF.L.U32 R4, R168, 0x10, RZ ;  /* 0x00000010a8047819 */ /* 0x014fe200000006ff */
        /* <DEDUP_REMOVED lines=39> */
[----:B------:R1:W-:Y:S01]  /*dae0*/  @!P1 STS.128 [R188], R20 ;  /* 0x00000014bc009388 */ /* 0x0003e20000000c00 */
        /* <DEDUP_REMOVED lines=15> */
[----:B------:R-:W-:Y:S01]  /*dbe0*/  SHF.L.U32 R3, R160, 0x10, RZ ;  /* 0x00000010a0037819 */ /* 0x000fe200000006ff */
        /* <DEDUP_REMOVED lines=194> */
[----:B------:R-:W-:Y:S01]  /*e810*/  UIADD3 UR4, UPT, UPT, UR45, 0x200, URZ ;  /* 0x000002002d047890 */ /* 0x000fe2000fffe0ff */
[----:B------:R-:W-:Y:S01]  /*e820*/  UMOV UR51, UR44 ;  /* 0x0000002c00337c82 */ /* 0x000fe20008000000 */
[----:B------:R-:W-:Y:S02]  /*e830*/  UIADD3 UR9, UPT, UPT, UR49, 0x80, URZ ;  /* 0x0000008031097890 */ /* 0x000fe4000fffe0ff */
[----:B------:R-:W-:Y:S02]  /*e840*/  UIADD3 UR8, UPT, UPT, UR45, 0x1200, URZ ;  /* 0x000012002d087890 */ /* 0x000fe4000fffe0ff */
[----:B------:R-:W-:Y:S01]  /*e850*/  MOV R181, UR4 ;  /* 0x0000000400b57c02 */ /* 0x000fe20008000f00 */
[----:B------:R-:W-:Y:S01]  /*e860*/  UIADD3 UR4, UP0, UPT, UR54, 0xa80, URZ ;  /* 0x00000a8036047890 */ /* 0x000fe2000ff1e0ff */
[----:B------:R-:W-:Y:S02]  /*e870*/  UMOV UR10, UR50 ;  /* 0x00000032000a7c82 */ /* 0x000fe40008000000 */
[----:B------:R-:W-:Y:S01]  /*e880*/  R2UR UR48, R181 ;  /* 0x00000000b53072ca */ /* 0x000fe200000e0000 */
[----:B------:R-:W-:Y:S01]  /*e890*/  UIADD3.X UR5, UPT, UPT, URZ, UR55, URZ, UP0, !UPT ;  /* 0x00000037ff057290 */ /* 0x000fe200087fe4ff */
[----:B------:R-:W-:Y:S11]  /*e8a0*/  UMOV UR11, UR44 ;  /* 0x0000002c000b7c82 */ /* 0x000ff60008000000 */
[----:B------:R1:W-:Y:S01]  /*e8b0*/  UTMASTG.3D [UR48], [UR4] ;  /* 0x00000030040073b5 */ /* 0x0003e20008010000 */
[----:B------:R1:W-:Y:S01]  /*e8c0*/  UTMASTG.3D [UR8], [UR4] ;  /* 0x00000008040073b5 */ /* 0x0003e20008010000 */
[----:B------:R0:W-:Y:S01]  /*e8d0*/  UTMACMDFLUSH ;  /* 0x00000000000079b7 */ /* 0x0001e20000000000 */
[----:B-1----:R-:W-:Y:S04]  /*e8e0*/  DEPBAR.LE SB0, 0x1 ;  /* 0x000080400000791a */ /* 0x002fe80000000000 */
.L_x_160:
[----:B------:R-:W-:Y:S05]  /*e8f0*/  BSYNC.RECONVERGENT B0 ;  /* 0x0000000000007941 */ /* 0x000fea0003800200 */
.L_x_159:
[----:B------:R-:W-:Y:S01]  /*e900*/  BAR.SYNC.DEFER_BLOCKING 0x1, 0x80 ;  /* 0x0042000000007b1d */ /* 0x000fe20000010000 */
[----:B------:R-:W-:Y:S04]  /*e910*/  UIADD3 UR4, UPT, UPT, UR46, 0x1, URZ ;  /* 0x000000012e047890 */ /* 0x000fe8000fffe0ff */
[----:B------:R-:W-:Y:S04]  /*e920*/  UISETP.NE.AND UP0, UPT, UR4, 0x4, UPT ;  /* 0x000000040400788c */ /* 0x000fe8000bf05270 */
[----:B------:R-:W-:Y:S01]  /*e930*/  USEL UR47, UR4, URZ, UP0 ;  /* 0x000000ff042f7287 */ /* 0x000fe20008000000 */
[----:B------:R1:W-:Y:S01]  /*e940*/  @P2 SYNCS.ARRIVE.TRANS64.RED.A1T0 RZ, [R3+URZ], RZ ;  /* 0x000000ff03ff29a7 */ /* 0x0003e200081004ff */
[----:B------:R-:W-:Y:S01]  /*e950*/  BSSY B1, `(.L_x_161) ;  /* 0x000001f000017945 */ /* 0x000fe20003800000 */
[----:B------:R-:W4:Y:S02]  /*e960*/  @P2 SYNCS.PHASECHK.TRANS64.TRYWAIT P0, [R8+URZ+0x70], R5 ;  /* 0x00007005080025a7 */ /* 0x000f2400080011ff */
        /* <DEDUP_REMOVED lines=13> */
.L_x_164:
[----:B------:R-:W-:Y:S05]  /*ea40*/  BSYNC B0 ;  /* 0x0000000000007941 */ /* 0x000fea0003800000 */
.L_x_163:
        /* <DEDUP_REMOVED lines=15> */
.L_x_162:
[----:B------:R-:W-:Y:S05]  /*eb40*/  BSYNC B1 ;  /* 0x0000000000017941 */ /* 0x000fea0003800000 */
.L_x_161:
[----:B------:R-:W-:Y:S05]  /*eb50*/  VIADD R17, R17, 0x400000 ;  /* 0x0040000011117836 */ /* 0x000fea0000000000 */
[----:B----4-:R-:W-:Y:S04]  /*eb60*/  SHF.R.U32.HI R0, RZ, 0x15, R17 ;  /* 0x00000015ff007819 */ /* 0x010fe80000011611 */
        /* <DEDUP_REMOVED lines=23> */
.L_x_167:
        /* <DEDUP_REMOVED lines=23> */
.L_x_168:
[----:B------:R-:W-:Y:S05]  /*ee50*/  WARPSYNC.ALL ;  /* 0x0000000000007948 */ /* 0x000fea0003800000 */
[----:B------:R-:W-:Y:S11]  /*ee60*/  R2UR UR4, R17 ;  /* 0x00000000110472ca */ /* 0x000ff600000e0000 */
[----:B------:R-:W-:Y:S02]  /*ee70*/  @!UPT UIADD3 URZ, UPT, UPT, URZ, URZ, URZ ;  /* 0x000000fffffff290 */ /* 0x000fe4000fffe0ff */
[----:B------:R-:W1:Y:S02]  /*ee80*/  LDTM.x32 R56, tmem[UR4+0x80] ;  /* 0x00008004003879ee */ /* 0x000e6400082c0000 */
[----:B-1----:R-:W-:Y:S01]  /*ee90*/  NOP ;  /* 0x0000000000007918 */ /* 0x002fe20000000000 */
.L_x_166:
        /* <DEDUP_REMOVED lines=235> */
[----:B------:R-:W-:Y:S01]  /*fd50*/  @P2 SHF.L.U32 R5, R16, 0x1f, RZ ;  /* 0x0000001f10052819 */ /* 0x000fe200000006ff */
        /* <DEDUP_REMOVED lines=29> */
.L_x_170:
[----:B------:R-:W-:Y:S05]  /*ff30*/  BSYNC.RECONVERGENT B0 ;  /* 0x0000000000007941 */ /* 0x000fea0003800200 */
.L_x_169:
[----:B------:R-:W-:Y:S01]  /*ff40*/  BAR.SYNC.DEFER_BLOCKING 0x1, 0x80 ;  /* 0x0042000000007b1d */ /* 0x000fe20000010000 */
[----:B------:R-:W-:Y:S02]  /*ff50*/  UISETP.NE.AND UP0, UPT, UR43, URZ, UPT ;  /* 0x000000ff2b00728c */ /* 0x000fe4000bf05270 */
[----:B------:R-:W-:Y:S02]  /*ff60*/  UIADD3 UR5, UPT, UPT, UR47, 0x1, URZ ;  /* 0x000000012f057890 */ /* 0x000fe4000fffe0ff */
[----:B------:R-:W-:Y:S02]  /*ff70*/  USEL UR4, URZ, 0x60, !UP0 ;  /* 0x00000060ff047887 */ /* 0x000fe4000c000000 */
[----:B------:R-:W-:Y:S02]  /*ff80*/  UISETP.NE.AND UP0, UPT, UR5, 0x4, UPT ;  /* 0x000000040500788c */ /* 0x000fe4000bf05270 */
[----:B------:R-:W-:Y:S02]  /*ff90*/  UIADD3 UR49, UPT, UPT, UR52, UR4, URZ ;  /* 0x0000000434317290 */ /* 0x000fe4000fffe0ff */
[----:B------:R-:W-:Y:S01]  /*ffa0*/  VIADD R131, R131, UR4 ;  /* 0x0000000483837c36 */ /* 0x000fe20008000000 */
[----:B------:R-:W-:Y:S04]  /*ffb0*/  USEL UR46, UR5, URZ, UP0 ;  /* 0x000000ff052e7287 */ /* 0x000fe80008000000 */
[----:B------:R-:W-:Y:S04]  /*ffc0*/  SHF.R.U32.HI R10, RZ, 0x15, R131 ;  /* 0x00000015ff0a7819 */ /* 0x000fe80000011683 */
[----:B------:R-:W-:Y:S01]  /*ffd0*/  LOP3.LUT R18, R10, 0x3, RZ, 0xc0, !PT ;  /* 0x000000030a127812 */ /* 0x000fe200078ec0ff */
        /* <DEDUP_REMOVED lines=16> */
.L_x_174:
[----:B------:R-:W-:Y:S05]  /*100e0*/  BSYNC B0 ;  /* 0x0000000000007941 */ /* 0x000fea0003800000 */
.L_x_173:
        /* <DEDUP_REMOVED lines=15> */
.L_x_172:
[----:B------:R-:W-:Y:S05]  /*101e0*/  BSYNC B1 ;  /* 0x0000000000017941 */ /* 0x000fea0003800000 */
.L_x_171:
        /* <DEDUP_REMOVED lines=9> */
[----:B----4-:R-:W-:Y:S02]  /*10280*/  IMAD.MOV.U32 R8, RZ, RZ, 0x192 ;  /* 0x00000192ff087424 */ /* 0x010fe400078e00ff */
        /* <DEDUP_REMOVED lines=12> */
.L_x_177:
        /* <DEDUP_REMOVED lines=23> */
.L_x_178:
[----:B------:R-:W-:Y:S05]  /*104c0*/  WARPSYNC.ALL ;  /* 0x0000000000007948 */ /* 0x000fea0003800000 */
[----:B------:R-:W-:Y:S11]  /*104d0*/  R2UR UR4, R131 ;  /* 0x00000000830472ca */ /* 0x000ff600000e0000 */
[----:B------:R-:W-:Y:S02]  /*104e0*/  @!UPT UIADD3 URZ, UPT, UPT, URZ, URZ, URZ ;  /* 0x000000fffffff290 */ /* 0x000fe4000fffe0ff */
[----:B------:R-:W1:Y:S02]  /*104f0*/  LDTM.x32 R56, tmem[UR4+0x80] ;  /* 0x00008004003879ee */ /* 0x000e6400082c0000 */
[----:B-1----:R-:W-:Y:S01]  /*10500*/  NOP ;  /* 0x0000000000007918 */ /* 0x002fe20000000000 */
.L_x_176:
        /* <DEDUP_REMOVED lines=263> */
.L_x_180:
[----:B------:R-:W-:Y:S05]  /*11580*/  BSYNC.RECONVERGENT B0 ;  /* 0x0000000000007941 */ /* 0x000fea0003800200 */
.L_x_179:
        /* <DEDUP_REMOVED lines=14> */
[----:B------:R-:W-:Y:S01]  /*11670*/  @P1 IADD3 R6, PT, PT, R197, R4, RZ ;  /* 0x00000004c5061210 */ /* 0x000fe20007ffe0ff */
[----:B------:R-:W-:Y:S06]  /*11680*/  @P0 BRA `(.L_x_184) ;  /* 0x00000000000c0947 */ /* 0x000fec0003800000 */
[----:B------:R-:W-:Y:S04]  /*11690*/  SHF.L.U32 R3, R16, 0x1f, RZ ;  /* 0x0000001f10037819 */ /* 0x000fe800000006ff */
[----:B------:R-:W1:Y:S02]  /*116a0*/  SYNCS.PHASECHK.TRANS64.TRYWAIT P0, [R0+URZ+0x70], R3 ;  /* 0x00007003000075a7 */ /* 0x000e6400080011ff */
[----:B-1----:R-:W-:Y:S05]  /*116b0*/  @!P0 BRA `(.L_x_185) ;  /* 0x0000002400848947 */ /* 0x002fea0003800000 */
.L_x_184:
[----:B------:R-:W-:Y:S05]  /*116c0*/  BSYNC B0 ;  /* 0x0000000000007941 */ /* 0x000fea0003800000 */
.L_x_183:
[----:B------:R-:W-:Y:S11]  /*116d0*/  ISETP.NE.AND P0, PT, R199, RZ, PT ;  /* 0x000000ffc700720c */ /* 0x000ff60003f05270 */
[----:B------:R-:W-:Y:S02]  /*116e0*/  @!UPT UIADD3 URZ, UPT, UPT, URZ, URZ, URZ ;  /* 0x000000fffffff290 */ /* 0x000fe4000fffe0ff */
[----:B------:R4:W2:Y:S01]  /*116f0*/  @P0 LDS.128 R168, [R4] ;  /* 0x0000000004a80984 */ /* 0x0008a20000000c00 */
[----:B-1----:R-:W-:Y:S03]  /*11700*/  @P0 IADD3 R0, PT, PT, R187, R6, RZ ;  /* 0x00000006bb000210 */ /* 0x002fe60007ffe0ff */
[----:B------:R4:W1:Y:S04]  /*11710*/  @P0 LDS.128 R152, [R4+0x1000] ;  /* 0x0010000004980984 */ /* 0x0008680000000c00 */
[----:B------:R4:W1:Y:S04]  /*11720*/  @P0 LDS.128 R160, [R139+0x20] ;  /* 0x000020008ba00984 */ /* 0x0008680000000c00 */
[----:B------:R4:W1:Y:S04]  /*11730*/  @P0 LDS.128 R140, [R139+0x1020] ;  /* 0x001020008b8c0984 */ /* 0x0008680000000c00 */
[----:B------:R4:W1:Y:S04]  /*11740*/  @P0 LDS.128 R164, [R6+0x10] ;  /* 0x0000100006a40984 */ /* 0x0008680000000c00 */
[----:B------:R4:W1:Y:S04]  /*11750*/  @P0 LDS.128 R148, [R6+0x1010] ;  /* 0x0010100006940984 */ /* 0x0008680000000c00 */
[----:B------:R4:W1:Y:S04]  /*11760*/  @P0 LDS.128 R156, [R0+0x10] ;  /* 0x00001000009c0984 */ /* 0x0008680000000c00 */
[----:B------:R4:W1:Y:S02]  /*11770*/  @P0 LDS.128 R144, [R0+0x1010] ;  /* 0x0010100000900984 */ /* 0x0008640000000c00 */
.L_x_182:
[----:B------:R-:W-:Y:S05]  /*11780*/  BSYNC B1 ;  /* 0x0000000000017941 */ /* 0x000fea0003800000 */
.L_x_181:
        /* <DEDUP_REMOVED lines=9> */
[----:B------:R-:W4:Y:S01]  /*11820*/  LDCU.64 UR8, c[0x4][0x70] ;  /* 0x01000e00ff0877ac */ /* 0x000f220008000a00 */
[----:B--2---:R-:W-:Y:S01]  /*11830*/  MOV R15, 0x0 ;  /* 0x00000000000f7802 */ /* 0x004fe20000000f00 */
[----:B------:R-:W-:Y:S02]  /*11840*/  HFMA2 R12, -RZ, RZ, 0, 5.9604644775390625e-08 ;  /* 0x00000001ff0c7431 */ /* 0x000fe400000001ff */
[----:B------:R-:W-:Y:S02]  /*11850*/  IMAD.MOV.U32 R8, RZ, RZ, 0x192 ;  /* 0x00000192ff087424 */ /* 0x000fe400078e00ff */
[----:B------:R-:W-:Y:S01]  /*11860*/  IMAD.MOV.U32 R13, RZ, RZ, RZ ;  /* 0x000000ffff0d7224 */ /* 0x000fe200078e00ff */
[----:B------:R-:W2:Y:S01]  /*11870*/  LDCU.64 UR6, c[0x4][0x78] ;  /* 0x01000f00ff0677ac */ /* 0x000ea20008000a00 */
[----:B------:R-:W1:Y:S01]  /*11880*/  LDC.64 R14, c[0x4][R15] ;  /* 0x010000000f0e7b82 */ /* 0x000e620000000a00 */
[----:B------:R-:W5:Y:S01]  /*11890*/  LDCU.64 UR4, c[0x4][0x10] ;  /* 0x01000200ff0477ac */ /* 0x000f620008000a00 */
[----:B----4-:R-:W-:Y:S01]  /*118a0*/  MOV R5, UR9 ;  /* 0x0000000900057c02 */ /* 0x010fe20008000f00 */
[----:B------:R-:W-:Y:S01]  /*118b0*/  IMAD.U32 R4, RZ, RZ, UR8 ;  /* 0x00000008ff047e24 */ /* 0x000fe2000f8e00ff */
[----:B--2---:R-:W-:Y:S01]  /*118c0*/  MOV R7, UR7 ;  /* 0x0000000700077c02 */ /* 0x004fe20008000f00 */
[----:B------:R-:W-:Y:S01]  /*118d0*/  IMAD.U32 R6, RZ, RZ, UR6 ;  /* 0x00000006ff067e24 */ /* 0x000fe2000f8e00ff */
[----:B-----5:R-:W-:Y:S01]  /*118e0*/  MOV R11, UR5 ;  /* 0x00000005000b7c02 */ /* 0x020fe20008000f00 */
[----:B------:R-:W-:Y:S02]  /*118f0*/  IMAD.U32 R10, RZ, RZ, UR4 ;  /* 0x00000004ff0a7e24 */ /* 0x000fe4000f8e00ff */
[----:B------:R-:W-:Y:S07]  /*11900*/  LEPC R20, `(.L_x_187) ;  /* 0x000000001014794e */ /* 0x000fee0000000000 */
[----:B-1-3--:R-:W-:Y:S05]  /*11910*/  CALL.ABS.NOINC R14 ;  /* 0x000000000e007343 */ /* 0x00afea0003c00000 */
.L_x_187:
        /* <DEDUP_REMOVED lines=23> */
.L_x_188:
[----:B------:R-:W-:Y:S05]  /*11a90*/  WARPSYNC.ALL ;  /* 0x0000000000007948 */ /* 0x000fea0003800000 */
[----:B------:R-:W-:Y:S11]  /*11aa0*/  R2UR UR4, R131 ;  /* 0x00000000830472ca */ /* 0x000ff600000e0000 */
[----:B------:R-:W-:Y:S02]  /*11ab0*/  @!UPT UIADD3 URZ, UPT, UPT, URZ, URZ, URZ ;  /* 0x000000fffffff290 */ /* 0x000fe4000fffe0ff */
[----:B------:R-:W4:Y:S02]  /*11ac0*/  LDTM.x32 R56, tmem[UR4+0x80] ;  /* 0x00008004003879ee */ /* 0x000f2400082c0000 */
[----:B----4-:R-:W-:Y:S01]  /*11ad0*/  NOP ;  /* 0x0000000000007918 */ /* 0x010fe20000000000 */
.L_x_186:
[----:B--2---:R-:W-:Y:S01]  /*11ae0*/  SHF.L.U32 R6, R168, 0x10, RZ ;  /* 0x00000010a8067819 */ /* 0x004fe200000006ff */
[----:B------:R-:W-:Y:S01]  /*11af0*/  FMUL R0, R130, R24 ;  /* 0x0000001882007220 */ /* 0x000fe20000400000 */
[----:B------:R-:W-:Y:S01]  /*11b00*/  LOP3.LUT R8, R168, 0xffff0000, RZ, 0xc0, !PT ;  /* 0xffff0000a8087812 */ /* 0x000fe200078ec0ff */
[----:B------:R-:W-:Y:S01]  /*11b10*/  FMUL R3, R130, R25 ;  /* 0x0000001982037220 */ /* 0x000fe20000400000 */
[----:B------:R-:W-:Y:S01]  /*11b20*/  SHF.L.U32 R7, R169, 0x10, RZ ;  /* 0x00000010a9077819 */ /* 0x000fe200000006ff */
[----:B------:R-:W-:Y:S01]  /*11b30*/  FFMA R0, R133, R6, R0 ;  /* 0x0000000685007223 */ /* 0x000fe20000000000 */
[----:B------:R-:W-:Y:S01]  /*11b40*/  LOP3.LUT R88, R169, 0xffff0000, RZ, 0xc0, !PT ;  /* 0xffff0000a9587812 */ /* 0x000fe200078ec0ff */
[----:B------:R-:W-:Y:S01]  /*11b50*/  FFMA R3, R133, R8, R3 ;  /* 0x0000000885037223 */ /* 0x000fe20000000003 */
[----:B------:R-:W-:Y:S01]  /*11b60*/  SHF.L.U32 R89, R170, 0x10, RZ ;  /* 0x00000010aa597819 */ /* 0x000fe200000006ff */
[----:B------:R-:W-:Y:S01]  /*11b70*/  FMUL R4, R130, R26 ;  /* 0x0000001a82047220 */ /* 0x000fe20000400000 */
[----:B------:R-:W-:Y:S01]  /*11b80*/  LOP3.LUT R90, R170, 0xffff0000, RZ, 0xc0, !PT ;  /* 0xffff0000aa5a7812 */ /* 0x000fe200078ec0ff */
[C---:B------:R-:W-:Y:S01]  /*11b90*/  FMUL R5, R130.reuse, R27 ;  /* 0x0000001b82057220 */ /* 0x040fe20000400000 */
[----:B------:R-:W-:Y:S01]  /*11ba0*/  SHF.L.U32 R91, R171, 0x10, RZ ;  /* 0x00000010ab5b7819 */ /* 0x000fe200000006ff */
[----:B------:R-:W-:Y:S01]  /*11bb0*/  FFMA R4, R133, R7, R4 ;  /* 0x0000000785047223 */ /* 0x000fe20000000004 */
[----:B------:R-:W-:Y:S01]  /*11bc0*/  LOP3.LUT R92, R171, 0xffff0000, RZ, 0xc0, !PT ;  /* 0xffff0000ab5c7812 */ /* 0x000fe200078ec0ff */
[----:B------:R-:W-:Y:S01]  /*11bd0*/  FFMA R5, R133, R88, R5 ;  /* 0x0000005885057223 */ /* 0x000fe20000000005 */
[----:B------:R-:W-:Y:S01]  /*11be0*/  ISETP.NE.AND P1, PT, R189, R16, PT ;  /* 0x00000010bd00720c */ /* 0x000fe20003f25270 */
[----:B------:R-:W-:Y:S01]  /*11bf0*/  FMUL R6, R130, R28 ;  /* 0x0000001c82067220 */ /* 0x000fe20000400000 */
[----:B-1----:R-:W-:Y:S01]  /*11c00*/  SHF.L.U32 R93, R164, 0x10, RZ ;  /* 0x00000010a45d7819 */ /* 0x002fe200000006ff */
[----:B------:R-:W-:Y:S01]  /*11c10*/  FMUL R7, R130, R29 ;  /* 0x0000001d82077220 */ /* 0x000fe20000400000 */
[----:B------:R-:W-:Y:S01]  /*11c20*/  LOP3.LUT R94, R164, 0xffff0000, RZ, 0xc0, !PT ;  /* 0xffff0000a45e7812 */ /* 0x000fe200078ec0ff */
        /* <DEDUP_REMOVED lines=27> */
[----:B------:R-:W-:Y:S01]  /*11de0*/  F2FP.BF16.F32.PACK_AB R77, R5, R4 ;  /* 0x00000004054d723e */ /* 0x000fe200000010ff */
[C---:B------:R-:W-:Y:S01]  /*11df0*/  FMUL R4, R130.reuse, R34 ;  /* 0x0000002282047220 */ /* 0x040fe20000400000 */
[----:B------:R-:W-:Y:S01]  /*11e00*/  F2FP.BF16.F32.PACK_AB R32, R3, R0 ;  /* 0x000000000320723e */ /* 0x000fe200000010ff */
[C---:B------:R-:W-:Y:S01]  /*11e10*/  FMUL R5, R130.reuse, R35 ;  /* 0x0000002382057220 */ /* 0x040fe20000400000 */
[C---:B------:R-:W-:Y:S01]  /*11e20*/  SHF.L.U32 R107, R163.reuse, 0x10, RZ ;  /* 0x00000010a36b7819 */ /* 0x040fe200000006ff */
[C---:B------:R-:W-:Y:S01]  /*11e30*/  FMUL R18, R130.reuse, R64 ;  /* 0x0000004082127220 */ /* 0x040fe20000400000 */
[----:B------:R-:W-:Y:S01]  /*11e40*/  LOP3.LUT R108, R163, 0xffff0000, RZ, 0xc0, !PT ;  /* 0xffff0000a36c7812 */ /* 0x000fe200078ec0ff */
[C---:B------:R-:W-:Y:S01]  /*11e50*/  FMUL R64, R130.reuse, R78 ;  /* 0x0000004e82407220 */ /* 0x040fe20000400000 */
[----:B------:R-:W-:Y:S01]  /*11e60*/  F2FP.BF16.F32.PACK_AB R78, R7, R6 ;  /* 0x00000006074e723e */ /* 0x000fe200000010ff */
[----:B------:R-:W-:Y:S01]  /*11e70*/  FMUL R19, R130, R65 ;  /* 0x0000004182137220 */ /* 0x000fe20000400000 */
[----:B------:R-:W-:Y:S01]  /*11e80*/  SHF.L.U32 R109, R156, 0x10, RZ ;  /* 0x000000109c6d7819 */ /* 0x000fe200000006ff */
[C---:B------:R-:W-:Y:S01]  /*11e90*/  FMUL R65, R130.reuse, R79 ;  /* 0x0000004f82417220 */ /* 0x040fe20000400000 */
[----:B------:R-:W-:Y:S01]  /*11ea0*/  F2FP.BF16.F32.PACK_AB R79, R9, R8 ;  /* 0x00000008094f723e */ /* 0x000fe200000010ff */
        /* <DEDUP_REMOVED lines=10> */
[----:B------:R-:W-:Y:S01]  /*11f50*/  FMUL R9, R130, R39 ;  /* 0x0000002782097220 */ /* 0x000fe20000400000 */
[----:B------:R-:W-:Y:S01]  /*11f60*/  SHF.L.U32 R115, R159, 0x10, RZ ;  /* 0x000000109f737819 */ /* 0x000fe200000006ff */
[----:B------:R-:W-:Y:S01]  /*11f70*/  FFMA R6, R133, R97, R6 ;  /* 0x0000006185067223 */ /* 0x000fe20000000006 */
[----:B------:R-:W-:Y:S01]  /*11f80*/  F2FP.BF16.F32.PACK_AB R33, R5, R4 ;  /* 0x000000040521723e */ /* 0x000fe200000010ff */
[----:B------:R-:W-:Y:S01]  /*11f90*/  FFMA R7, R133, R98, R7 ;  /* 0x0000006285077223 */ /* 0x000fe20000000007 */
[----:B------:R-:W-:Y:S01]  /*11fa0*/  LOP3.LUT R116, R159, 0xffff0000, RZ, 0xc0, !PT ;  /* 0xffff00009f747812 */ /* 0x000fe200078ec0ff */
[C---:B------:R-:W-:Y:S01]  /*11fb0*/  FFMA R8, R133.reuse, R99, R8 ;  /* 0x0000006385087223 */ /* 0x040fe20000000008 */
[C---:B------:R-:W-:Y:S01]  /*11fc0*/  SHF.L.U32 R117, R152.reuse, 0x10, RZ ;  /* 0x0000001098757819 */ /* 0x040fe200000006ff */
[----:B------:R-:W-:Y:S01]  /*11fd0*/  FFMA R9, R133, R100, R9 ;  /* 0x0000006485097223 */ /* 0x000fe20000000009 */
[----:B------:R-:W-:Y:S01]  /*11fe0*/  F2FP.BF16.F32.PACK_AB R34, R7, R6 ;  /* 0x000000060722723e */ /* 0x000fe200000010ff */
[----:B------:R-:W-:Y:S01]  /*11ff0*/  @!P1 STS.128 [R188+0x6000], R76 ;  /* 0x0060004cbc009388 */ /* 0x000fe20000000c00 */
[----:B------:R-:W-:Y:S01]  /*12000*/  LOP3.LUT R118, R152, 0xffff0000, RZ, 0xc0, !PT ;  /* 0xffff000098767812 */ /* 0x000fe200078ec0ff */
[C---:B------:R-:W-:Y:S01]  /*12010*/  FMUL R0, R130.reuse, R40 ;  /* 0x0000002882007220 */ /* 0x040fe20000400000 */
[----:B------:R-:W-:Y:S01]  /*12020*/  F2FP.BF16.F32.PACK_AB R35, R9, R8 ;  /* 0x000000080923723e */ /* 0x000fe200000010ff */
[C---:B------:R-:W-:Y:S01]  /*12030*/  FMUL R3, R130.reuse, R41 ;  /* 0x0000002982037220 */ /* 0x040fe20000400000 */
[C---:B------:R-:W-:Y:S01]  /*12040*/  SHF.L.U32 R119, R153.reuse, 0x10, RZ ;  /* 0x0000001099777819 */ /* 0x040fe200000006ff */
[----:B------:R-:W-:Y:S01]  /*12050*/  FMUL R4, R130, R42 ;  /* 0x0000002a82047220 */ /* 0x000fe20000400000 */
[----:B------:R-:W-:Y:S01]  /*12060*/  LOP3.LUT R120, R153, 0xffff0000, RZ, 0xc0, !PT ;  /* 0xffff000099787812 */ /* 0x000fe200078ec0ff */
[----:B------:R1:W-:Y:S01]  /*12070*/  @!P1 STS.128 [R198+0x6010], R32 ;  /* 0x00601020c6009388 */ /* 0x0003e20000000c00 */
[----:B------:R-:W-:Y:S01]  /*12080*/  SHF.L.U32 R121, R154, 0x10, RZ ;  /* 0x000000109a797819 */ /* 0x000fe200000006ff */
[----:B------:R-:W-:Y:S01]  /*12090*/  FMUL R5, R130, R43 ;  /* 0x0000002b82057220 */ /* 0x000fe20000400000 */
[----:B------:R-:W-:Y:S01]  /*120a0*/  LOP3.LUT R122, R154, 0xffff0000, RZ, 0xc0, !PT ;  /* 0xffff00009a7a7812 */ /* 0x000fe200078ec0ff */
[----:B------:R-:W-:Y:S01]  /*120b0*/  FFMA R0, R133, R101, R0 ;  /* 0x0000006585007223 */ /* 0x000fe20000000000 */
[C---:B------:R-:W-:Y:S01]  /*120c0*/  SHF.L.U32 R123, R155.reuse, 0x10, RZ ;  /* 0x000000109b7b7819 */ /* 0x040fe200000006ff */
[----:B------:R-:W-:Y:S01]  /*120d0*/  FMUL R6, R130, R44 ;  /* 0x0000002c82067220 */ /* 0x000fe20000400000 */
[----:B------:R-:W-:Y:S01]  /*120e0*/  LOP3.LUT R124, R155, 0xffff0000, RZ, 0xc0, !PT ;  /* 0xffff00009b7c7812 */ /* 0x000fe200078ec0ff */
[C---:B------:R-:W-:Y:S01]  /*120f0*/  FFMA R3, R133.reuse, R102, R3 ;  /* 0x0000006685037223 */ /* 0x040fe20000000003 */
[----:B------:R-:W-:Y:S01]  /*12100*/  SHF.L.U32 R125, R148, 0x10, RZ ;  /* 0x00000010947d7819 */ /* 0x000fe200000006ff */
[----:B------:R-:W-:Y:S01]  /*12110*/  FMUL R7, R130, R45 ;  /* 0x0000002d82077220 */ /* 0x000fe20000400000 */
[----:B------:R-:W-:Y:S01]  /*12120*/  LOP3.LUT R126, R148, 0xffff0000, RZ, 0xc0, !PT ;  /* 0xffff0000947e7812 */ /* 0x000fe200078ec0ff */
[----:B------:R-:W-:Y:S01]  /*12130*/  FFMA R4, R133, R103, R4 ;  /* 0x0000006785047223 */ /* 0x000fe20000000004 */
[----:B------:R-:W-:Y:S01]  /*12140*/  F2FP.BF16.F32.PACK_AB R36, R3, R0 ;  /* 0x000000000324723e */ /* 0x000fe200000010ff */
[C---:B------:R-:W-:Y:S01]  /*12150*/  FMUL R8, R130.reuse, R46 ;  /* 0x0000002e82087220 */ /* 0x040fe20000400000 */
[----:B------:R-:W-:Y:S01]  /*12160*/  SHF.L.U32 R127, R149, 0x10, RZ ;  /* 0x00000010957f7819 */ /* 0x000fe200000006ff */
[----:B------:R-:W-:Y:S01]  /*12170*/  FFMA R5, R133, R104, R5 ;  /* 0x0000006885057223 */ /* 0x000fe20000000005 */
[----:B------:R-:W-:Y:S01]  /*12180*/  LOP3.LUT R128, R149, 0xffff0000, RZ, 0xc0, !PT ;  /* 0xffff000095807812 */ /* 0x000fe200078ec0ff */
[----:B------:R-:W-:Y:S01]  /*12190*/  FMUL R9, R130, R47 ;  /* 0x0000002f82097220 */ /* 0x000fe20000400000 */
[C---:B------:R-:W-:Y:S01]  /*121a0*/  SHF.L.U32 R129, R150.reuse, 0x10, RZ ;  /* 0x0000001096817819 */ /* 0x040fe200000006ff */
[----:B------:R-:W-:Y:S01]  /*121b0*/  FFMA R6, R133, R105, R6 ;  /* 0x0000006985067223 */ /* 0x000fe20000000006 */
[----:B------:R-:W-:Y:S01]  /*121c0*/  F2FP.BF16.F32.PACK_AB R37, R5, R4 ;  /* 0x000000040525723e */ /* 0x000fe200000010ff */
[C---:B------:R-:W-:Y:S01]  /*121d0*/  FFMA R7, R133.reuse, R106, R7 ;  /* 0x0000006a85077223 */ /* 0x040fe20000000007 */
[----:B------:R-:W-:Y:S01]  /*121e0*/  LOP3.LUT R132, R150, 0xffff0000, RZ, 0xc0, !PT ;  /* 0xffff000096847812 */ /* 0x000fe200078ec0ff */
[----:B------:R-:W-:Y:S01]  /*121f0*/  FFMA R8, R133, R107, R8 ;  /* 0x0000006b85087223 */ /* 0x000fe20000000008 */
[----:B------:R-:W-:Y:S01]  /*12200*/  SHF.L.U32 R131, R151, 0x10, RZ ;  /* 0x0000001097837819 */ /* 0x000fe200000006ff */
[----:B------:R-:W-:Y:S01]  /*12210*/  FFMA R9, R133, R108, R9 ;  /* 0x0000006c85097223 */ /* 0x000fe20000000009 */
[----:B------:R-:W-:Y:S01]  /*12220*/  F2FP.BF16.F32.PACK_AB R38, R7, R6 ;  /* 0x000000060726723e */ /* 0x000fe200000010ff */
[C---:B------:R-:W-:Y:S01]  /*12230*/  FMUL R0, R130.reuse, R48 ;  /* 0x0000003082007220 */ /* 0x040fe20000400000 */
[----:B------:R-:W-:Y:S01]  /*12240*/  LOP3.LUT R134, R151, 0xffff0000, RZ, 0xc0, !PT ;  /* 0xffff000097867812 */ /* 0x000fe200078ec0ff */
[C---:B------:R-:W-:Y:S01]  /*12250*/  FMUL R3, R130.reuse, R49 ;  /* 0x0000003182037220 */ /* 0x040fe20000400000 */
[----:B------:R-:W-:Y:S01]  /*12260*/  F2FP.BF16.F32.PACK_AB R39, R9, R8 ;  /* 0x000000080927723e */ /* 0x000fe200000010ff */
[----:B------:R-:W-:Y:S01]  /*12270*/  FMUL R4, R130, R50 ;  /* 0x0000003282047220 */ /* 0x000fe20000400000 */
[----:B------:R-:W-:Y:S01]  /*12280*/  SHF.L.U32 R135, R140, 0x10, RZ ;  /* 0x000000108c877819 */ /* 0x000fe200000006ff */
[----:B------:R-:W-:Y:S01]  /*12290*/  FMUL R5, R130, R51 ;  /* 0x0000003382057220 */ /* 0x000fe20000400000 */
[----:B------:R-:W-:Y:S01]  /*122a0*/  LOP3.LUT R136, R140, 0xffff0000, RZ, 0xc0, !PT ;  /* 0xffff00008c887812 */ /* 0x000fe200078ec0ff */
[----:B------:R-:W-:Y:S01]  /*122b0*/  FFMA R0, R133, R109, R0 ;  /* 0x0000006d85007223 */ /* 0x000fe20000000000 */
[C---:B------:R-:W-:Y:S01]  /*122c0*/  SHF.L.U32 R137, R141.reuse, 0x10, RZ ;  /* 0x000000108d897819 */ /* 0x040fe200000006ff */
[----:B------:R-:W-:Y:S01]  /*122d0*/  FMUL R6, R130, R52 ;  /* 0x0000003482067220 */ /* 0x000fe20000400000 */
[----:B------:R-:W-:Y:S01]  /*122e0*/  LOP3.LUT R138, R141, 0xffff0000, RZ, 0xc0, !PT ;  /* 0xffff00008d8a7812 */ /* 0x000fe200078ec0ff */
[----:B------:R2:W-:Y:S01]  /*122f0*/  @!P1 STS.128 [R196+0x6020], R36 ;  /* 0x00602024c4009388 */ /* 0x0005e20000000c00 */
[C---:B------:R-:W-:Y:S01]  /*12300*/  FFMA R3, R133.reuse, R110, R3 ;  /* 0x0000006e85037223 */ /* 0x040fe20000000003 */
[C---:B------:R-:W-:Y:S01]  /*12310*/  SHF.L.U32 R139, R142.reuse, 0x10, RZ ;  /* 0x000000108e8b7819 */ /* 0x040fe200000006ff */
[C---:B------:R-:W-:Y:S01]  /*12320*/  FFMA R4, R133.reuse, R111, R4 ;  /* 0x0000006f85047223 */ /* 0x040fe20000000004 */
[C---:B------:R-:W-:Y:S01]  /*12330*/  FFMA R5, R133.reuse, R112, R5 ;  /* 0x0000007085057223 */ /* 0x040fe20000000005 */
[----:B------:R-:W-:Y:S01]  /*12340*/  LOP3.LUT R140, R142, 0xffff0000, RZ, 0xc0, !PT ;  /* 0xffff00008e8c7812 */ /* 0x000fe200078ec0ff */
[----:B------:R-:W-:Y:S01]  /*12350*/  FFMA R6, R133, R113, R6 ;  /* 0x0000007185067223 */ /* 0x000fe20000000006 */
[----:B-1----:R-:W-:Y:S01]  /*12360*/  F2FP.BF16.F32.PACK_AB R32, R3, R0 ;  /* 0x000000000320723e */ /* 0x002fe200000010ff */
[C---:B------:R-:W-:Y:S01]  /*12370*/  FMUL R7, R130.reuse, R53 ;  /* 0x0000003582077220 */ /* 0x040fe20000400000 */
[----:B------:R-:W-:Y:S01]  /*12380*/  F2FP.BF16.F32.PACK_AB R33, R5, R4 ;  /* 0x000000040521723e */ /* 0x000fe200000010ff */
[C---:B------:R-:W-:Y:S01]  /*12390*/  FMUL R8, R130.reuse, R54 ;  /* 0x0000003682087220 */ /* 0x040fe20000400000 */
[C---:B------:R-:W-:Y:S01]  /*123a0*/  FMUL R9, R130.reuse, R55 ;  /* 0x0000003782097220 */ /* 0x040fe20000400000 */
[----:B------:R-:W-:Y:S01]  /*123b0*/  FFMA R7, R133, R114, R7 ;  /* 0x0000007285077223 */ /* 0x000fe20000000007 */
[C---:B------:R-:W-:Y:S01]  /*123c0*/  FMUL R10, R130.reuse, R56 ;  /* 0x00000038820a7220 */ /* 0x040fe20000400000 */
[----:B------:R-:W-:Y:S01]  /*123d0*/  SHF.L.U32 R141, R143, 0x10, RZ ;  /* 0x000000108f8d7819 */ /* 0x000fe200000006ff */
[C---:B------:R-:W-:Y:S01]  /*123e0*/  FFMA R8, R133.reuse, R115, R8 ;  /* 0x0000007385087223 */ /* 0x040fe20000000008 */
[----:B------:R-:W-:Y:S01]  /*123f0*/  FFMA R9, R133, R116, R9 ;  /* 0x0000007485097223 */ /* 0x000fe20000000009 */
[----:B------:R-:W-:Y:S01]  /*12400*/  F2FP.BF16.F32.PACK_AB R34, R7, R6 ;  /* 0x000000060722723e */ /* 0x000fe200000010ff */
[----:B------:R-:W-:Y:S01]  /*12410*/  FFMA R10, R133, R117, R10 ;  /* 0x00000075850a7223 */ /* 0x000fe2000000000a */
[C---:B------:R-:W-:Y:S01]  /*12420*/  FMUL R11, R130.reuse, R57 ;  /* 0x00000039820b7220 */ /* 0x040fe20000400000 */
[----:B------:R-:W-:Y:S01]  /*12430*/  LOP3.LUT R142, R143, 0xffff0000, RZ, 0xc0, !PT ;  /* 0xffff00008f8e7812 */ /* 0x000fe200078ec0ff */
[C---:B------:R-:W-:Y:S01]  /*12440*/  FMUL R12, R130.reuse, R58 ;  /* 0x0000003a820c7220 */ /* 0x040fe20000400000 */
[----:B------:R-:W-:Y:S01]  /*12450*/  F2FP.BF16.F32.PACK_AB R35, R9, R8 ;  /* 0x000000080923723e */ /* 0x000fe200000010ff */
[----:B------:R-:W-:Y:S01]  /*12460*/  FFMA R11, R133, R118, R11 ;  /* 0x00000076850b7223 */ /* 0x000fe2000000000b */
[C---:B------:R-:W-:Y:S01]  /*12470*/  FMUL R13, R130.reuse, R59 ;  /* 0x0000003b820d7220 */ /* 0x040fe20000400000 */
[C---:B------:R-:W-:Y:S01]  /*12480*/  FMUL R14, R130.reuse, R60 ;  /* 0x0000003c820e7220 */ /* 0x040fe20000400000 */
[----:B------:R-:W-:Y:S01]  /*12490*/  FMUL R15, R130, R61 ;  /* 0x0000003d820f7220 */ /* 0x000fe20000400000 */
[----:B------:R2:W-:Y:S01]  /*124a0*/  @!P1 STS.128 [R195+0x6010], R32 ;  /* 0x00601020c3009388 */ /* 0x0005e20000000c00 */
[----:B------:R-:W-:Y:S01]  /*124b0*/  F2FP.BF16.F32.PACK_AB R4, R11, R10 ;  /* 0x0000000a0b04723e */ /* 0x000fe200000010ff */
[C---:B------:R-:W-:Y:S01]  /*124c0*/  FFMA R12, R133.reuse, R119, R12 ;  /* 0x00000077850c7223 */ /* 0x040fe2000000000c */
[C---:B------:R-:W-:Y:S01]  /*124d0*/  SHF.L.U32 R25, R144.reuse, 0x10, RZ ;  /* 0x0000001090197819 */ /* 0x040fe200000006ff */
[C---:B------:R-:W-:Y:S01]  /*124e0*/  FFMA R13, R133.reuse, R120, R13 ;  /* 0x00000078850d7223 */ /* 0x040fe2000000000d */
[C---:B------:R-:W-:Y:S01]  /*124f0*/  FFMA R14, R133.reuse, R121, R14 ;  /* 0x00000079850e7223 */ /* 0x040fe2000000000e */
[----:B------:R-:W-:Y:S01]  /*12500*/  LOP3.LUT R24, R144, 0xffff0000, RZ, 0xc0, !PT ;  /* 0xffff000090187812 */ /* 0x000fe200078ec0ff */
[C---:B------:R-:W-:Y:S01]  /*12510*/  FFMA R15, R133.reuse, R122, R15 ;  /* 0x0000007a850f7223 */ /* 0x040fe2000000000f */
[C---:B------:R-:W-:Y:S01]  /*12520*/  FFMA R16, R133.reuse, R123, R16 ;  /* 0x0000007b85107223 */ /* 0x040fe20000000010 */
[C---:B------:R-:W-:Y:S01]  /*12530*/  FMUL R20, R130.reuse, R66 ;  /* 0x0000004282147220 */ /* 0x040fe20000400000 */
        /* <DEDUP_REMOVED lines=8> */
[----:B------:R-:W-:Y:S01]  /*125c0*/  FFMA R21, R133, R128, R21 ;  /* 0x0000008085157223 */ /* 0x000fe20000000015 */
[C---:B------:R-:W-:Y:S01]  /*125d0*/  FMUL R57, R130.reuse, R71 ;  /* 0x0000004782397220 */ /* 0x040fe20000400000 */
[----:B------:R-:W-:Y:S01]  /*125e0*/  F2FP.BF16.F32.PACK_AB R5, R13, R12 ;  /* 0x0000000c0d05723e */ /* 0x000fe200000010ff */
[----:B------:R-:W-:Y:S01]  /*125f0*/  FFMA R22, R133, R129, R22 ;  /* 0x0000008185167223 */ /* 0x000fe20000000016 */
[----:B------:R-:W-:Y:S01]  /*12600*/  F2FP.BF16.F32.PACK_AB R6, R15, R14 ;  /* 0x0000000e0f06723e */ /* 0x000fe200000010ff */
[C---:B------:R-:W-:Y:S01]  /*12610*/  FMUL R58, R130.reuse, R72 ;  /* 0x00000048823a7220 */ /* 0x040fe20000400000 */
[----:B------:R-:W-:Y:S01]  /*12620*/  F2FP.BF16.F32.PACK_AB R7, R17, R16 ;  /* 0x000000101107723e */ /* 0x000fe200000010ff */
[C---:B------:R-:W-:Y:S01]  /*12630*/  FFMA R23, R133.reuse, R132, R23 ;  /* 0x0000008485177223 */ /* 0x040fe20000000017 */
[C---:B------:R-:W-:Y:S01]  /*12640*/  FMUL R59, R130.reuse, R73 ;  /* 0x00000049823b7220 */ /* 0x040fe20000400000 */
[----:B------:R-:W-:Y:S01]  /*12650*/  FFMA R56, R133, R131, R56 ;  /* 0x0000008385387223 */ /* 0x000fe20000000038 */
[C---:B------:R-:W-:Y:S01]  /*12660*/  FMUL R60, R130.reuse, R74 ;  /* 0x0000004a823c7220 */ /* 0x040fe20000400000 */
[----:B------:R2:W-:Y:S01]  /*12670*/  @!P1 STS.128 [R188+0x7000], R4 ;  /* 0x00700004bc009388 */ /* 0x0005e20000000c00 */
[----:B------:R-:W-:Y:S01]  /*12680*/  F2FP.BF16.F32.PACK_AB R8, R19, R18 ;  /* 0x000000121308723e */ /* 0x000fe200000010ff */
[C---:B------:R-:W-:Y:S01]  /*12690*/  FFMA R57, R133.reuse, R134, R57 ;  /* 0x0000008685397223 */ /* 0x040fe20000000039 */
[C---:B------:R-:W-:Y:S01]  /*126a0*/  FMUL R61, R130.reuse, R75 ;  /* 0x0000004b823d7220 */ /* 0x040fe20000400000 */
[C---:B------:R-:W-:Y:S01]  /*126b0*/  FFMA R58, R133.reuse, R135, R58 ;  /* 0x00000087853a7223 */ /* 0x040fe2000000003a */
[C---:B------:R-:W-:Y:S01]  /*126c0*/  FFMA R59, R133.reuse, R136, R59 ;  /* 0x00000088853b7223 */ /* 0x040fe2000000003b */
[C---:B------:R-:W-:Y:S01]  /*126d0*/  FFMA R60, R133.reuse, R137, R60 ;  /* 0x00000089853c7223 */ /* 0x040fe2000000003c */
[----:B------:R-:W-:Y:S01]  /*126e0*/  FFMA R61, R133, R138, R61 ;  /* 0x0000008a853d7223 */ /* 0x000fe2000000003d */
[----:B------:R-:W-:Y:S01]  /*126f0*/  F2FP.BF16.F32.PACK_AB R9, R21, R20 ;  /* 0x000000141509723e */ /* 0x000fe200000010ff */
[----:B------:R-:W-:Y:S01]  /*12700*/  FFMA R62, R133, R139, R62 ;  /* 0x0000008b853e7223 */ /* 0x000fe2000000003e */
[----:B------:R-:W-:Y:S01]  /*12710*/  F2FP.BF16.F32.PACK_AB R10, R23, R22 ;  /* 0x00000016170a723e */ /* 0x000fe200000010ff */
[C---:B------:R-:W-:Y:S01]  /*12720*/  FMUL R66, R130.reuse, R80 ;  /* 0x0000005082427220 */ /* 0x040fe20000400000 */
[----:B------:R-:W-:Y:S01]  /*12730*/  F2FP.BF16.F32.PACK_AB R11, R57, R56 ;  /* 0x00000038390b723e */ /* 0x000fe200000010ff */
[----:B------:R-:W-:Y:S01]  /*12740*/  FFMA R63, R133, R140, R63 ;  /* 0x0000008c853f7223 */ /* 0x000fe2000000003f */
[C---:B------:R-:W-:Y:S01]  /*12750*/  FMUL R67, R130.reuse, R81 ;  /* 0x0000005182437220 */ /* 0x040fe20000400000 */
[----:B------:R-:W-:Y:S01]  /*12760*/  SHF.L.U32 R27, R145, 0x10, RZ ;  /* 0x00000010911b7819 */ /* 0x000fe200000006ff */
[----:B------:R-:W-:Y:S01]  /*12770*/  FFMA R64, R133, R141, R64 ;  /* 0x0000008d85407223 */ /* 0x000fe20000000040 */
[----:B------:R2:W-:Y:S01]  /*12780*/  @!P1 STS.128 [R198+0x7010], R8 ;  /* 0x00701008c6009388 */ /* 0x0005e20000000c00 */
[C---:B------:R-:W-:Y:S01]  /*12790*/  FMUL R68, R130.reuse, R82 ;  /* 0x0000005282447220 */ /* 0x040fe20000400000 */
[----:B------:R-:W-:Y:S01]  /*127a0*/  LOP3.LUT R26, R145, 0xffff0000, RZ, 0xc0, !PT ;  /* 0xffff0000911a7812 */ /* 0x000fe200078ec0ff */
[C---:B------:R-:W-:Y:S01]  /*127b0*/  FFMA R65, R133.reuse, R142, R65 ;  /* 0x0000008e85417223 */ /* 0x040fe20000000041 */
[----:B------:R-:W-:Y:S01]  /*127c0*/  FMUL R69, R130, R83 ;  /* 0x0000005382457220 */ /* 0x000fe20000400000 */
[----:B------:R-:W-:Y:S01]  /*127d0*/  SHF.L.U32 R29, R146, 0x10, RZ ;  /* 0x00000010921d7819 */ /* 0x000fe200000006ff */
[C---:B------:R-:W-:Y:S01]  /*127e0*/  FFMA R66, R133.reuse, R25, R66 ;  /* 0x0000001985427223 */ /* 0x040fe20000000042 */
[----:B------:R-:W-:Y:S01]  /*127f0*/  FMUL R70, R130, R84 ;  /* 0x0000005482467220 */ /* 0x000fe20000400000 */
[----:B------:R-:W-:Y:S01]  /*12800*/  LOP3.LUT R28, R146, 0xffff0000, RZ, 0xc0, !PT ;  /* 0xffff0000921c7812 */ /* 0x000fe200078ec0ff */
[----:B------:R-:W-:Y:S01]  /*12810*/  FFMA R67, R133, R24, R67 ;  /* 0x0000001885437223 */ /* 0x000fe20000000043 */
[C---:B------:R-:W-:Y:S01]  /*12820*/  FMUL R71, R130.reuse, R85 ;  /* 0x0000005582477220 */ /* 0x040fe20000400000 */
[----:B------:R-:W-:Y:S01]  /*12830*/  SHF.L.U32 R31, R147, 0x10, RZ ;  /* 0x00000010931f7819 */ /* 0x000fe200000006ff */
[----:B------:R-:W-:Y:S01]  /*12840*/  FFMA R68, R133, R27, R68 ;  /* 0x0000001b85447223 */ /* 0x000fe20000000044 */
[C---:B------:R-:W-:Y:S01]  /*12850*/  FMUL R72, R130.reuse, R86 ;  /* 0x0000005682487220 */ /* 0x040fe20000400000 */
[----:B------:R-:W-:Y:S01]  /*12860*/  LOP3.LUT R30, R147, 0xffff0000, RZ, 0xc0, !PT ;  /* 0xffff0000931e7812 */ /* 0x000fe200078ec0ff */
[----:B------:R-:W-:Y:S01]  /*12870*/  FFMA R69, R133, R26, R69 ;  /* 0x0000001a85457223 */ /* 0x000fe20000000045 */
        /* <DEDUP_REMOVED lines=13> */
[----:B------:R-:W-:Y:S02]  /*12950*/  F2FP.BF16.F32.PACK_AB R19, R73, R72 ;  /* 0x000000484913723e */ /* 0x000fe400000010ff */
[----:B------:R-:W-:Y:S03]  /*12960*/  ISETP.NE.AND P0, PT, R189, RZ, PT ;  /* 0x000000ffbd00720c */ /* 0x000fe60003f05270 */
[----:B------:R2:W-:Y:S01]  /*12970*/  @!P1 STS.128 [R195+0x7010], R16 ;  /* 0x00701010c3009388 */ /* 0x0005e20000000c00 */
[----:B------:R-:W-:Y:S01]  /*12980*/  @!PT LDS RZ, [RZ] ;  /* 0x00000000fffff984 */ /* 0x000fe20000000800 */
[----:B------:R-:W-:Y:S01]  /*12990*/  @!PT LDS RZ, [RZ] ;  /* 0x00000000fffff984 */ /* 0x000fe20000000800 */
[----:B------:R-:W-:Y:S01]  /*129a0*/  @!PT LDS RZ, [RZ] ;  /* 0x00000000fffff984 */ /* 0x000fe20000000800 */
[----:B------:R-:W-:Y:S01]  /*129b0*/  @!PT LDS RZ, [RZ] ;  /* 0x00000000fffff984 */ /* 0x000fe20000000800 */
[----:B------:R1:W-:Y:S07]  /*129c0*/  MEMBAR.ALL.CTA ;  /* 0x0000000000007992 */ /* 0x0003ee0000008000 */
[----:B-1----:R-:W1:Y:S01]  /*129d0*/  FENCE.VIEW.ASYNC.S ;  /* 0x00000000000073c6 */ /* 0x002e620000000000 */
[----:B------:R-:W-:Y:S05]  /*129e0*/  WARPSYNC.ALL ;  /* 0x0000000000007948 */ /* 0x000fea0003800000 */
[----:B------:R-:W-:Y:S01]  /*129f0*/  BSSY.RECONVERGENT B0, `(.L_x_189) ;  /* 0x0000011000007945 */ /* 0x000fe20003800200 */
        /* <DEDUP_REMOVED lines=16> */
.L_x_190:
[----:B------:R-:W-:Y:S05]  /*12b00*/  BSYNC.RECONVERGENT B0 ;  /* 0x0000000000007941 */ /* 0x000fea0003800200 */
.L_x_189:
[----:B------:R-:W-:Y:S01]  /*12b10*/  BAR.SYNC.DEFER_BLOCKING 0x1, 0x80 ;  /* 0x0042000000007b1d */ /* 0x000fe20000010000 */
[----:B------:R-:W-:Y:S09]  /*12b20*/  UISETP.NE.AND UP0, UPT, UR53, -0x8, UPT ;  /* 0xfffffff83500788c */ /* 0x000ff2000bf05270 */
[----:B------:R-:W-:Y:S05]  /*12b30*/  BRA.U !UP0, `(.L_x_191) ;  /* 0x0000000108247547 */ /* 0x000fea000b800000 */
[----:B------:R-:W-:Y:S01]  /*12b40*/  ISETP.NE.AND P0, PT, R194, RZ, PT ;  /* 0x000000ffc200720c */ /* 0x000fe20003f05270 */
[----:B------:R-:W-:Y:S01]  /*12b50*/  IMAD.U32 R0, RZ, RZ, UR47 ;  /* 0x0000002fff007e24 */ /* 0x000fe2000f8e00ff */
[----:B------:R-:W-:Y:S04]  /*12b60*/  UIADD3 UR4, UPT, UPT, UR47, 0x1, URZ ;  /* 0x000000012f047890 */ /* 0x000fe8000fffe0ff */
[----:B------:R-:W-:Y:S04]  /*12b70*/  UISETP.NE.AND UP0, UPT, UR4, 0x4, UPT ;  /* 0x000000040400788c */ /* 0x000fe8000bf05270 */
[----:B------:R-:W-:Y:S03]  /*12b80*/  USEL UR47, UR4, URZ, UP0 ;  /* 0x000000ff042f7287 */ /* 0x000fe60008000000 */
[----:B------:R-:W-:Y:S05]  /*12b90*/  @P0 LEA R0, R0, UR45, 0x3 ;  /* 0x0000002d00000c11 */ /* 0x000fea000f8e18ff */
[----:B------:R-:W-:Y:S05]  /*12ba0*/  @P0 VIADD R3, R0, 0x90 ;  /* 0x0000009000030836 */ /* 0x000fea0000000000 */
[----:B------:R-:W-:Y:S04]  /*12bb0*/  @P0 PRMT R3, R200, 0x654, R3 ;  /* 0x00000654c8030816 */ /* 0x000fe80000000003 */
[----:B------:R1:W-:Y:S03]  /*12bc0*/  @P0 SYNCS.ARRIVE.TRANS64.RED.A1T0 RZ, [R3+URZ], RZ ;  /* 0x000000ff03ff09a7 */ /* 0x0003e600081004ff */
.L_x_191:
[----:B------:R-:W-:Y:S01]  /*12bd0*/  R2UR UR6, R193 ;  /* 0x00000000c10672ca */ /* 0x000fe200000e0000 */
[----:B------:R-:W-:Y:S01]  /*12be0*/  UIADD3 UR53, UPT, UPT, UR53, 0x8, URZ ;  /* 0x0000000835357890 */ /* 0x000fe2000fffe0ff */
[----:B------:R-:W-:Y:S01]  /*12bf0*/  R2UR UR5, R178 ;  /* 0x00000000b20572ca */ /* 0x000fe200000e0000 */
[----:B------:R-:W-:Y:S01]  /*12c00*/  ULOP3.LUT UR43, UR43, 0x1, URZ, 0x3c, !UPT ;  /* 0x000000012b2b7892 */ /* 0x000fe2000f8e3cff */
[----:B------:R-:W-:Y:S02]  /*12c10*/  R2UR UR4, R179 ;  /* 0x00000000b30472ca */ /* 0x000fe400000e0000 */
[----:B------:R-:W-:Y:S02]  /*12c20*/  R2UR UR44, R192 ;  /* 0x00000000c02c72ca */ /* 0x000fe400000e0000 */
[C---:B------:R-:W-:Y:S04]  /*12c30*/  ISETP.NE.AND P0, PT, R183.reuse, 0x2, PT ;  /* 0x00000002b700780c */ /* 0x040fe80003f05270 */
[----:B-1----:R-:W-:Y:S01]  /*12c40*/  SEL R3, RZ, 0x1, P0 ;  /* 0x00000001ff037807 */ /* 0x002fe20000000000 */
[----:B------:R-:W-:Y:S01]  /*12c50*/  UISETP.NE.AND UP0, UPT, UR6, URZ, UPT ;  /* 0x000000ff0600728c */ /* 0x000fe2000bf05270 */
[----:B------:R-:W-:Y:S01]  /*12c60*/  SEL R183, R183, RZ, P0 ;  /* 0x000000ffb7b77207 */ /* 0x000fe20000000000 */
[----:B------:R-:W-:Y:S01]  /*12c70*/  UIADD3 UR24, UPT, UPT, UR36, UR5, URZ ;  /* 0x0000000524187290 */ /* 0x000fe2000fffe0ff */
[----:B------:R-:W-:Y:S01]  /*12c80*/  LOP3.LUT R186, R186, R3, RZ, 0x3c, !PT ;  /* 0x00000003baba7212 */ /* 0x000fe200078e3cff */
[----:B------:R-:W-:Y:S05]  /*12c90*/  UIADD3 UR27, UPT, UPT, UR37, UR4, URZ ;  /* 0x00000004251b7290 */ /* 0x000fea000fffe0ff */
[----:B------:R-:W-:Y:S07]  /*12ca0*/  BRA.U UP0, `(.L_x_192) ;  /* 0xffffff3d00007547 */ /* 0x000fee000b83ffff */
[----:B------:R-:W-:Y:S01]  /*12cb0*/  R2UR UR4, R180 ;  /* 0x00000000b40472ca */ /* 0x000fe200000e0000 */
[----:B------:R-:W-:-:S12]  /*12cc0*/  SYNCS.ARRIVE.TRANS64.A1T0 RZ, [UR45+0x110], RZ ;  /* 0x000110ffffff79a7 */ /* 0x000fd8000810002d */
[----:B------:R-:W-:-:S09]  /*12cd0*/  UISETP.NE.AND UP0, UPT, UR4, URZ, UPT ;  /* 0x000000ff0400728c */ /* 0x000fd2000bf05270 */
[----:B------:R-:W-:Y:S05]  /*12ce0*/  BRA.U !UP0, `(.L_x_193) ;  /* 0x0000000108487547 */ /* 0x000fea000b800000 */
[----:B------:R-:W1:Y:S02]  /*12cf0*/  LDCU.64 UR4, c[0x0][0xc90] ;  /* 0x00019200ff0477ac */ /* 0x000e640008000a00 */
[----:B-1----:R-:W-:-:S04]  /*12d00*/  UISETP.NE.U32.AND UP0, UPT, UR4, URZ, UPT ;  /* 0x000000ff0400728c */ /* 0x002fc8000bf05070 */
[----:B------:R-:W-:-:S09]  /*12d10*/  UISETP.NE.AND.EX UP0, UPT, UR5, URZ, UPT, UP0 ;  /* 0x000000ff0500728c */ /* 0x000fd2000bf05300 */
[----:B------:R-:W-:Y:S05]  /*12d20*/  BRA.U UP0, `(.L_x_194) ;  /* 0x00000001000c7547 */ /* 0x000fea000b800000 */
[----:B------:R-:W-:-:S13]  /*12d30*/  FSETP.NEU.AND P0, PT, R133, RZ, PT ;  /* 0x000000ff8500720b */ /* 0x000fda0003f0d000 */
[----:B------:R-:W-:Y:S05]  /*12d40*/  @!P0 EXIT ;  /* 0x000000000000894d */ /* 0x000fea0003800000 */
[----:B------:R-:W-:Y:S05]  /*12d50*/  BRA `(.L_x_193) ;  /* 0x00000000002c7947 */ /* 0x000fea0003800000 */
.L_x_194:
[----:B------:R-:W-:Y:S01]  /*12d60*/  ISETP.NE.AND P0, PT, R182, RZ, PT ;  /* 0x000000ffb600720c */ /* 0x000fe20003f05270 */
[----:B------:R-:W-:-:S12]  /*12d70*/  BSSY.RECONVERGENT B0, `(.L_x_193) ;  /* 0x0000009000007945 */ /* 0x000fd80003800200 */
[----:B------:R-:W-:Y:S05]  /*12d80*/  @P0 BRA `(.L_x_195) ;  /* 0x0000000000140947 */ /* 0x000fea0003800000 */
[----:B------:R-:W1:Y:S02]  /*12d90*/  LDCU.64 UR4, c[0x0][0xc88] ;  /* 0x00019100ff0477ac */ /* 0x000e640008000a00 */
[----:B-1----:R-:W-:-:S04]  /*12da0*/  ISETP.NE.U32.AND P0, PT, RZ, UR4, PT ;  /* 0x00000004ff007c0c */ /* 0x002fc8000bf05070 */
[----:B------:R-:W-:-:S13]  /*12db0*/  ISETP.NE.AND.EX P0, PT, RZ, UR5, PT, P0 ;  /* 0x00000005ff007c0c */ /* 0x000fda000bf05300 */
[----:B------:R-:W-:Y:S05]  /*12dc0*/  @!P0 EXIT ;  /* 0x000000000000894d */ /* 0x000fea0003800000 */
[----:B------:R-:W-:Y:S05]  /*12dd0*/  BRA `(.L_x_196) ;  /* 0x0000000000087947 */ /* 0x000fea0003800000 */
.L_x_195:
[----:B------:R-:W-:-:S13]  /*12de0*/  FSETP.NEU.AND P0, PT, R133, RZ, PT ;  /* 0x000000ff8500720b */ /* 0x000fda0003f0d000 */
[----:B------:R-:W-:Y:S05]  /*12df0*/  @!P0 EXIT ;  /* 0x000000000000894d */ /* 0x000fea0003800000 */
.L_x_196:
[----:B------:R-:W-:Y:S05]  /*12e00*/  BSYNC.RECONVERGENT B0 ;  /* 0x0000000000007941 */ /* 0x000fea0003800200 */
.L_x_193:
[----:B------:R-:W1:Y:S01]  /*12e10*/  S2UR UR5, SR_CgaCtaId ;  /* 0x00000000000579c3 */ /* 0x000e620000008800 */
[----:B------:R-:W-:Y:S01]  /*12e20*/  ULEA UR4, UR47, UR45, 0x3 ;  /* 0x0000002d2f047291 */ /* 0x000fe2000f8e18ff */
[----:B------:R-:W-:-:S04]  /*12e30*/  DEPBAR.LE SB0, 0x0 ;  /* 0x000080000000791a */ /* 0x000fc80000000000 */
[----:B------:R-:W-:-:S04]  /*12e40*/  UIADD3 UR4, UPT, UPT, UR4, 0x90, URZ ;  /* 0x0000009004047890 */ /* 0x000fc8000fffe0ff */
[----:B-1----:R-:W-:-:S09]  /*12e50*/  UPRMT UR4, UR5, 0x654, UR4 ;  /* 0x0000065405047896 */ /* 0x002fd20008000004 */
[----:B------:R-:W-:Y:S01]  /*12e60*/  SYNCS.ARRIVE.TRANS64.RED.A1T0 RZ, [UR4], RZ ;  /* 0x000000ffffff79a7 */ /* 0x000fe20008100404 */
[----:B------:R-:W-:Y:S05]  /*12e70*/  EXIT ;  /* 0x000000000000794d */ /* 0x000fea0003800000 */
.L_x_24:
[----:B-1----:R1:W3:Y:S02]  /*12e80*/  SYNCS.PHASECHK.TRANS64.TRYWAIT P0, [R0+URZ+0x100], R3 ;  /* 0x00010003000075a7 */ /* 0x0022e400080011ff */
[----:B---3--:R-:W-:Y:S05]  /*12e90*/  @!P0 NANOSLEEP.SYNCS 0x989680 ;  /* 0x009896800000895d */ /* 0x008fea0003900000 */
[----:B------:R-:W3:Y:S02]  /*12ea0*/  @!P0 SYNCS.PHASECHK.TRANS64 P0, [R0+URZ+0x100], R3 ;  /* 0x00010003000085a7 */ /* 0x000ee400080010ff */
[----:B---3--:R-:W-:Y:S05]  /*12eb0*/  @!P0 BRA `(.L_x_24) ;  /* 0xfffffffc00f08947 */ /* 0x008fea000383ffff */
[----:B------:R-:W-:Y:S05]  /*12ec0*/  BRA `(.L_x_197) ;  /* 0xfffffee800d07947 */ /* 0x000fea000383ffff */
.L_x_27:
[----:B-1----:R-:W-:-:S07]  /*12ed0*/  MOV R0, UR41 ;  /* 0x0000002900007c02 */ /* 0x002fce0008000f00 */
.L_x_198:
[----:B-1----:R1:W3:Y:S02]  /*12ee0*/  SYNCS.PHASECHK.TRANS64.TRYWAIT P0, [R0+URZ+0x38], R3 ;  /* 0x00003803000075a7 */ /* 0x0022e400080011ff */
[----:B---3--:R-:W-:Y:S05]  /*12ef0*/  @!P0 NANOSLEEP.SYNCS 0x989680 ;  /* 0x009896800000895d */ /* 0x008fea0003900000 */
[----:B------:R-:W3:Y:S02]  /*12f00*/  @!P0 SYNCS.PHASECHK.TRANS64 P0, [R0+URZ+0x38], R3 ;  /* 0x00003803000085a7 */ /* 0x000ee400080010ff */
[----:B---3--:R-:W-:Y:S05]  /*12f10*/  @!P0 BRA `(.L_x_198) ;  /* 0xfffffffc00f08947 */ /* 0x008fea000383ffff */
[----:B------:R-:W-:Y:S05]  /*12f20*/  BRA `(.L_x_26) ;  /* 0xfffffeec00147947 */ /* 0x000fea000383ffff */
.L_x_36:
[----:B-1----:R-:W-:-:S07]  /*12f30*/  MOV R0, UR41 ;  /* 0x0000002900007c02 */ /* 0x002fce0008000f00 */
.L_x_199:
[----:B-1----:R1:W2:Y:S02]  /*12f40*/  SYNCS.PHASECHK.TRANS64.TRYWAIT P0, [R0+URZ+0x38], R3 ;  /* 0x00003803000075a7 */ /* 0x0022a400080011ff */
[----:B--2---:R-:W-:Y:S05]  /*12f50*/  @!P0 NANOSLEEP.SYNCS 0x989680 ;  /* 0x009896800000895d */ /* 0x004fea0003900000 */
[----:B------:R-:W2:Y:S02]  /*12f60*/  @!P0 SYNCS.PHASECHK.TRANS64 P0, [R0+URZ+0x38], R3 ;  /* 0x00003803000085a7 */ /* 0x000ea400080010ff */
[----:B--2---:R-:W-:Y:S05]  /*12f70*/  @!P0 BRA `(.L_x_199) ;  /* 0xfffffffc00f08947 */ /* 0x004fea000383ffff */
[----:B------:R-:W-:Y:S05]  /*12f80*/  BRA `(.L_x_35) ;  /* 0xfffffef000287947 */ /* 0x000fea000383ffff */
.L_x_43:
[----:B-1----:R1:W4:Y:S02]  /*12f90*/  SYNCS.PHASECHK.TRANS64.TRYWAIT P0, [R3+URZ+0xc0], R0 ;  /* 0x0000c000030075a7 */ /* 0x00232400080011ff */
[----:B----4-:R-:W-:Y:S05]  /*12fa0*/  @!P0 NANOSLEEP.SYNCS 0x989680 ;  /* 0x009896800000895d */ /* 0x010fea0003900000 */
[----:B------:R-:W4:Y:S02]  /*12fb0*/  @!P0 SYNCS.PHASECHK.TRANS64 P0, [R3+URZ+0xc0], R0 ;  /* 0x0000c000030085a7 */ /* 0x000f2400080010ff */
[----:B----4-:R-:W-:Y:S05]  /*12fc0*/  @!P0 BRA `(.L_x_43) ;  /* 0xfffffffc00f08947 */ /* 0x010fea000383ffff */
[----:B------:R-:W-:Y:S05]  /*12fd0*/  BRA `(.L_x_200) ;  /* 0xfffffef4001c7947 */ /* 0x000fea000383ffff */
.L_x_47:
[----:B-1----:R-:W-:-:S07]  /*12fe0*/  MOV R0, UR4 ;  /* 0x0000000400007c02 */ /* 0x002fce0008000f00 */
.L_x_201:
[----:B-1----:R1:W2:Y:S02]  /*12ff0*/  SYNCS.PHASECHK.TRANS64.TRYWAIT P0, [R0+URZ], R3 ;  /* 0x00000003000075a7 */ /* 0x0022a400080011ff */
[----:B--2---:R-:W-:Y:S05]  /*13000*/  @!P0 NANOSLEEP.SYNCS 0x989680 ;  /* 0x009896800000895d */ /* 0x004fea0003900000 */
[----:B------:R-:W2:Y:S02]  /*13010*/  @!P0 SYNCS.PHASECHK.TRANS64 P0, [R0+URZ], R3 ;  /* 0x00000003000085a7 */ /* 0x000ea400080010ff */
[----:B--2---:R-:W-:Y:S05]  /*13020*/  @!P0 BRA `(.L_x_201) ;  /* 0xfffffffc00f08947 */ /* 0x004fea000383ffff */
[----:B------:R-:W-:Y:S05]  /*13030*/  BRA `(.L_x_202) ;  /* 0xfffffef800c87947 */ /* 0x000fea000383ffff */
.L_x_48:
[----:B------:R-:W-:-:S07]  /*13040*/  MOV R0, UR5 ;  /* 0x0000000500007c02 */ /* 0x000fce0008000f00 */
.L_x_203:
[----:B-1----:R1:W2:Y:S02]  /*13050*/  SYNCS.PHASECHK.TRANS64.TRYWAIT P0, [R0+URZ], R3 ;  /* 0x00000003000075a7 */ /* 0x0022a400080011ff */
[----:B--2---:R-:W-:Y:S05]  /*13060*/  @!P0 NANOSLEEP.SYNCS 0x989680 ;  /* 0x009896800000895d */ /* 0x004fea0003900000 */
[----:B------:R-:W2:Y:S02]  /*13070*/  @!P0 SYNCS.PHASECHK.TRANS64 P0, [R0+URZ], R3 ;  /* 0x00000003000085a7 */ /* 0x000ea400080010ff */
[----:B--2---:R-:W-:Y:S05]  /*13080*/  @!P0 BRA `(.L_x_203) ;  /* 0xfffffffc00f08947 */ /* 0x004fea000383ffff */
[----:B------:R-:W-:Y:S05]  /*13090*/  BRA `(.L_x_204) ;  /* 0xfffffef800d47947 */ /* 0x000fea000383ffff */
.L_x_49:
[----:B------:R-:W-:-:S07]  /*130a0*/  MOV R0, UR5 ;  /* 0x0000000500007c02 */ /* 0x000fce0008000f00 */
.L_x_205:
[----:B-1----:R1:W2:Y:S02]  /*130b0*/  SYNCS.PHASECHK.TRANS64.TRYWAIT P0, [R0+URZ], R3 ;  /* 0x00000003000075a7 */ /* 0x0022a400080011ff */
[----:B--2---:R-:W-:Y:S05]  /*130c0*/  @!P0 NANOSLEEP.SYNCS 0x989680 ;  /* 0x009896800000895d */ /* 0x004fea0003900000 */
[----:B------:R-:W2:Y:S02]  /*130d0*/  @!P0 SYNCS.PHASECHK.TRANS64 P0, [R0+URZ], R3 ;  /* 0x00000003000085a7 */ /* 0x000ea400080010ff */
[----:B--2---:R-:W-:Y:S05]  /*130e0*/  @!P0 BRA `(.L_x_205) ;  /* 0xfffffffc00f08947 */ /* 0x004fea000383ffff */
[----:B------:R-:W-:Y:S05]  /*130f0*/  BRA `(.L_x_206) ;  /* 0xfffffef800e07947 */ /* 0x000fea000383ffff */
.L_x_50:
[----:B------:R-:W-:-:S07]  /*13100*/  MOV R0, UR5 ;  /* 0x0000000500007c02 */ /* 0x000fce0008000f00 */
.L_x_207:
[----:B-1----:R1:W2:Y:S02]  /*13110*/  SYNCS.PHASECHK.TRANS64.TRYWAIT P0, [R0+URZ], R3 ;  /* 0x00000003000075a7 */ /* 0x0022a400080011ff */
[----:B--2---:R-:W-:Y:S05]  /*13120*/  @!P0 NANOSLEEP.SYNCS 0x989680 ;  /* 0x009896800000895d */ /* 0x004fea0003900000 */
[----:B------:R-:W2:Y:S02]  /*13130*/  @!P0 SYNCS.PHASECHK.TRANS64 P0, [R0+URZ], R3 ;  /* 0x00000003000085a7 */ /* 0x000ea400080010ff */
[----:B--2---:R-:W-:Y:S05]  /*13140*/  @!P0 BRA `(.L_x_207) ;  /* 0xfffffffc00f08947 */ /* 0x004fea000383ffff */
[----:B------:R-:W-:Y:S05]  /*13150*/  BRA `(.L_x_208) ;  /* 0xfffffef800ec7947 */ /* 0x000fea000383ffff */
.L_x_51:
[----:B------:R-:W-:-:S07]  /*13160*/  MOV R0, UR5 ;  /* 0x0000000500007c02 */ /* 0x000fce0008000f00 */
.L_x_209:
[----:B-1----:R1:W2:Y:S02]  /*13170*/  SYNCS.PHASECHK.TRANS64.TRYWAIT P0, [R0+URZ], R3 ;  /* 0x00000003000075a7 */ /* 0x0022a400080011ff */
[----:B--2---:R-:W-:Y:S05]  /*13180*/  @!P0 NANOSLEEP.SYNCS 0x989680 ;  /* 0x009896800000895d */ /* 0x004fea0003900000 */
[----:B------:R-:W2:Y:S02]  /*13190*/  @!P0 SYNCS.PHASECHK.TRANS64 P0, [R0+URZ], R3 ;  /* 0x00000003000085a7 */ /* 0x000ea400080010ff */
[----:B--2---:R-:W-:Y:S05]  /*131a0*/  @!P0 BRA `(.L_x_209) ;  /* 0xfffffffc00f08947 */ /* 0x004fea000383ffff */
[----:B------:R-:W-:Y:S05]  /*131b0*/  BRA `(.L_x_210) ;  /* 0xfffffef800f87947 */ /* 0x000fea000383ffff */
.L_x_52:
[----:B------:R-:W-:-:S07]  /*131c0*/  MOV R0, UR5 ;  /* 0x0000000500007c02 */ /* 0x000fce0008000f00 */
.L_x_211:
[----:B-1----:R1:W2:Y:S02]  /*131d0*/  SYNCS.PHASECHK.TRANS64.TRYWAIT P0, [R0+URZ], R3 ;  /* 0x00000003000075a7 */ /* 0x0022a400080011ff */
[----:B--2---:R-:W-:Y:S05]  /*131e0*/  @!P0 NANOSLEEP.SYNCS 0x989680 ;  /* 0x009896800000895d */ /* 0x004fea0003900000 */
[----:B------:R-:W2:Y:S02]  /*131f0*/  @!P0 SYNCS.PHASECHK.TRANS64 P0, [R0+URZ], R3 ;  /* 0x00000003000085a7 */ /* 0x000ea400080010ff */
[----:B--2---:R-:W-:Y:S05]  /*13200*/  @!P0 BRA `(.L_x_211) ;  /* 0xfffffffc00f08947 */ /* 0x004fea000383ffff */
[----:B------:R-:W-:Y:S05]  /*13210*/  BRA `(.L_x_212) ;  /* 0xfffffefc00047947 */ /* 0x000fea000383ffff */
.L_x_55:
[----:B--2---:R2:W3:Y:S02]  /*13220*/  SYNCS.PHASECHK.TRANS64.TRYWAIT P0, [R0+URZ+0xf0], R5 ;  /* 0x0000f005000075a7 */ /* 0x0044e400080011ff */
[----:B---3--:R-:W-:Y:S05]  /*13230*/  @!P0 NANOSLEEP.SYNCS 0x989680 ;  /* 0x009896800000895d */ /* 0x008fea0003900000 */
[----:B------:R-:W3:Y:S02]  /*13240*/  @!P0 SYNCS.PHASECHK.TRANS64 P0, [R0+URZ+0xf0], R5 ;  /* 0x0000f005000085a7 */ /* 0x000ee400080010ff */
[----:B---3--:R-:W-:Y:S05]  /*13250*/  @!P0 BRA `(.L_x_55) ;  /* 0xfffffffc00f08947 */ /* 0x008fea000383ffff */
[----:B------:R-:W-:Y:S05]  /*13260*/  BRA `(.L_x_213) ;  /* 0xfffffefc00687947 */ /* 0x000fea000383ffff */
.L_x_56:
[----:B------:R-:W-:-:S07]  /*13270*/  MOV R0, UR4 ;  /* 0x0000000400007c02 */ /* 0x000fce0008000f00 */
.L_x_214:
[----:B--2---:R2:W3:Y:S02]  /*13280*/  SYNCS.PHASECHK.TRANS64.TRYWAIT P0, [R0+URZ+0xd0], R5 ;  /* 0x0000d005000075a7 */ /* 0x0044e400080011ff */
[----:B---3--:R-:W-:Y:S05]  /*13290*/  @!P0 NANOSLEEP.SYNCS 0x989680 ;  /* 0x009896800000895d */ /* 0x008fea0003900000 */
[----:B------:R-:W3:Y:S02]  /*132a0*/  @!P0 SYNCS.PHASECHK.TRANS64 P0, [R0+URZ+0xd0], R5 ;  /* 0x0000d005000085a7 */ /* 0x000ee400080010ff */
[----:B---3--:R-:W-:Y:S05]  /*132b0*/  @!P0 BRA `(.L_x_214) ;  /* 0xfffffffc00f08947 */ /* 0x008fea000383ffff */
[----:B------:R-:W-:Y:S05]  /*132c0*/  BRA `(.L_x_215) ;  /* 0xfffffefc00787947 */ /* 0x000fea000383ffff */
.L_x_57:
[----:B--2---:R2:W3:Y:S02]  /*132d0*/  SYNCS.PHASECHK.TRANS64.TRYWAIT P1, [R0+URZ+0xc0], R5 ;  /* 0x0000c005000075a7 */ /* 0x0044e400080211ff */
[----:B---3--:R-:W-:Y:S05]  /*132e0*/  @!P1 NANOSLEEP.SYNCS 0x989680 ;  /* 0x009896800000995d */ /* 0x008fea0003900000 */
[----:B------:R-:W3:Y:S02]  /*132f0*/  @!P1 SYNCS.PHASECHK.TRANS64 P1, [R0+URZ+0xc0], R5 ;  /* 0x0000c005000095a7 */ /* 0x000ee400080210ff */
[----:B---3--:R-:W-:Y:S05]  /*13300*/  @!P1 BRA `(.L_x_57) ;  /* 0xfffffffc00f09947 */ /* 0x008fea000383ffff */
[----:B------:R-:W-:Y:S05]  /*13310*/  BRA `(.L_x_216) ;  /* 0xfffffefc00a87947 */ /* 0x000fea000383ffff */
.L_x_60:
[----:B------:R-:W-:-:S07]  /*13320*/  MOV R0, UR4 ;  /* 0x0000000400007c02 */ /* 0x000fce0008000f00 */
.L_x_217:
[----:B--2---:R2:W3:Y:S02]  /*13330*/  SYNCS.PHASECHK.TRANS64.TRYWAIT P0, [R0+URZ+0xd0], R3 ;  /* 0x0000d003000075a7 */ /* 0x0044e400080011ff */
[----:B---3--:R-:W-:Y:S05]  /*13340*/  @!P0 NANOSLEEP.SYNCS 0x989680 ;  /* 0x009896800000895d */ /* 0x008fea0003900000 */
[----:B------:R-:W3:Y:S02]  /*13350*/  @!P0 SYNCS.PHASECHK.TRANS64 P0, [R0+URZ+0xd0], R3 ;  /* 0x0000d003000085a7 */ /* 0x000ee400080010ff */
[----:B---3--:R-:W-:Y:S05]  /*13360*/  @!P0 BRA `(.L_x_217) ;  /* 0xfffffffc00f08947 */ /* 0x008fea000383ffff */
[----:B------:R-:W-:Y:S05]  /*13370*/  BRA `(.L_x_59) ;  /* 0xfffffefc00fc7947 */ /* 0x000fea000383ffff */
.L_x_67:
[----:B--2---:R2:W3:Y:S02]  /*13380*/  SYNCS.PHASECHK.TRANS64.TRYWAIT P0, [R16+URZ+0xc0], R5 ;  /* 0x0000c005100075a7 */ /* 0x0044e400080011ff */
[----:B---3--:R-:W-:Y:S05]  /*13390*/  @!P0 NANOSLEEP.SYNCS 0x989680 ;  /* 0x009896800000895d */ /* 0x008fea0003900000 */
[----:B------:R-:W3:Y:S02]  /*133a0*/  @!P0 SYNCS.PHASECHK.TRANS64 P0, [R16+URZ+0xc0], R5 ;  /* 0x0000c005100085a7 */ /* 0x000ee400080010ff */
[----:B---3--:R-:W-:Y:S05]  /*133b0*/  @!P0 BRA `(.L_x_67) ;  /* 0xfffffffc00f08947 */ /* 0x008fea000383ffff */
[----:B------:R-:W-:Y:S05]  /*133c0*/  BRA `(.L_x_218) ;  /* 0xffffff0400b47947 */ /* 0x000fea000383ffff */
.L_x_70:
[----:B--2---:R2:W3:Y:S02]  /*133d0*/  SYNCS.PHASECHK.TRANS64.TRYWAIT P1, [R4+URZ], R5 ;  /* 0x00000005040075a7 */ /* 0x0044e400080211ff */
[----:B---3--:R-:W-:Y:S05]  /*133e0*/  @!P1 NANOSLEEP.SYNCS 0x989680 ;  /* 0x009896800000995d */ /* 0x008fea0003900000 */
[----:B------:R-:W3:Y:S02]  /*133f0*/  @!P1 SYNCS.PHASECHK.TRANS64 P1, [R4+URZ], R5 ;  /* 0x00000005040095a7 */ /* 0x000ee400080210ff */
[----:B---3--:R-:W-:Y:S05]  /*13400*/  @!P1 BRA `(.L_x_70) ;  /* 0xfffffffc00f09947 */ /* 0x008fea000383ffff */
[----:B------:R-:W-:Y:S05]  /*13410*/  BRA `(.L_x_69) ;  /* 0xffffff0800087947 */ /* 0x000fea000383ffff */
.L_x_71:
[----:B--2---:R2:W3:Y:S02]  /*13420*/  SYNCS.PHASECHK.TRANS64.TRYWAIT P2, [R3+URZ+0xe8], R20 ;  /* 0x0000e814030075a7 */ /* 0x0044e400080411ff */
[----:B---3--:R-:W-:Y:S05]  /*13430*/  @!P2 NANOSLEEP.SYNCS 0x989680 ;  /* 0x009896800000a95d */ /* 0x008fea0003900000 */
[----:B------:R-:W3:Y:S02]  /*13440*/  @!P2 SYNCS.PHASECHK.TRANS64 P2, [R3+URZ+0xe8], R20 ;  /* 0x0000e8140300a5a7 */ /* 0x000ee400080410ff */
[----:B---3--:R-:W-:Y:S05]  /*13450*/  @!P2 BRA `(.L_x_71) ;  /* 0xfffffffc00f0a947 */ /* 0x008fea000383ffff */
[----:B------:R-:W-:Y:S05]  /*13460*/  BRA `(.L_x_219) ;  /* 0xffffff0800887947 */ /* 0x000fea000383ffff */
.L_x_74:
[----:B---3--:R3:W4:Y:S02]  /*13470*/  SYNCS.PHASECHK.TRANS64.TRYWAIT P2, [R7+URZ], R4 ;  /* 0x00000004070075a7 */ /* 0x00872400080411ff */
[----:B----4-:R-:W-:Y:S05]  /*13480*/  @!P2 NANOSLEEP.SYNCS 0x989680 ;  /* 0x009896800000a95d */ /* 0x010fea0003900000 */
[----:B------:R-:W4:Y:S02]  /*13490*/  @!P2 SYNCS.PHASECHK.TRANS64 P2, [R7+URZ], R4 ;  /* 0x000000040700a5a7 */ /* 0x000f2400080410ff */
[----:B----4-:R-:W-:Y:S05]  /*134a0*/  @!P2 BRA `(.L_x_74) ;  /* 0xfffffffc00f0a947 */ /* 0x010fea000383ffff */
[----:B------:R-:W-:Y:S05]  /*134b0*/  BRA `(.L_x_73) ;  /* 0xffffff0c00487947 */ /* 0x000fea000383ffff */
.L_x_77:
[----:B--2---:R2:W3:Y:S02]  /*134c0*/  SYNCS.PHASECHK.TRANS64.TRYWAIT P0, [R3+URZ+0x110], R2 ;  /* 0x00011002030075a7 */ /* 0x0044e400080011ff */
[----:B---3--:R-:W-:Y:S05]  /*134d0*/  @!P0 NANOSLEEP.SYNCS 0x989680 ;  /* 0x009896800000895d */ /* 0x008fea0003900000 */
[----:B------:R-:W3:Y:S02]  /*134e0*/  @!P0 SYNCS.PHASECHK.TRANS64 P0, [R3+URZ+0x110], R2 ;  /* 0x00011002030085a7 */ /* 0x000ee400080010ff */
[----:B---3--:R-:W-:Y:S05]  /*134f0*/  @!P0 BRA `(.L_x_77) ;  /* 0xfffffffc00f08947 */ /* 0x008fea000383ffff */
[----:B------:R-:W-:Y:S05]  /*13500*/  BRA `(.L_x_220) ;  /* 0xffffff1000987947 */ /* 0x000fea000383ffff */
.L_x_82:
[----:B-1----:R1:W2:Y:S02]  /*13510*/  SYNCS.PHASECHK.TRANS64.TRYWAIT P0, [R8+URZ+0xc0], R5 ;  /* 0x0000c005080075a7 */ /* 0x0022a400080011ff */
[----:B--2---:R-:W-:Y:S05]  /*13520*/  @!P0 NANOSLEEP.SYNCS 0x989680 ;  /* 0x009896800000895d */ /* 0x004fea0003900000 */
[----:B------:R-:W2:Y:S02]  /*13530*/  @!P0 SYNCS.PHASECHK.TRANS64 P0, [R8+URZ+0xc0], R5 ;  /* 0x0000c005080085a7 */ /* 0x000ea400080010ff */
[----:B--2---:R-:W-:Y:S05]  /*13540*/  @!P0 BRA `(.L_x_82) ;  /* 0xfffffffc00f08947 */ /* 0x004fea000383ffff */
[----:B------:R-:W-:Y:S05]  /*13550*/  BRA `(.L_x_221) ;  /* 0xffffff1400dc7947 */ /* 0x000fea000383ffff */
.L_x_85:
[----:B------:R-:W-:Y:S07]  /*13560*/  MOV R0, UR21 ;  /* 0x0000001500007c02 */ /* 0x000fee0008000f00 */
.L_x_222:
[----:B-1----:R1:W2:Y:S02]  /*13570*/  SYNCS.PHASECHK.TRANS64.TRYWAIT P1, [R0+URZ+0xb8], R5 ;  /* 0x0000b805000075a7 */ /* 0x0022a400080211ff */
[----:B--2---:R-:W-:Y:S05]  /*13580*/  @!P1 NANOSLEEP.SYNCS 0x989680 ;  /* 0x009896800000995d */ /* 0x004fea0003900000 */
[----:B------:R-:W2:Y:S02]  /*13590*/  @!P1 SYNCS.PHASECHK.TRANS64 P1, [R0+URZ+0xb8], R5 ;  /* 0x0000b805000095a7 */ /* 0x000ea400080210ff */
[----:B--2---:R-:W-:Y:S05]  /*135a0*/  @!P1 BRA `(.L_x_222) ;  /* 0xfffffffc00f09947 */ /* 0x004fea000383ffff */
[----:B------:R-:W-:Y:S05]  /*135b0*/  BRA `(.L_x_84) ;  /* 0xffffff1c00587947 */ /* 0x000fea000383ffff */
.L_x_88:
[----:B------:R-:W-:Y:S07]  /*135c0*/  MOV R0, UR21 ;  /* 0x0000001500007c02 */ /* 0x000fee0008000f00 */
.L_x_223:
[----:B-1----:R1:W2:Y:S02]  /*135d0*/  SYNCS.PHASECHK.TRANS64.TRYWAIT P0, [R0+URZ+0x90], R5 ;  /* 0x00009005000075a7 */ /* 0x0022a400080011ff */
[----:B--2---:R-:W-:Y:S05]  /*135e0*/  @!P0 NANOSLEEP.SYNCS 0x989680 ;  /* 0x009896800000895d */ /* 0x004fea0003900000 */
[----:B------:R-:W2:Y:S02]  /*135f0*/  @!P0 SYNCS.PHASECHK.TRANS64 P0, [R0+URZ+0x90], R5 ;  /* 0x00009005000085a7 */ /* 0x000ea400080010ff */
[----:B--2---:R-:W-:Y:S05]  /*13600*/  @!P0 BRA `(.L_x_223) ;  /* 0xfffffffc00f08947 */ /* 0x004fea000383ffff */
[----:B------:R-:W-:Y:S05]  /*13610*/  BRA `(.L_x_224) ;  /* 0xffffff1c00bc7947 */ /* 0x000fea000383ffff */
.L_x_89:
[----:B------:R-:W-:Y:S07]  /*13620*/  MOV R0, UR21 ;  /* 0x0000001500007c02 */ /* 0x000fee0008000f00 */
.L_x_225:
[----:B-1----:R1:W2:Y:S02]  /*13630*/  SYNCS.PHASECHK.TRANS64.TRYWAIT P0, [R0+URZ+0x98], R5 ;  /* 0x00009805000075a7 */ /* 0x0022a400080011ff */
[----:B--2---:R-:W-:Y:S05]  /*13640*/  @!P0 NANOSLEEP.SYNCS 0x989680 ;  /* 0x009896800000895d */ /* 0x004fea0003900000 */
[----:B------:R-:W2:Y:S02]  /*13650*/  @!P0 SYNCS.PHASECHK.TRANS64 P0, [R0+URZ+0x98], R5 ;  /* 0x00009805000085a7 */ /* 0x000ea400080010ff */
[----:B--2---:R-:W-:Y:S05]  /*13660*/  @!P0 BRA `(.L_x_225) ;  /* 0xfffffffc00f08947 */ /* 0x004fea000383ffff */
[----:B------:R-:W-:Y:S05]  /*13670*/  BRA `(.L_x_226) ;  /* 0xffffff2000147947 */ /* 0x000fea000383ffff */
.L_x_90:
[----:B------:R-:W-:Y:S07]  /*13680*/  MOV R0, UR21 ;  /* 0x0000001500007c02 */ /* 0x000fee0008000f00 */
.L_x_227:
[----:B-1----:R1:W2:Y:S02]  /*13690*/  SYNCS.PHASECHK.TRANS64.TRYWAIT P0, [R0+URZ+0xa0], R5 ;  /* 0x0000a005000075a7 */ /* 0x0022a400080011ff */
[----:B--2---:R-:W-:Y:S05]  /*136a0*/  @!P0 NANOSLEEP.SYNCS 0x989680 ;  /* 0x009896800000895d */ /* 0x004fea0003900000 */
[----:B------:R-:W2:Y:S02]  /*136b0*/  @!P0 SYNCS.PHASECHK.TRANS64 P0, [R0+URZ+0xa0], R5 ;  /* 0x0000a005000085a7 */ /* 0x000ea400080010ff */
[----:B--2---:R-:W-:Y:S05]  /*136c0*/  @!P0 BRA `(.L_x_227) ;  /* 0xfffffffc00f08947 */ /* 0x004fea000383ffff */
[----:B------:R-:W-:Y:S05]  /*136d0*/  BRA `(.L_x_228) ;  /* 0xffffff20007c7947 */ /* 0x000fea000383ffff */
.L_x_91:
[----:B------:R-:W-:Y:S07]  /*136e0*/  MOV R0, UR21 ;  /* 0x0000001500007c02 */ /* 0x000fee0008000f00 */
.L_x_229:
[----:B-1----:R1:W2:Y:S02]  /*136f0*/  SYNCS.PHASECHK.TRANS64.TRYWAIT P0, [R0+URZ+0xa8], R5 ;  /* 0x0000a805000075a7 */ /* 0x0022a400080011ff */
[----:B--2---:R-:W-:Y:S05]  /*13700*/  @!P0 NANOSLEEP.SYNCS 0x989680 ;  /* 0x009896800000895d */ /* 0x004fea0003900000 */
[----:B------:R-:W2:Y:S02]  /*13710*/  @!P0 SYNCS.PHASECHK.TRANS64 P0, [R0+URZ+0xa8], R5 ;  /* 0x0000a805000085a7 */ /* 0x000ea400080010ff */
[----:B--2---:R-:W-:Y:S05]  /*13720*/  @!P0 BRA `(.L_x_229) ;  /* 0xfffffffc00f08947 */ /* 0x004fea000383ffff */
[----:B------:R-:W-:Y:S05]  /*13730*/  BRA `(.L_x_230) ;  /* 0xffffff2000d87947 */ /* 0x000fea000383ffff */
.L_x_92:
[----:B------:R-:W-:Y:S07]  /*13740*/  MOV R7, UR21 ;  /* 0x0000001500077c02 */ /* 0x000fee0008000f00 */
.L_x_231:
[----:B-1----:R1:W2:Y:S02]  /*13750*/  SYNCS.PHASECHK.TRANS64.TRYWAIT P0, [R7+URZ+0x90], R4 ;  /* 0x00009004070075a7 */ /* 0x0022a400080011ff */
[----:B--2---:R-:W-:Y:S05]  /*13760*/  @!P0 NANOSLEEP.SYNCS 0x989680 ;  /* 0x009896800000895d */ /* 0x004fea0003900000 */
[----:B------:R-:W2:Y:S02]  /*13770*/  @!P0 SYNCS.PHASECHK.TRANS64 P0, [R7+URZ+0x90], R4 ;  /* 0x00009004070085a7 */ /* 0x000ea400080010ff */
[----:B--2---:R-:W-:Y:S05]  /*13780*/  @!P0 BRA `(.L_x_231) ;  /* 0xfffffffc00f08947 */ /* 0x004fea000383ffff */
[----:B------:R-:W-:Y:S05]  /*13790*/  BRA `(.L_x_232) ;  /* 0xffffff2400407947 */ /* 0x000fea000383ffff */
.L_x_93:
[----:B------:R-:W-:Y:S07]  /*137a0*/  MOV R7, UR21 ;  /* 0x0000001500077c02 */ /* 0x000fee0008000f00 */
.L_x_233:
[----:B-1----:R1:W2:Y:S02]  /*137b0*/  SYNCS.PHASECHK.TRANS64.TRYWAIT P0, [R7+URZ+0x98], R4 ;  /* 0x00009804070075a7 */ /* 0x0022a400080011ff */
[----:B--2---:R-:W-:Y:S05]  /*137c0*/  @!P0 NANOSLEEP.SYNCS 0x989680 ;  /* 0x009896800000895d */ /* 0x004fea0003900000 */
[----:B------:R-:W2:Y:S02]  /*137d0*/  @!P0 SYNCS.PHASECHK.TRANS64 P0, [R7+URZ+0x98], R4 ;  /* 0x00009804070085a7 */ /* 0x000ea400080010ff */
[----:B--2---:R-:W-:Y:S05]  /*137e0*/  @!P0 BRA `(.L_x_233) ;  /* 0xfffffffc00f08947 */ /* 0x004fea000383ffff */
[----:B------:R-:W-:Y:S05]  /*137f0*/  BRA `(.L_x_234) ;  /* 0xffffff2400a47947 */ /* 0x000fea000383ffff */
.L_x_94:
[----:B------:R-:W-:Y:S07]  /*13800*/  MOV R7, UR21 ;  /* 0x0000001500077c02 */ /* 0x000fee0008000f00 */
.L_x_235:
[----:B-1----:R1:W2:Y:S02]  /*13810*/  SYNCS.PHASECHK.TRANS64.TRYWAIT P0, [R7+URZ+0xa0], R4 ;  /* 0x0000a004070075a7 */ /* 0x0022a400080011ff */
[----:B--2---:R-:W-:Y:S05]  /*13820*/  @!P0 NANOSLEEP.SYNCS 0x989680 ;  /* 0x009896800000895d */ /* 0x004fea0003900000 */
[----:B------:R-:W2:Y:S02]  /*13830*/  @!P0 SYNCS.PHASECHK.TRANS64 P0, [R7+URZ+0xa0], R4 ;  /* 0x0000a004070085a7 */ /* 0x000ea400080010ff */
[----:B--2---:R-:W-:Y:S05]  /*13840*/  @!P0 BRA `(.L_x_235) ;  /* 0xfffffffc00f08947 */ /* 0x004fea000383ffff */
[----:B------:R-:W-:Y:S05]  /*13850*/  BRA `(.L_x_236) ;  /* 0xffffff28000c7947 */ /* 0x000fea000383ffff */
.L_x_95:
[----:B------:R-:W-:Y:S07]  /*13860*/  MOV R7, UR21 ;  /* 0x0000001500077c02 */ /* 0x000fee0008000f00 */
.L_x_237:
[----:B-1----:R1:W2:Y:S02]  /*13870*/  SYNCS.PHASECHK.TRANS64.TRYWAIT P0, [R7+URZ+0xa8], R4 ;  /* 0x0000a804070075a7 */ /* 0x0022a400080011ff */
[----:B--2---:R-:W-:Y:S05]  /*13880*/  @!P0 NANOSLEEP.SYNCS 0x989680 ;  /* 0x009896800000895d */ /* 0x004fea0003900000 */
[----:B------:R-:W2:Y:S02]  /*13890*/  @!P0 SYNCS.PHASECHK.TRANS64 P0, [R7+URZ+0xa8], R4 ;  /* 0x0000a804070085a7 */ /* 0x000ea400080010ff */
[----:B--2---:R-:W-:Y:S05]  /*138a0*/  @!P0 BRA `(.L_x_237) ;  /* 0xfffffffc00f08947 */ /* 0x004fea000383ffff */
[----:B------:R-:W-:Y:S05]  /*138b0*/  BRA `(.L_x_238) ;  /* 0xffffff2800707947 */ /* 0x000fea000383ffff */
.L_x_97:
[----:B------:R-:W-:-:S07]  /*138c0*/  MOV R0, UR21 ;  /* 0x0000001500007c02 */ /* 0x000fce0008000f00 */
.L_x_239:
[----:B--2---:R2:W3:Y:S02]  /*138d0*/  SYNCS.PHASECHK.TRANS64.TRYWAIT P0, [R0+URZ+0x90], R5 ;  /* 0x00009005000075a7 */ /* 0x0044e400080011ff */
[----:B---3--:R-:W-:Y:S05]  /*138e0*/  @!P0 NANOSLEEP.SYNCS 0x989680 ;  /* 0x009896800000895d */ /* 0x008fea0003900000 */
[----:B------:R-:W3:Y:S02]  /*138f0*/  @!P0 SYNCS.PHASECHK.TRANS64 P0, [R0+URZ+0x90], R5 ;  /* 0x00009005000085a7 */ /* 0x000ee400080010ff */
[----:B---3--:R-:W-:Y:S05]  /*13900*/  @!P0 BRA `(.L_x_239) ;  /* 0xfffffffc00f08947 */ /* 0x008fea000383ffff */
[----:B------:R-:W-:Y:S05]  /*13910*/  BRA `(.L_x_240) ;  /* 0xffffff2800f87947 */ /* 0x000fea000383ffff */
.L_x_98:
[----:B--2---:R-:W-:-:S07]  /*13920*/  MOV R0, UR21 ;  /* 0x0000001500007c02 */ /* 0x004fce0008000f00 */
.L_x_241:
[----:B--2---:R2:W3:Y:S02]  /*13930*/  SYNCS.PHASECHK.TRANS64.TRYWAIT P0, [R0+URZ+0x98], R5 ;  /* 0x00009805000075a7 */ /* 0x0044e400080011ff */
[----:B---3--:R-:W-:Y:S05]  /*13940*/  @!P0 NANOSLEEP.SYNCS 0x989680 ;  /* 0x009896800000895d */ /* 0x008fea0003900000 */
[----:B------:R-:W3:Y:S02]  /*13950*/  @!P0 SYNCS.PHASECHK.TRANS64 P0, [R0+URZ+0x98], R5 ;  /* 0x00009805000085a7 */ /* 0x000ee400080010ff */
[----:B---3--:R-:W-:Y:S05]  /*13960*/  @!P0 BRA `(.L_x_241) ;  /* 0xfffffffc00f08947 */ /* 0x008fea000383ffff */
[----:B------:R-:W-:Y:S05]  /*13970*/  BRA `(.L_x_242) ;  /* 0xffffff2800e87947 */ /* 0x000fea000383ffff */
.L_x_99:
[----:B------:R-:W-:-:S07]  /*13980*/  MOV R2, UR21 ;  /* 0x0000001500027c02 */ /* 0x000fce0008000f00 */
.L_x_243:
[----:B--2---:R2:W3:Y:S02]  /*13990*/  SYNCS.PHASECHK.TRANS64.TRYWAIT P0, [R2+URZ+0xa0], R5 ;  /* 0x0000a005020075a7 */ /* 0x0044e400080011ff */
[----:B---3--:R-:W-:Y:S05]  /*139a0*/  @!P0 NANOSLEEP.SYNCS 0x989680 ;  /* 0x009896800000895d */ /* 0x008fea0003900000 */
[----:B------:R-:W3:Y:S02]  /*139b0*/  @!P0 SYNCS.PHASECHK.TRANS64 P0, [R2+URZ+0xa0], R5 ;  /* 0x0000a005020085a7 */ /* 0x000ee400080010ff */
[----:B---3--:R-:W-:Y:S05]  /*139c0*/  @!P0 BRA `(.L_x_243) ;  /* 0xfffffffc00f08947 */ /* 0x008fea000383ffff */
[----:B------:R-:W-:Y:S05]  /*139d0*/  BRA `(.L_x_244) ;  /* 0xffffff2800dc7947 */ /* 0x000fea000383ffff */
.L_x_101:
[----:B-1----:R1:W2:Y:S02]  /*139e0*/  SYNCS.PHASECHK.TRANS64.TRYWAIT P0, [R0+URZ+0xc0], R3 ;  /* 0x0000c003000075a7 */ /* 0x0022a400080011ff */
[----:B--2---:R-:W-:Y:S05]  /*139f0*/  @!P0 NANOSLEEP.SYNCS 0x989680 ;  /* 0x009896800000895d */ /* 0x004fea0003900000 */
[----:B------:R-:W2:Y:S02]  /*13a00*/  @!P0 SYNCS.PHASECHK.TRANS64 P0, [R0+URZ+0xc0], R3 ;  /* 0x0000c003000085a7 */ /* 0x000ea400080010ff */
[----:B--2---:R-:W-:Y:S05]  /*13a10*/  @!P0 BRA `(.L_x_101) ;  /* 0xfffffffc00f08947 */ /* 0x004fea000383ffff */
[----:B------:R-:W-:Y:S05]  /*13a20*/  BRA `(.L_x_245) ;  /* 0xffffff2c00b47947 */ /* 0x000fea000383ffff */
.L_x_112:
[----:B-1----:R-:W-:Y:S04]  /*13a30*/  MOV R3, UR45 ;  /* 0x0000002d00037c02 */ /* 0x002fe80008000f00 */
[----:B------:R1:W3:Y:S03]  /*13a40*/  SYNCS.PHASECHK.TRANS64.TRYWAIT P1, [R3+URZ+0x70], R6 ;  /* 0x00007006030075a7 */ /* 0x0002e600080211ff */
[----:B---3--:R-:W-:Y:S05]  /*13a50*/  @!P1 NANOSLEEP.SYNCS 0x989680 ;  /* 0x009896800000995d */ /* 0x008fea0003900000 */
[----:B------:R-:W3:Y:S02]  /*13a60*/  @!P1 SYNCS.PHASECHK.TRANS64 P1, [R3+URZ+0x70], R6 ;  /* 0x00007006030095a7 */ /* 0x000ee400080210ff */
[----:B---3--:R-:W-:Y:S05]  /*13a70*/  @!P1 BRA `(.L_x_112) ;  /* 0xfffffffc00ec9947 */ /* 0x008fea000383ffff */
[----:B------:R-:W-:Y:S05]  /*13a80*/  BRA `(.L_x_111) ;  /* 0xffffff3c00947947 */ /* 0x000fea000383ffff */
.L_x_114:
[----:B-1----:R-:W-:Y:S04]  /*13a90*/  MOV R3, UR45 ;  /* 0x0000002d00037c02 */ /* 0x002fe80008000f00 */
[----:B------:R1:W4:Y:S03]  /*13aa0*/  SYNCS.PHASECHK.TRANS64.TRYWAIT P0, [R3+URZ+0xe0], R4 ;  /* 0x0000e004030075a7 */ /* 0x00032600080011ff */
[----:B----4-:R-:W-:Y:S05]  /*13ab0*/  @!P0 NANOSLEEP.SYNCS 0x989680 ;  /* 0x009896800000895d */ /* 0x010fea0003900000 */
[----:B------:R-:W4:Y:S02]  /*13ac0*/  @!P0 SYNCS.PHASECHK.TRANS64 P0, [R3+URZ+0xe0], R4 ;  /* 0x0000e004030085a7 */ /* 0x000f2400080010ff */
[----:B----4-:R-:W-:Y:S05]  /*13ad0*/  @!P0 BRA `(.L_x_114) ;  /* 0xfffffffc00ec8947 */ /* 0x010fea000383ffff */
[----:B------:R-:W-:Y:S05]  /*13ae0*/  BRA `(.L_x_113) ;  /* 0xffffff3c00c47947 */ /* 0x000fea000383ffff */
.L_x_125:
[----:B--2---:R2:W4:Y:S02]  /*13af0*/  SYNCS.PHASECHK.TRANS64.TRYWAIT P0, [R3+URZ+0x70], R0 ;  /* 0x00007000030075a7 */ /* 0x00452400080011ff */
[----:B----4-:R-:W-:Y:S05]  /*13b00*/  @!P0 NANOSLEEP.SYNCS 0x989680 ;  /* 0x009896800000895d */ /* 0x010fea0003900000 */
[----:B------:R-:W4:Y:S02]  /*13b10*/  @!P0 SYNCS.PHASECHK.TRANS64 P0, [R3+URZ+0x70], R0 ;  /* 0x00007000030085a7 */ /* 0x000f2400080010ff */
[----:B----4-:R-:W-:Y:S05]  /*13b20*/  @!P0 BRA `(.L_x_125) ;  /* 0xfffffffc00f08947 */ /* 0x010fea000383ffff */
[----:B------:R-:W-:Y:S05]  /*13b30*/  BRA `(.L_x_124) ;  /* 0xffffff5400787947 */ /* 0x000fea000383ffff */
.L_x_135:
[----:B-1----:R1:W2:Y:S02]  /*13b40*/  SYNCS.PHASECHK.TRANS64.TRYWAIT P0, [R11+URZ+0x70], R8 ;  /* 0x000070080b0075a7 */ /* 0x0022a400080011ff */
[----:B--2---:R-:W-:Y:S05]  /*13b50*/  @!P0 NANOSLEEP.SYNCS 0x989680 ;  /* 0x009896800000895d */ /* 0x004fea0003900000 */
[----:B------:R-:W2:Y:S02]  /*13b60*/  @!P0 SYNCS.PHASECHK.TRANS64 P0, [R11+URZ+0x70], R8 ;  /* 0x000070080b0085a7 */ /* 0x000ea400080010ff */
[----:B--2---:R-:W-:Y:S05]  /*13b70*/  @!P0 BRA `(.L_x_135) ;  /* 0xfffffffc00f08947 */ /* 0x004fea000383ffff */
[----:B------:R-:W-:Y:S05]  /*13b80*/  BRA `(.L_x_134) ;  /* 0xffffff6c00147947 */ /* 0x000fea000383ffff */
.L_x_145:
[----:B-1----:R1:W2:Y:S02]  /*13b90*/  SYNCS.PHASECHK.TRANS64.TRYWAIT P0, [R0+URZ+0x70], R5 ;  /* 0x00007005000075a7 */ /* 0x0022a400080011ff */
[----:B--2---:R-:W-:Y:S05]  /*13ba0*/  @!P0 NANOSLEEP.SYNCS 0x989680 ;  /* 0x009896800000895d */ /* 0x004fea0003900000 */
[----:B------:R-:W2:Y:S02]  /*13bb0*/  @!P0 SYNCS.PHASECHK.TRANS64 P0, [R0+URZ+0x70], R5 ;  /* 0x00007005000085a7 */ /* 0x000ea400080010ff */
[----:B--2---:R-:W-:Y:S05]  /*13bc0*/  @!P0 BRA `(.L_x_145) ;  /* 0xfffffffc00f08947 */ /* 0x004fea000383ffff */
[----:B------:R-:W-:Y:S05]  /*13bd0*/  BRA `(.L_x_144) ;  /* 0xffffff80006c7947 */ /* 0x000fea000383ffff */
.L_x_155:
[----:B-1----:R1:W4:Y:S02]  /*13be0*/  SYNCS.PHASECHK.TRANS64.TRYWAIT P0, [R8+URZ+0x70], R5 ;  /* 0x00007005080075a7 */ /* 0x00232400080011ff */
[----:B----4-:R-:W-:Y:S05]  /*13bf0*/  @!P0 NANOSLEEP.SYNCS 0x989680 ;  /* 0x009896800000895d */ /* 0x010fea0003900000 */
[----:B------:R-:W4:Y:S02]  /*13c00*/  @!P0 SYNCS.PHASECHK.TRANS64 P0, [R8+URZ+0x70], R5 ;  /* 0x00007005080085a7 */ /* 0x000f2400080010ff */
[----:B----4-:R-:W-:Y:S05]  /*13c10*/  @!P0 BRA `(.L_x_155) ;  /* 0xfffffffc00f08947 */ /* 0x010fea000383ffff */
[----:B------:R-:W-:Y:S05]  /*13c20*/  BRA `(.L_x_154) ;  /* 0xffffff9800007947 */ /* 0x000fea000383ffff */
.L_x_165:
[----:B-1----:R1:W4:Y:S02]  /*13c30*/  SYNCS.PHASECHK.TRANS64.TRYWAIT P0, [R8+URZ+0x70], R5 ;  /* 0x00007005080075a7 */ /* 0x00232400080011ff */
[----:B----4-:R-:W-:Y:S05]  /*13c40*/  @!P0 NANOSLEEP.SYNCS 0x989680 ;  /* 0x009896800000895d */ /* 0x010fea0003900000 */
[----:B------:R-:W4:Y:S02]  /*13c50*/  @!P0 SYNCS.PHASECHK.TRANS64 P0, [R8+URZ+0x70], R5 ;  /* 0x00007005080085a7 */ /* 0x000f2400080010ff */
[----:B----4-:R-:W-:Y:S05]  /*13c60*/  @!P0 BRA `(.L_x_165) ;  /* 0xfffffffc00f08947 */ /* 0x010fea000383ffff */
[----:B------:R-:W-:Y:S05]  /*13c70*/  BRA `(.L_x_164) ;  /* 0xffffffac00707947 */ /* 0x000fea000383ffff */
.L_x_175:
[----:B-1----:R1:W4:Y:S02]  /*13c80*/  SYNCS.PHASECHK.TRANS64.TRYWAIT P0, [R0+URZ+0x70], R5 ;  /* 0x00007005000075a7 */ /* 0x00232400080011ff */
[----:B----4-:R-:W-:Y:S05]  /*13c90*/  @!P0 NANOSLEEP.SYNCS 0x989680 ;  /* 0x009896800000895d */ /* 0x010fea0003900000 */
[----:B------:R-:W4:Y:S02]  /*13ca0*/  @!P0 SYNCS.PHASECHK.TRANS64 P0, [R0+URZ+0x70], R5 ;  /* 0x00007005000085a7 */ /* 0x000f2400080010ff */
[----:B----4-:R-:W-:Y:S05]  /*13cb0*/  @!P0 BRA `(.L_x_175) ;  /* 0xfffffffc00f08947 */ /* 0x010fea000383ffff */
[----:B------:R-:W-:Y:S05]  /*13cc0*/  BRA `(.L_x_174) ;  /* 0xffffffc400047947 */ /* 0x000fea000383ffff */
.L_x_185:
[----:B-1----:R1:W4:Y:S02]  /*13cd0*/  SYNCS.PHASECHK.TRANS64.TRYWAIT P0, [R0+URZ+0x70], R3 ;  /* 0x00007003000075a7 */ /* 0x00232400080011ff */
[----:B----4-:R-:W-:Y:S05]  /*13ce0*/  @!P0 NANOSLEEP.SYNCS 0x989680 ;  /* 0x009896800000895d */ /* 0x010fea0003900000 */
[----:B------:R-:W4:Y:S02]  /*13cf0*/  @!P0 SYNCS.PHASECHK.TRANS64 P0, [R0+URZ+0x70], R3 ;  /* 0x00007003000085a7 */ /* 0x000f2400080010ff */
[----:B----4-:R-:W-:Y:S05]  /*13d00*/  @!P0 BRA `(.L_x_185) ;  /* 0xfffffffc00f08947 */ /* 0x010fea000383ffff */
[----:B------:R-:W-:Y:S05]  /*13d10*/  BRA `(.L_x_184) ;  /* 0xffffffd800687947 */ /* 0x000fea000383ffff */
        .weak           $__internal_0_$__cuda_sm10x_tcgen05_guardrail_trap_col_being_dealloced_not_returned_by_alloc
        .type           $__internal_0_$__cuda_sm10x_tcgen05_guardrail_trap_col_being_dealloced_not_returned_by_alloc,@function
        .size           $__internal_0_$__cuda_sm10x_tcgen05_guardrail_trap_col_being_dealloced_not_returned_by_alloc,($__internal_1_$__cuda_sm10x_tcgen05_guardrail_trap_phase_invalid_during_alloc - $__internal_0_$__cuda_sm10x_tcgen05_guardrail_trap_col_being_dealloced_not_returned_by_alloc)
$__internal_0_$__cuda_sm10x_tcgen05_guardrail_trap_col_being_dealloced_not_returned_by_alloc:
[----:B------:R-:W-:Y:S05]  /*13d20*/  BPT.TRAP 0x1 ;  /* 0x000000040000795c */ /* 0x000fea0000300000 */
[----:B------:R-:W-:-:S04]  /*13d30*/  HFMA2 R3, -RZ, RZ, 0, 0 ;  /* 0x00000000ff037431 */ /* 0x000fc800000001ff */
[----:B------:R-:W-:Y:S05]  /*13d40*/  RET.REL.NODEC R2 `(_ZN7cutlass13device_kernelINS_4gemm6kernel13GemmUniversalIN4cute5tupleIJiiiiEEENS1_10collective13CollectiveMmaINS1_46MainloopSm100TmaUmmaWarpSpecializedBlockScaledILi7ELi2ELi1ENS5_IJNS4_1CILi2EEENSA_ILi1EEESC_EEEEENS5_IJNSA_ILi128EEENSA_ILi256EEESF_EEENS5_IJNS_12float_e2m1_tENS_13float_ue8m0_tEEEENS5_IJNS5_IJlSC_lEEENS4_6LayoutINS5_IJNS5_IJNS5_IJNSA_ILi32EEENSA_ILi4EEEEEEiEEESQ_NS5_IJSC_iEEEEEENS5_IJNS5_IJNS5_IJNSA_ILi16EEESO_EEEiEEENS5_IJNS5_IJNSA_ILi0EEESC_EEENSA_ILi512EEEEEENS5_IJSW_iEEEEEEEEEEESK_S13_NS4_8TiledMMAINS4_8MMA_AtomIJNS4_17SM100_MMA_MXF4_SSISI_SI_fSJ_Li128ELi256ELi32ELNS4_4UMMA5MajorE0ELS18_0ELNS17_7ScaleInE0ELS19_0EEEEEENSM_INS5_IJSC_SC_SC_EEENS5_IJSW_SW_SW_EEEEENS5_IJNS4_10UnderscoreES1F_S1F_EEEEENS5_IJNS4_13SM90_TMA_LOADES1I_EEENS5_IJNS4_14ComposedLayoutINS4_7SwizzleILi2ELi4ELi3EEENS4_18smem_ptr_flag_bitsILi4EEENSM_INS5_IJNSA_ILi8EEESF_EEENS5_IJSF_SC_EEEEEEENSM_INS5_IJNS5_IJNS5_IJSP_SC_EEENS5_IJSN_SB_EEEEEESC_NS5_IJSB_SC_EEEEEENS5_IJNS5_IJNS5_IJSU_SY_EEESX_EEESW_NS5_IJSB_SY_EEEEEEEEEEEvNS4_8identityENS5_IJNS4_23SM90_TMA_LOAD_MULTICASTES26_EEENS5_IJS1T_NSM_INS5_IJNS5_IJNS5_IJSP_SB_EEES1V_EEESC_S1X_EEENS5_IJS20_SW_NS5_IJSB_NSA_ILi1024EEEEEEEEEEEEEEvS25_EENS_8epilogue10collective18CollectiveEpilogueINS2H_23Sm100TmaWarpSpecializedILi4ELi2ELi32ELb1ELb0EEEJNS5_IJNSA_ILi64EEESG_SF_EEENS5_IJNSM_IS2M_SC_EENSM_IS1V_NS5_IJSC_SF_EEEEEEEENS_10bfloat16_tESL_S2S_SL_NS2H_6fusion15FusionCallbacksIS2L_NS2T_17LinearCombinationIS2S_fS2S_fLNS_15FloatRoundStyleE2EEES2N_S2R_JEEENS4_5SM1004TMEM4LOAD26SM100_TMEM_LOAD_32dp32b32xES1I_NS1K_IS1M_NS1N_ILi16EEENSM_INS5_IJS1P_SN_EEENS5_IJSN_SC_EEEEEEENS4_39AutoVectorizingCopyWithAssumedAlignmentILi128EEENS4_14SM90_TMA_STOREES37_S39_S39_EEEvvEEEEvNT_6ParamsE) ;  /* 0xfffffec002ac7950 */ /* 0x000fea0003c3ffff */
        .weak           $__internal_1_$__cuda_sm10x_tcgen05_guardrail_trap_phase_invalid_during_alloc
        .type           $__internal_1_$__cuda_sm10x_tcgen05_guardrail_trap_phase_invalid_during_alloc,@function
        .size           $__internal_1_$__cuda_sm10x_tcgen05_guardrail_trap_phase_invalid_during_alloc,($__internal_2_$__cuda_sm10x_tcgen05_guardrail_trap_unallocated_columns_being_dealloced - $__internal_1_$__cuda_sm10x_tcgen05_guardrail_trap_phase_invalid_during_alloc)
$__internal_1_$__cuda_sm10x_tcgen05_guardrail_trap_phase_invalid_during_alloc:
[----:B------:R-:W-:Y:S05]  /*13d50*/  BPT.TRAP 0x1 ;  /* 0x000000040000795c */ /* 0x000fea0000300000 */
[----:B------:R-:W-:-:S04]  /*13d60*/  MOV R3, 0x0 ;  /* 0x0000000000037802 */ /* 0x000fc80000000f00 */
[----:B------:R-:W-:Y:S05]  /*13d70*/  RET.REL.NODEC R2 `(_ZN7cutlass13device_kernelINS_4gemm6kernel13GemmUniversalIN4cute5tupleIJiiiiEEENS1_10collective13CollectiveMmaINS1_46MainloopSm100TmaUmmaWarpSpecializedBlockScaledILi7ELi2ELi1ENS5_IJNS4_1CILi2EEENSA_ILi1EEESC_EEEEENS5_IJNSA_ILi128EEENSA_ILi256EEESF_EEENS5_IJNS_12float_e2m1_tENS_13float_ue8m0_tEEEENS5_IJNS5_IJlSC_lEEENS4_6LayoutINS5_IJNS5_IJNS5_IJNSA_ILi32EEENSA_ILi4EEEEEEiEEESQ_NS5_IJSC_iEEEEEENS5_IJNS5_IJNS5_IJNSA_ILi16EEESO_EEEiEEENS5_IJNS5_IJNSA_ILi0EEESC_EEENSA_ILi512EEEEEENS5_IJSW_iEEEEEEEEEEESK_S13_NS4_8TiledMMAINS4_8MMA_AtomIJNS4_17SM100_MMA_MXF4_SSISI_SI_fSJ_Li128ELi256ELi32ELNS4_4UMMA5MajorE0ELS18_0ELNS17_7ScaleInE0ELS19_0EEEEEENSM_INS5_IJSC_SC_SC_EEENS5_IJSW_SW_SW_EEEEENS5_IJNS4_10UnderscoreES1F_S1F_EEEEENS5_IJNS4_13SM90_TMA_LOADES1I_EEENS5_IJNS4_14ComposedLayoutINS4_7SwizzleILi2ELi4ELi3EEENS4_18smem_ptr_flag_bitsILi4EEENSM_INS5_IJNSA_ILi8EEESF_EEENS5_IJSF_SC_EEEEEEENSM_INS5_IJNS5_IJNS5_IJSP_SC_EEENS5_IJSN_SB_EEEEEESC_NS5_IJSB_SC_EEEEEENS5_IJNS5_IJNS5_IJSU_SY_EEESX_EEESW_NS5_IJSB_SY_EEEEEEEEEEEvNS4_8identityENS5_IJNS4_23SM90_TMA_LOAD_MULTICASTES26_EEENS5_IJS1T_NSM_INS5_IJNS5_IJNS5_IJSP_SB_EEES1V_EEESC_S1X_EEENS5_IJS20_SW_NS5_IJSB_NSA_ILi1024EEEEEEEEEEEEEEvS25_EENS_8epilogue10collective18CollectiveEpilogueINS2H_23Sm100TmaWarpSpecializedILi4ELi2ELi32ELb1ELb0EEEJNS5_IJNSA_ILi64EEESG_SF_EEENS5_IJNSM_IS2M_SC_EENSM_IS1V_NS5_IJSC_SF_EEEEEEEENS_10bfloat16_tESL_S2S_SL_NS2H_6fusion15FusionCallbacksIS2L_NS2T_17LinearCombinationIS2S_fS2S_fLNS_15FloatRoundStyleE2EEES2N_S2R_JEEENS4_5SM1004TMEM4LOAD26SM100_TMEM_LOAD_32dp32b32xES1I_NS1K_IS1M_NS1N_ILi16EEENSM_INS5_IJS1P_SN_EEENS5_IJSN_SC_EEEEEEENS4_39AutoVectorizingCopyWithAssumedAlignmentILi128EEENS4_14SM90_TMA_STOREES37_S39_S39_EEEvvEEEEvNT_6ParamsE) ;  /* 0xfffffec002a07950 */ /* 0x000fea0003c3ffff */
        .weak           $__internal_2_$__cuda_sm10x_tcgen05_guardrail_trap_unallocated_columns_being_dealloced
        .type           $__internal_2_$__cuda_sm10x_tcgen05_guardrail_trap_unallocated_columns_being_dealloced,@function
        .size           $__internal_2_$__cuda_sm10x_tcgen05_guardrail_trap_unallocated_columns_being_dealloced,(.L_x_247 - $__internal_2_$__cuda_sm10x_tcgen05_guardrail_trap_unallocated_columns_being_dealloced)
$__internal_2_$__cuda_sm10x_tcgen05_guardrail_trap_unallocated_columns_being_dealloced:
[----:B------:R-:W-:Y:S05]  /*13d80*/  BPT.TRAP 0x1 ;  /* 0x000000040000795c */ /* 0x000fea0000300000 */
[----:B------:R-:W-:-:S04]  /*13d90*/  HFMA2 R3, -RZ, RZ, 0, 0 ;  /* 0x00000000ff037431 */ /* 0x000fc800000001ff */
[----:B------:R-:W-:Y:S05]  /*13da0*/  RET.REL.NODEC R2 `(_ZN7cutlass13device_kernelINS_4gemm6kernel13GemmUniversalIN4cute5tupleIJiiiiEEENS1_10collective13CollectiveMmaINS1_46MainloopSm100TmaUmmaWarpSpecializedBlockScaledILi7ELi2ELi1ENS5_IJNS4_1CILi2EEENSA_ILi1EEESC_EEEEENS5_IJNSA_ILi128EEENSA_ILi256EEESF_EEENS5_IJNS_12float_e2m1_tENS_13float_ue8m0_tEEEENS5_IJNS5_IJlSC_lEEENS4_6LayoutINS5_IJNS5_IJNS5_IJNSA_ILi32EEENSA_ILi4EEEEEEiEEESQ_NS5_IJSC_iEEEEEENS5_IJNS5_IJNS5_IJNSA_ILi16EEESO_EEEiEEENS5_IJNS5_IJNSA_ILi0EEESC_EEENSA_ILi512EEEEEENS5_IJSW_iEEEEEEEEEEESK_S13_NS4_8TiledMMAINS4_8MMA_AtomIJNS4_17SM100_MMA_MXF4_SSISI_SI_fSJ_Li128ELi256ELi32ELNS4_4UMMA5MajorE0ELS18_0ELNS17_7ScaleInE0ELS19_0EEEEEENSM_INS5_IJSC_SC_SC_EEENS5_IJSW_SW_SW_EEEEENS5_IJNS4_10UnderscoreES1F_S1F_EEEEENS5_IJNS4_13SM90_TMA_LOADES1I_EEENS5_IJNS4_14ComposedLayoutINS4_7SwizzleILi2ELi4ELi3EEENS4_18smem_ptr_flag_bitsILi4EEENSM_INS5_IJNSA_ILi8EEESF_EEENS5_IJSF_SC_EEEEEEENSM_INS5_IJNS5_IJNS5_IJSP_SC_EEENS5_IJSN_SB_EEEEEESC_NS5_IJSB_SC_EEEEEENS5_IJNS5_IJNS5_IJSU_SY_EEESX_EEESW_NS5_IJSB_SY_EEEEEEEEEEEvNS4_8identityENS5_IJNS4_23SM90_TMA_LOAD_MULTICASTES26_EEENS5_IJS1T_NSM_INS5_IJNS5_IJNS5_IJSP_SB_EEES1V_EEESC_S1X_EEENS5_IJS20_SW_NS5_IJSB_NSA_ILi1024EEEEEEEEEEEEEEvS25_EENS_8epilogue10collective18CollectiveEpilogueINS2H_23Sm100TmaWarpSpecializedILi4ELi2ELi32ELb1ELb0EEEJNS5_IJNSA_ILi64EEESG_SF_EEENS5_IJNSM_IS2M_SC_EENSM_IS1V_NS5_IJSC_SF_EEEEEEEENS_10bfloat16_tESL_S2S_SL_NS2H_6fusion15FusionCallbacksIS2L_NS2T_17LinearCombinationIS2S_fS2S_fLNS_15FloatRoundStyleE2EEES2N_S2R_JEEENS4_5SM1004TMEM4LOAD26SM100_TMEM_LOAD_32dp32b32xES1I_NS1K_IS1M_NS1N_ILi16EEENSM_INS5_IJS1P_SN_EEENS5_IJSN_SC_EEEEEEENS4_39AutoVectorizingCopyWithAssumedAlignmentILi128EEENS4_14SM90_TMA_STOREES37_S39_S39_EEEvvEEEEvNT_6ParamsE) ;  /* 0xfffffec002947950 */ /* 0x000fea0003c3ffff */
.L_x_246:
[----:B------:R-:W-:-:S00]  /*13db0*/  BRA `(.L_x_246) ;  /* 0xfffffffc00fc7947 */ /* 0x000fc0000383ffff */
[----:B------:R-:W-:-:S00]  /*13dc0*/  NOP ;  /* 0x0000000000007918 */ /* 0x000fc00000000000 */
        /* <DEDUP_REMOVED lines=11> */
.L_x_247:


//--------------------- .nv.global.init           --------------------------
	.section	.nv.global.init,"aw",@progbits
.nv.global.init:
	.type		$str$29,@object
	.size		$str$29,($str$30 - $str$29)
$str$29:
        /*0000*/ 	.byte	0x28, 0x61, 0x64, 0x64, 0x72, 0x65, 0x73, 0x73, 0x20, 0x26, 0x20, 0x6d, 0x61, 0x73, 0x6b, 0x29
        /*0010*/ 	.byte	0x20, 0x3d, 0x3d, 0x20, 0x30, 0x00
	.type		$str$30,@object
	.size		$str$30,($str$26 - $str$30)
$str$30:
        /*0016*/ 	.byte	0x2f, 0x74, 0x6d, 0x70, 0x2f, 0x63, 0x75, 0x74, 0x6c, 0x61, 0x73, 0x73, 0x5f, 0x73, 0x77, 0x65
        /*0026*/ 	.byte	0x65, 0x70, 0x5f, 0x73, 0x72, 0x63, 0x2f, 0x69, 0x6e, 0x63, 0x6c, 0x75, 0x64, 0x65, 0x2f, 0x63
        /*0036*/ 	.byte	0x75, 0x74, 0x65, 0x2f, 0x70, 0x6f, 0x69, 0x6e, 0x74, 0x65, 0x72, 0x5f, 0x66, 0x6c, 0x61, 0x67
        /*0046*/ 	.byte	0x67, 0x65, 0x64, 0x2e, 0x68, 0x70, 0x70, 0x00
	.type		$str$26,@object
	.size		$str$26,($str$25 - $str$26)
$str$26:
        /*004e*/ 	.byte	0x2f, 0x74, 0x6d, 0x70, 0x2f, 0x63, 0x75, 0x74, 0x6c, 0x61, 0x73, 0x73, 0x5f, 0x73, 0x77, 0x65
        /*005e*/ 	.byte	0x65, 0x70, 0x5f, 0x73, 0x72, 0x63, 0x2f, 0x69, 0x6e, 0x63, 0x6c, 0x75, 0x64, 0x65, 0x2f, 0x63
        /*006e*/ 	.byte	0x75, 0x74, 0x65, 0x2f, 0x61, 0x74, 0x6f, 0x6d, 0x2f, 0x63, 0x6f, 0x70, 0x79, 0x5f, 0x74, 0x72
        /*007e*/ 	.byte	0x61, 0x69, 0x74, 0x73, 0x5f, 0x73, 0x6d, 0x31, 0x30, 0x30, 0x2e, 0x68, 0x70, 0x70, 0x00
	.type		$str$25,@object
	.size		$str$25,(__unnamed_1 - $str$25)
$str$25:
        /*008d*/ 	.byte	0x28, 0x28, 0x75, 0x69, 0x6e, 0x74, 0x33, 0x32, 0x5f, 0x74, 0x28, 0x74, 0x68, 0x72, 0x65, 0x61
        /*009d*/ 	.byte	0x64, 0x49, 0x64, 0x78, 0x2e, 0x78, 0x29, 0x20, 0x2f, 0x20, 0x33, 0x32, 0x29, 0x20, 0x25, 0x20
        /*00ad*/ 	.byte	0x34, 0x29, 0x20, 0x3d, 0x3d, 0x20, 0x28, 0x28, 0x28, 0x74, 0x6d, 0x65, 0x6d, 0x5f, 0x61, 0x64
        /*00bd*/ 	.byte	0x64, 0x72, 0x20, 0x3e, 0x3e, 0x20, 0x31, 0x36, 0x29, 0x20, 0x2f, 0x20, 0x33, 0x32, 0x29, 0x20
        /*00cd*/ 	.byte	0x25, 0x20, 0x34, 0x29, 0x00
	.type		__unnamed_1,@object
	.size		__unnamed_1,(__unnamed_2 - __unnamed_1)
__unnamed_1:
        /*00d2*/ 	.byte	0x61, 0x75, 0x74, 0x6f, 0x20, 0x63, 0x75, 0x74, 0x65, 0x3a, 0x3a, 0x61, 0x73, 0x5f, 0x70, 0x6f
        /* <DEDUP_REMOVED lines=24> */
        /*0262*/ 	.byte	0x43, 0x3c, 0x34, 0x30, 0x39, 0x36, 0x3e, 0x3e, 0x3e, 0x3e, 0x5d, 0x00
	.type		__unnamed_2,@object
	.size		__unnamed_2,(.L_2 - __unnamed_2)
__unnamed_2:
        /* <DEDUP_REMOVED lines=42> */
        /*050e*/ 	.byte	0x3e, 0x3e, 0x5d, 0x00
.L_2:


//--------------------- .nv.shared._ZN7cutlass13device_kernelINS_4gemm6kernel13GemmUniversalIN4cute5tupleIJiiiiEEENS1_10collective13CollectiveMmaINS1_46MainloopSm100TmaUmmaWarpSpecializedBlockScaledILi7ELi2ELi1ENS5_IJNS4_1CILi2EEENSA_ILi1EEESC_EEEEENS5_IJNSA_ILi128EEENSA_ILi256EEESF_EEENS5_IJNS_12float_e2m1_tENS_13float_ue8m0_tEEEENS5_IJNS5_IJlSC_lEEENS4_6LayoutINS5_IJNS5_IJNS5_IJNSA_ILi32EEENSA_ILi4EEEEEEiEEESQ_NS5_IJSC_iEEEEEENS5_IJNS5_IJNS5_IJNSA_ILi16EEESO_EEEiEEENS5_IJNS5_IJNSA_ILi0EEESC_EEENSA_ILi512EEEEEENS5_IJSW_iEEEEEEEEEEESK_S13_NS4_8TiledMMAINS4_8MMA_AtomIJNS4_17SM100_MMA_MXF4_SSISI_SI_fSJ_Li128ELi256ELi32ELNS4_4UMMA5MajorE0ELS18_0ELNS17_7ScaleInE0ELS19_0EEEEEENSM_INS5_IJSC_SC_SC_EEENS5_IJSW_SW_SW_EEEEENS5_IJNS4_10UnderscoreES1F_S1F_EEEEENS5_IJNS4_13SM90_TMA_LOADES1I_EEENS5_IJNS4_14ComposedLayoutINS4_7SwizzleILi2ELi4ELi3EEENS4_18smem_ptr_flag_bitsILi4EEENSM_INS5_IJNSA_ILi8EEESF_EEENS5_IJSF_SC_EEEEEEENSM_INS5_IJNS5_IJNS5_IJSP_SC_EEENS5_IJSN_SB_EEEEEESC_NS5_IJSB_SC_EEEEEENS5_IJNS5_IJNS5_IJSU_SY_EEESX_EEESW_NS5_IJSB_SY_EEEEEEEEEEEvNS4_8identityENS5_IJNS4_23SM90_TMA_LOAD_MULTICASTES26_EEENS5_IJS1T_NSM_INS5_IJNS5_IJNS5_IJSP_SB_EEES1V_EEESC_S1X_EEENS5_IJS20_SW_NS5_IJSB_NSA_ILi1024EEEEEEEEEEEEEEvS25_EENS_8epilogue10collective18CollectiveEpilogueINS2H_23Sm100TmaWarpSpecializedILi4ELi2ELi32ELb1ELb0EEEJNS5_IJNSA_ILi64EEESG_SF_EEENS5_IJNSM_IS2M_SC_EENSM_IS1V_NS5_IJSC_SF_EEEEEEEENS_10bfloat16_tESL_S2S_SL_NS2H_6fusion15FusionCallbacksIS2L_NS2T_17LinearCombinationIS2S_fS2S_fLNS_15FloatRoundStyleE2EEES2N_S2R_JEEENS4_5SM1004TMEM4LOAD26SM100_TMEM_LOAD_32dp32b32xES1I_NS1K_IS1M_NS1N_ILi16EEENSM_INS5_IJS1P_SN_EEENS5_IJSN_SC_EEEEEEENS4_39AutoVectorizingCopyWithAssumedAlignmentILi128EEENS4_14SM90_TMA_STOREES37_S39_S39_EEEvvEEEEvNT_6ParamsE --------------------------
	.section	.nv.shared._ZN7cutlass13device_kernelINS_4gemm6kernel13GemmUniversalIN4cute5tupleIJiiiiEEENS1_10collective13CollectiveMmaINS1_46MainloopSm100TmaUmmaWarpSpecializedBlockScaledILi7ELi2ELi1ENS5_IJNS4_1CILi2EEENSA_ILi1EEESC_EEEEENS5_IJNSA_ILi128EEENSA_ILi256EEESF_EEENS5_IJNS_12float_e2m1_tENS_13float_ue8m0_tEEEENS5_IJNS5_IJlSC_lEEENS4_6LayoutINS5_IJNS5_IJNS5_IJNSA_ILi32EEENSA_ILi4EEEEEEiEEESQ_NS5_IJSC_iEEEEEENS5_IJNS5_IJNS5_IJNSA_ILi16EEESO_EEEiEEENS5_IJNS5_IJNSA_ILi0EEESC_EEENSA_ILi512EEEEEENS5_IJSW_iEEEEEEEEEEESK_S13_NS4_8TiledMMAINS4_8MMA_AtomIJNS4_17SM100_MMA_MXF4_SSISI_SI_fSJ_Li128ELi256ELi32ELNS4_4UMMA5MajorE0ELS18_0ELNS17_7ScaleInE0ELS19_0EEEEEENSM_INS5_IJSC_SC_SC_EEENS5_IJSW_SW_SW_EEEEENS5_IJNS4_10UnderscoreES1F_S1F_EEEEENS5_IJNS4_13SM90_TMA_LOADES1I_EEENS5_IJNS4_14ComposedLayoutINS4_7SwizzleILi2ELi4ELi3EEENS4_18smem_ptr_flag_bitsILi4EEENSM_INS5_IJNSA_ILi8EEESF_EEENS5_IJSF_SC_EEEEEEENSM_INS5_IJNS5_IJNS5_IJSP_SC_EEENS5_IJSN_SB_EEEEEESC_NS5_IJSB_SC_EEEEEENS5_IJNS5_IJNS5_IJSU_SY_EEESX_EEESW_NS5_IJSB_SY_EEEEEEEEEEEvNS4_8identityENS5_IJNS4_23SM90_TMA_LOAD_MULTICASTES26_EEENS5_IJS1T_NSM_INS5_IJNS5_IJNS5_IJSP_SB_EEES1V_EEESC_S1X_EEENS5_IJS20_SW_NS5_IJSB_NSA_ILi1024EEEEEEEEEEEEEEvS25_EENS_8epilogue10collective18CollectiveEpilogueINS2H_23Sm100TmaWarpSpecializedILi4ELi2ELi32ELb1ELb0EEEJNS5_IJNSA_ILi64EEESG_SF_EEENS5_IJNSM_IS2M_SC_EENSM_IS1V_NS5_IJSC_SF_EEEEEEEENS_10bfloat16_tESL_S2S_SL_NS2H_6fusion15FusionCallbacksIS2L_NS2T_17LinearCombinationIS2S_fS2S_fLNS_15FloatRoundStyleE2EEES2N_S2R_JEEENS4_5SM1004TMEM4LOAD26SM100_TMEM_LOAD_32dp32b32xES1I_NS1K_IS1M_NS1N_ILi16EEENSM_INS5_IJS1P_SN_EEENS5_IJSN_SC_EEEEEEENS4_39AutoVectorizingCopyWithAssumedAlignmentILi128EEENS4_14SM90_TMA_STOREES37_S39_S39_EEEvvEEEEvNT_6ParamsE,"aw",@nobits
	.sectionflags	@""
	.align	16
	.zero		1024


//--------------------- .nv.shared.reserved.0     --------------------------
	.section	.nv.shared.reserved.0,"aw",@nobits
	.weak		__nv_reservedSMEM_offset_0_alias
	.size		__nv_reservedSMEM_offset_0_alias, 0, 64
	.other		__nv_reservedSMEM_offset_0_alias,@"STO_CUDA_RESERVED_SHARED STV_DEFAULT"
__nv_reservedSMEM_offset_0_alias:
	.zero		0
.nv.shared.reserved.0:
	.zero		64
	.weak		__nv_reservedSMEM_tcgen05_partition
	.type		__nv_reservedSMEM_tcgen05_partition,@object
	.size		__nv_reservedSMEM_tcgen05_partition,(.L_0 - __nv_reservedSMEM_tcgen05_partition)
__nv_reservedSMEM_tcgen05_partition:
	.zero		32
.L_0:


//--------------------- .nv.global                --------------------------
	.section	.nv.global,"aw",@nobits
.nv.global:
	.type		_ZN40_INTERNAL_7abef59b_4_k_cu_acb0bd9f_284704cute1_E,@object
	.size		_ZN40_INTERNAL_7abef59b_4_k_cu_acb0bd9f_284704cute1_E,(_ZN40_INTERNAL_7abef59b_4_k_cu_acb0bd9f_284704cuda3std3__45__cpo6cbeginE - _ZN40_INTERNAL_7abef59b_4_k_cu_acb0bd9f_284704cute1_E)
_ZN40_INTERNAL_7abef59b_4_k_cu_acb0bd9f_284704cute1_E:
	.zero		1
	.type		_ZN40_INTERNAL_7abef59b_4_k_cu_acb0bd9f_284704cuda3std3__45__cpo6cbeginE,@object
	.size		_ZN40_INTERNAL_7abef59b_4_k_cu_acb0bd9f_284704cuda3std3__45__cpo6cbeginE,(_ZN40_INTERNAL_7abef59b_4_k_cu_acb0bd9f_284704cuda3std3__48in_placeE - _ZN40_INTERNAL_7abef59b_4_k_cu_acb0bd9f_284704cuda3std3__45__cpo6cbeginE)
_ZN40_INTERNAL_7abef59b_4_k_cu_acb0bd9f_284704cuda3std3__45__cpo6cbeginE:
	.zero		1
	.type		_ZN40_INTERNAL_7abef59b_4_k_cu_acb0bd9f_284704cuda3std3__48in_placeE,@object
	.size		_ZN40_INTERNAL_7abef59b_4_k_cu_acb0bd9f_284704cuda3std3__48in_placeE,(_ZN40_INTERNAL_7abef59b_4_k_cu_acb0bd9f_284704cuda3std6ranges3__45__cpo9iter_moveE - _ZN40_INTERNAL_7abef59b_4_k_cu_acb0bd9f_284704cuda3std3__48in_placeE)
_ZN40_INTERNAL_7abef59b_4_k_cu_acb0bd9f_284704cuda3std3__48in_placeE:
	.zero		1
	.type		_ZN40_INTERNAL_7abef59b_4_k_cu_acb0bd9f_284704cuda3std6ranges3__45__cpo9iter_moveE,@object
	.size		_ZN40_INTERNAL_7abef59b_4_k_cu_acb0bd9f_284704cuda3std6ranges3__45__cpo9iter_moveE,(_ZN40_INTERNAL_7abef59b_4_k_cu_acb0bd9f_284704cuda3std3__45__cpo5beginE - _ZN40_INTERNAL_7abef59b_4_k_cu_acb0bd9f_284704cuda3std6ranges3__45__cpo9iter_moveE)
_ZN40_INTERNAL_7abef59b_4_k_cu_acb0bd9f_284704cuda3std6ranges3__45__cpo9iter_moveE:
	.zero		1
	.type		_ZN40_INTERNAL_7abef59b_4_k_cu_acb0bd9f_284704cuda3std3__45__cpo5beginE,@object
	.size		_ZN40_INTERNAL_7abef59b_4_k_cu_acb0bd9f_284704cuda3std3__45__cpo5beginE,(_ZN40_INTERNAL_7abef59b_4_k_cu_acb0bd9f_284704cuda3std3__442_GLOBAL__N__7abef59b_4_k_cu_acb0bd9f_284706ignoreE - _ZN40_INTERNAL_7abef59b_4_k_cu_acb0bd9f_284704cuda3std3__45__cpo5beginE)
_ZN40_INTERNAL_7abef59b_4_k_cu_acb0bd9f_284704cuda3std3__45__cpo5beginE:
	.zero		1
	.type		_ZN40_INTERNAL_7abef59b_4_k_cu_acb0bd9f_284704cuda3std3__442_GLOBAL__N__7abef59b_4_k_cu_acb0bd9f_284706ignoreE,@object
	.size		_ZN40_INTERNAL_7abef59b_4_k_cu_acb0bd9f_284704cuda3std3__442_GLOBAL__N__7abef59b_4_k_cu_acb0bd9f_284706ignoreE,(_ZN40_INTERNAL_7abef59b_4_k_cu_acb0bd9f_284704cute7productE - _ZN40_INTERNAL_7abef59b_4_k_cu_acb0bd9f_284704cuda3std3__442_GLOBAL__N__7abef59b_4_k_cu_acb0bd9f_284706ignoreE)
_ZN40_INTERNAL_7abef59b_4_k_cu_acb0bd9f_284704cuda3std3__442_GLOBAL__N__7abef59b_4_k_cu_acb0bd9f_284706ignoreE:
	.zero		1
	.type		_ZN40_INTERNAL_7abef59b_4_k_cu_acb0bd9f_284704cute7productE,@object
	.size		_ZN40_INTERNAL_7abef59b_4_k_cu_acb0bd9f_284704cute7productE,(_ZN40_INTERNAL_7abef59b_4_k_cu_acb0bd9f_284704cuda3std3__45__cpo3endE - _ZN40_INTERNAL_7abef59b_4_k_cu_acb0bd9f_284704cute7productE)
_ZN40_INTERNAL_7abef59b_4_k_cu_acb0bd9f_284704cute7productE:
	.zero		1
	.type		_ZN40_INTERNAL_7abef59b_4_k_cu_acb0bd9f_284704cuda3std3__45__cpo3endE,@object
	.size		_ZN40_INTERNAL_7abef59b_4_k_cu_acb0bd9f_284704cuda3std3__45__cpo3endE,(_ZN40_INTERNAL_7abef59b_4_k_cu_acb0bd9f_284704cuda3std3__419piecewise_constructE - _ZN40_INTERNAL_7abef59b_4_k_cu_acb0bd9f_284704cuda3std3__45__cpo3endE)
_ZN40_INTERNAL_7abef59b_4_k_cu_acb0bd9f_284704cuda3std3__45__cpo3endE:
	.zero		1
	.type		_ZN40_INTERNAL_7abef59b_4_k_cu_acb0bd9f_284704cuda3std3__419piecewise_constructE,@object
	.size		_ZN40_INTERNAL_7abef59b_4_k_cu_acb0bd9f_284704cuda3std3__419piecewise_constructE,(_ZN40_INTERNAL_7abef59b_4_k_cu_acb0bd9f_284704cuda3std3__45__cpo4cendE - _ZN40_INTERNAL_7abef59b_4_k_cu_acb0bd9f_284704cuda3std3__419piecewise_constructE)
_ZN40_INTERNAL_7abef59b_4_k_cu_acb0bd9f_284704cuda3std3__419piecewise_constructE:
	.zero		1
	.type		_ZN40_INTERNAL_7abef59b_4_k_cu_acb0bd9f_284704cuda3std3__45__cpo4cendE,@object
	.size		_ZN40_INTERNAL_7abef59b_4_k_cu_acb0bd9f_284704cuda3std3__45__cpo4cendE,(_ZN40_INTERNAL_7abef59b_4_k_cu_acb0bd9f_284704cuda3std6ranges3__45__cpo4swapE - _ZN40_INTERNAL_7abef59b_4_k_cu_acb0bd9f_284704cuda3std3__45__cpo4cendE)
_ZN40_INTERNAL_7abef59b_4_k_cu_acb0bd9f_284704cuda3std3__45__cpo4cendE:
	.zero		1
	.type		_ZN40_INTERNAL_7abef59b_4_k_cu_acb0bd9f_284704cuda3std6ranges3__45__cpo4swapE,@object
	.size		_ZN40_INTERNAL_7abef59b_4_k_cu_acb0bd9f_284704cuda3std6ranges3__45__cpo4swapE,(.L_10 - _ZN40_INTERNAL_7abef59b_4_k_cu_acb0bd9f_284704cuda3std6ranges3__45__cpo4swapE)
_ZN40_INTERNAL_7abef59b_4_k_cu_acb0bd9f_284704cuda3std6ranges3__45__cpo4swapE:
	.zero		1
.L_10:


//--------------------- .nv.constant0._ZN7cutlass13device_kernelINS_4gemm6kernel13GemmUniversalIN4cute5tupleIJiiiiEEENS1_10collective13CollectiveMmaINS1_46MainloopSm100TmaUmmaWarpSpecializedBlockScaledILi7ELi2ELi1ENS5_IJNS4_1CILi2EEENSA_ILi1EEESC_EEEEENS5_IJNSA_ILi128EEENSA_ILi256EEESF_EEENS5_IJNS_12float_e2m1_tENS_13float_ue8m0_tEEEENS5_IJNS5_IJlSC_lEEENS4_6LayoutINS5_IJNS5_IJNS5_IJNSA_ILi32EEENSA_ILi4EEEEEEiEEESQ_NS5_IJSC_iEEEEEENS5_IJNS5_IJNS5_IJNSA_ILi16EEESO_EEEiEEENS5_IJNS5_IJNSA_ILi0EEESC_EEENSA_ILi512EEEEEENS5_IJSW_iEEEEEEEEEEESK_S13_NS4_8TiledMMAINS4_8MMA_AtomIJNS4_17SM100_MMA_MXF4_SSISI_SI_fSJ_Li128ELi256ELi32ELNS4_4UMMA5MajorE0ELS18_0ELNS17_7ScaleInE0ELS19_0EEEEEENSM_INS5_IJSC_SC_SC_EEENS5_IJSW_SW_SW_EEEEENS5_IJNS4_10UnderscoreES1F_S1F_EEEEENS5_IJNS4_13SM90_TMA_LOADES1I_EEENS5_IJNS4_14ComposedLayoutINS4_7SwizzleILi2ELi4ELi3EEENS4_18smem_ptr_flag_bitsILi4EEENSM_INS5_IJNSA_ILi8EEESF_EEENS5_IJSF_SC_EEEEEEENSM_INS5_IJNS5_IJNS5_IJSP_SC_EEENS5_IJSN_SB_EEEEEESC_NS5_IJSB_SC_EEEEEENS5_IJNS5_IJNS5_IJSU_SY_EEESX_EEESW_NS5_IJSB_SY_EEEEEEEEEEEvNS4_8identityENS5_IJNS4_23SM90_TMA_LOAD_MULTICASTES26_EEENS5_IJS1T_NSM_INS5_IJNS5_IJNS5_IJSP_SB_EEES1V_EEESC_S1X_EEENS5_IJS20_SW_NS5_IJSB_NSA_ILi1024EEEEEEEEEEEEEEvS25_EENS_8epilogue10collective18CollectiveEpilogueINS2H_23Sm100TmaWarpSpecializedILi4ELi2ELi32ELb1ELb0EEEJNS5_IJNSA_ILi64EEESG_SF_EEENS5_IJNSM_IS2M_SC_EENSM_IS1V_NS5_IJSC_SF_EEEEEEEENS_10bfloat16_tESL_S2S_SL_NS2H_6fusion15FusionCallbacksIS2L_NS2T_17LinearCombinationIS2S_fS2S_fLNS_15FloatRoundStyleE2EEES2N_S2R_JEEENS4_5SM1004TMEM4LOAD26SM100_TMEM_LOAD_32dp32b32xES1I_NS1K_IS1M_NS1N_ILi16EEENSM_INS5_IJS1P_SN_EEENS5_IJSN_SC_EEEEEEENS4_39AutoVectorizingCopyWithAssumedAlignmentILi128EEENS4_14SM90_TMA_STOREES37_S39_S39_EEEvvEEEEvNT_6ParamsE --------------------------
	.section	.nv.constant0._ZN7cutlass13device_kernelINS_4gemm6kernel13GemmUniversalIN4cute5tupleIJiiiiEEENS1_10collective13CollectiveMmaINS1_46MainloopSm100TmaUmmaWarpSpecializedBlockScaledILi7ELi2ELi1ENS5_IJNS4_1CILi2EEENSA_ILi1EEESC_EEEEENS5_IJNSA_ILi128EEENSA_ILi256EEESF_EEENS5_IJNS_12float_e2m1_tENS_13float_ue8m0_tEEEENS5_IJNS5_IJlSC_lEEENS4_6LayoutINS5_IJNS5_IJNS5_IJNSA_ILi32EEENSA_ILi4EEEEEEiEEESQ_NS5_IJSC_iEEEEEENS5_IJNS5_IJNS5_IJNSA_ILi16EEESO_EEEiEEENS5_IJNS5_IJNSA_ILi0EEESC_EEENSA_ILi512EEEEEENS5_IJSW_iEEEEEEEEEEESK_S13_NS4_8TiledMMAINS4_8MMA_AtomIJNS4_17SM100_MMA_MXF4_SSISI_SI_fSJ_Li128ELi256ELi32ELNS4_4UMMA5MajorE0ELS18_0ELNS17_7ScaleInE0ELS19_0EEEEEENSM_INS5_IJSC_SC_SC_EEENS5_IJSW_SW_SW_EEEEENS5_IJNS4_10UnderscoreES1F_S1F_EEEEENS5_IJNS4_13SM90_TMA_LOADES1I_EEENS5_IJNS4_14ComposedLayoutINS4_7SwizzleILi2ELi4ELi3EEENS4_18smem_ptr_flag_bitsILi4EEENSM_INS5_IJNSA_ILi8EEESF_EEENS5_IJSF_SC_EEEEEEENSM_INS5_IJNS5_IJNS5_IJSP_SC_EEENS5_IJSN_SB_EEEEEESC_NS5_IJSB_SC_EEEEEENS5_IJNS5_IJNS5_IJSU_SY_EEESX_EEESW_NS5_IJSB_SY_EEEEEEEEEEEvNS4_8identityENS5_IJNS4_23SM90_TMA_LOAD_MULTICASTES26_EEENS5_IJS1T_NSM_INS5_IJNS5_IJNS5_IJSP_SB_EEES1V_EEESC_S1X_EEENS5_IJS20_SW_NS5_IJSB_NSA_ILi1024EEEEEEEEEEEEEEvS25_EENS_8epilogue10collective18CollectiveEpilogueINS2H_23Sm100TmaWarpSpecializedILi4ELi2ELi32ELb1ELb0EEEJNS5_IJNSA_ILi64EEESG_SF_EEENS5_IJNSM_IS2M_SC_EENSM_IS1V_NS5_IJSC_SF_EEEEEEEENS_10bfloat16_tESL_S2S_SL_NS2H_6fusion15FusionCallbacksIS2L_NS2T_17LinearCombinationIS2S_fS2S_fLNS_15FloatRoundStyleE2EEES2N_S2R_JEEENS4_5SM1004TMEM4LOAD26SM100_TMEM_LOAD_32dp32b32xES1I_NS1K_IS1M_NS1N_ILi16EEENSM_INS5_IJS1P_SN_EEENS5_IJSN_SC_EEEEEEENS4_39AutoVectorizingCopyWithAssumedAlignmentILi128EEENS4_14SM90_TMA_STOREES37_S39_S39_EEEvvEEEEvNT_6ParamsE,"a",@progbits
	.sectionflags	@""
	.align	4
.nv.constant0._ZN7cutlass13device_kernelINS_4gemm6kernel13GemmUniversalIN4cute5tupleIJiiiiEEENS1_10collective13CollectiveMmaINS1_46MainloopSm100TmaUmmaWarpSpecializedBlockScaledILi7ELi2ELi1ENS5_IJNS4_1CILi2EEENSA_ILi1EEESC_EEEEENS5_IJNSA_ILi128EEENSA_ILi256EEESF_EEENS5_IJNS_12float_e2m1_tENS_13float_ue8m0_tEEEENS5_IJNS5_IJlSC_lEEENS4_6LayoutINS5_IJNS5_IJNS5_IJNSA_ILi32EEENSA_ILi4EEEEEEiEEESQ_NS5_IJSC_iEEEEEENS5_IJNS5_IJNS5_IJNSA_ILi16EEESO_EEEiEEENS5_IJNS5_IJNSA_ILi0EEESC_EEENSA_ILi512EEEEEENS5_IJSW_iEEEEEEEEEEESK_S13_NS4_8TiledMMAINS4_8MMA_AtomIJNS4_17SM100_MMA_MXF4_SSISI_SI_fSJ_Li128ELi256ELi32ELNS4_4UMMA5MajorE0ELS18_0ELNS17_7ScaleInE0ELS19_0EEEEEENSM_INS5_IJSC_SC_SC_EEENS5_IJSW_SW_SW_EEEEENS5_IJNS4_10UnderscoreES1F_S1F_EEEEENS5_IJNS4_13SM90_TMA_LOADES1I_EEENS5_IJNS4_14ComposedLayoutINS4_7SwizzleILi2ELi4ELi3EEENS4_18smem_ptr_flag_bitsILi4EEENSM_INS5_IJNSA_ILi8EEESF_EEENS5_IJSF_SC_EEEEEEENSM_INS5_IJNS5_IJNS5_IJSP_SC_EEENS5_IJSN_SB_EEEEEESC_NS5_IJSB_SC_EEEEEENS5_IJNS5_IJNS5_IJSU_SY_EEESX_EEESW_NS5_IJSB_SY_EEEEEEEEEEEvNS4_8identityENS5_IJNS4_23SM90_TMA_LOAD_MULTICASTES26_EEENS5_IJS1T_NSM_INS5_IJNS5_IJNS5_IJSP_SB_EEES1V_EEESC_S1X_EEENS5_IJS20_SW_NS5_IJSB_NSA_ILi1024EEEEEEEEEEEEEEvS25_EENS_8epilogue10collective18CollectiveEpilogueINS2H_23Sm100TmaWarpSpecializedILi4ELi2ELi32ELb1ELb0EEEJNS5_IJNSA_ILi64EEESG_SF_EEENS5_IJNSM_IS2M_SC_EENSM_IS1V_NS5_IJSC_SF_EEEEEEEENS_10bfloat16_tESL_S2S_SL_NS2H_6fusion15FusionCallbacksIS2L_NS2T_17LinearCombinationIS2S_fS2S_fLNS_15FloatRoundStyleE2EEES2N_S2R_JEEENS4_5SM1004TMEM4LOAD26SM100_TMEM_LOAD_32dp32b32xES1I_NS1K_IS1M_NS1N_ILi16EEENSM_INS5_IJS1P_SN_EEENS5_IJSN_SC_EEEEEEENS4_39AutoVectorizingCopyWithAssumedAlignmentILi128EEENS4_14SM90_TMA_STOREES37_S39_S39_EEEvvEEEEvNT_6ParamsE:
	.zero		3968


//--------------------- SYMBOLS --------------------------

	.type		.nv.reservedSmem.offset0,@object
	.size		.nv.reservedSmem.offset0,0x4
	.type		.nv.reservedSmem.cap,@object
	.size		.nv.reservedSmem.cap,0x4
	.type		__assertfail,@function
